def attn_fwd(
    Q,
    K,
    V,
    Out,
    Lse,
    sm_scale,
    stride_qz,
    stride_qh,
    stride_qm,
    stride_qk,
    stride_kz,
    stride_kh,
    stride_kn,
    stride_kk,
    stride_vz,
    stride_vh,
    stride_vn,
    stride_vk,
    stride_oz,
    stride_oh,
    stride_om,
    stride_ok,
    seqlen_q,
    seqlen_k,
    BLOCK_M: tl.constexpr,
    BLOCK_N: tl.constexpr,
    HEAD_DIM: tl.constexpr,
    CAUSAL: tl.constexpr,
):
    start_m = tl.program_id(0)
    off_hz = tl.program_id(1)
    q_off = off_hz * stride_qh
    k_off = off_hz * stride_kh
    v_off = off_hz * stride_vh
    offs_m = start_m * BLOCK_M + tl.arange(0, BLOCK_M)
    offs_d = tl.arange(0, HEAD_DIM)
    offs_n = tl.arange(0, BLOCK_N)
    q_ptrs = Q + q_off + offs_m[:, None] * stride_qm + offs_d[None, :] * stride_qk
    k_ptrs = K + k_off + offs_d[:, None] * stride_kk + offs_n[None, :] * stride_kn
    v_ptrs = V + v_off + offs_n[:, None] * stride_vn + offs_d[None, :] * stride_vk
    m_i = tl.full([BLOCK_M], float("-inf"), dtype=tl.float32)
    l_i = tl.zeros([BLOCK_M], dtype=tl.float32) + 1.0
    acc = tl.zeros([BLOCK_M, HEAD_DIM], dtype=tl.float32)
    q = tl.load(q_ptrs)
    acc, l_i, m_i = _attn_fwd_inner(
        acc,
        l_i,
        m_i,
        q,
        k_ptrs,
        v_ptrs,
        sm_scale,
        stride_kn,
        stride_vn,
        start_m,
        seqlen_k,
        BLOCK_M,
        BLOCK_N,
        HEAD_DIM,
        CAUSAL,
    )
    acc = acc / l_i[:, None]
    lse = m_i + tl.math.log2(l_i) / 1.4426950408889634
    o_ptrs = (
        Out
        + off_hz * stride_oh
        + offs_m[:, None] * stride_om
        + offs_d[None, :] * stride_ok
    )
    tl.store(o_ptrs, acc.to(Out.dtype.element_ty))
    tl.store(Lse + off_hz * seqlen_q + offs_m, lse)

# config = {"BLOCK_M": 128, "BLOCK_N": 16, "HEAD_DIM": 256, "arch": "sm_80", "causal": true, "dtype": "bf16", "num_stages": 4, "num_warps": 8}
# arch = sm_80


// ===== COMPILED SASS (sm_80) =====

	.target	sm_80

	.elftype	@"ET_EXEC"


//--------------------- .note.nv.tkinfo           --------------------------
	.section	.note.nv.tkinfo,"",@"SHT_NOTE"
	.sectionflags	@"SHF_NOTE_NV_TKINFO"
	.tkinfo
        /*0018*/ 	.word	0x00000002
        /*0030*/ 	.string	""
        /*0030*/ 	.string	"ptxas"
        /*0030*/ 	.string	"Cuda compilation tools, release 13.0, V13.0.88"
        /*0030*/ 	.string	"Build cuda_13.0.r13.0/compiler.36424714_0"
        /*0030*/ 	.string	"-v  -suppress-debug-info  -lineinfo  -arch sm_80 "



//--------------------- .note.nv.cuinfo           --------------------------
	.section	.note.nv.cuinfo,"",@"SHT_NOTE"
	.sectionflags	@"SHF_NOTE_NV_CUINFO"
        /*0018*/ 	.short	0x0002
        /*001a*/ 	.short	0x0050
        /*001c*/ 	.short	0x0082
	.zero		2


//--------------------- .nv.info                  --------------------------
	.section	.nv.info,"",@"SHT_CUDA_INFO"
	.align	4


	//----- nvinfo : EIATTR_REGCOUNT
	.align		4
        /*0000*/ 	.byte	0x04, 0x2f
        /*0002*/ 	.short	(.L_2 - .L_1)
	.align		4
.L_1:
        /*0004*/ 	.word	index@(attn_fwd)
        /*0008*/ 	.word	0x000000ff


	//----- nvinfo : EIATTR_FRAME_SIZE
	.align		4
.L_2:
        /*000c*/ 	.byte	0x04, 0x11
        /*000e*/ 	.short	(.L_4 - .L_3)
	.align		4
.L_3:
        /*0010*/ 	.word	index@(attn_fwd)
        /*0014*/ 	.word	0x000000f0


	//----- nvinfo : EIATTR_MIN_STACK_SIZE
	.align		4
.L_4:
        /*0018*/ 	.byte	0x04, 0x12
        /*001a*/ 	.short	(.L_6 - .L_5)
	.align		4
.L_5:
        /*001c*/ 	.word	index@(attn_fwd)
        /*0020*/ 	.word	0x000000f0
.L_6:


//--------------------- .nv.info.attn_fwd         --------------------------
	.section	.nv.info.attn_fwd,"",@"SHT_CUDA_INFO"
	.sectionflags	@""
	.align	4


	//----- nvinfo : EIATTR_CUDA_API_VERSION
	.align		4
        /*0000*/ 	.byte	0x04, 0x37
        /*0002*/ 	.short	(.L_8 - .L_7)
.L_7:
        /*0004*/ 	.word	0x00000082


	//----- nvinfo : EIATTR_SW2861232_WAR
	.align		4
.L_8:
        /*0008*/ 	.byte	0x01, 0x35
	.zero		2


	//----- nvinfo : EIATTR_PARAM_CBANK
	.align		4
        /*000c*/ 	.byte	0x04, 0x0a
        /*000e*/ 	.short	(.L_10 - .L_9)
	.align		4
.L_9:
        /*0010*/ 	.word	index@(.nv.constant0.attn_fwd)
        /*0014*/ 	.short	0x0160
        /*0016*/ 	.short	0x0088


	//----- nvinfo : EIATTR_CBANK_PARAM_SIZE
	.align		4
.L_10:
        /*0018*/ 	.byte	0x03, 0x19
        /*001a*/ 	.short	0x0088


	//----- nvinfo : EIATTR_KPARAM_INFO
	.align		4
        /*001c*/ 	.byte	0x04, 0x17
        /*001e*/ 	.short	(.L_12 - .L_11)
.L_11:
        /*0020*/ 	.word	0x00000000
        /*0024*/ 	.short	0x0019
        /*0026*/ 	.short	0x0080
        /*0028*/ 	.byte	0x00, 0xf4, 0x21, 0x00


	//----- nvinfo : EIATTR_KPARAM_INFO
	.align		4
.L_12:
        /*002c*/ 	.byte	0x04, 0x17
        /*002e*/ 	.short	(.L_14 - .L_13)
.L_13:
        /*0030*/ 	.word	0x00000000
        /*0034*/ 	.short	0x0018
        /*0036*/ 	.short	0x0078
        /*0038*/ 	.byte	0x00, 0xf4, 0x21, 0x00


	//----- nvinfo : EIATTR_KPARAM_INFO
	.align		4
.L_14:
        /*003c*/ 	.byte	0x04, 0x17
        /*003e*/ 	.short	(.L_16 - .L_15)
.L_15:
        /*0040*/ 	.word	0x00000000
        /*0044*/ 	.short	0x0017
        /*0046*/ 	.short	0x0070
        /*0048*/ 	.byte	0x00, 0xf0, 0x11, 0x00


	//----- nvinfo : EIATTR_KPARAM_INFO
	.align		4
.L_16:
        /*004c*/ 	.byte	0x04, 0x17
        /*004e*/ 	.short	(.L_18 - .L_17)
.L_17:
        /*0050*/ 	.word	0x00000000
        /*0054*/ 	.short	0x0016
        /*0056*/ 	.short	0x006c
        /*0058*/ 	.byte	0x00, 0xf0, 0x11, 0x00


	//----- nvinfo : EIATTR_KPARAM_INFO
	.align		4
.L_18:
        /*005c*/ 	.byte	0x04, 0x17
        /*005e*/ 	.short	(.L_20 - .L_19)
.L_19:
        /*0060*/ 	.word	0x00000000
        /*0064*/ 	.short	0x0015
        /*0066*/ 	.short	0x0068
        /*0068*/ 	.byte	0x00, 0xf0, 0x11, 0x00


	//----- nvinfo : EIATTR_KPARAM_INFO
	.align		4
.L_20:
        /*006c*/ 	.byte	0x04, 0x17
        /*006e*/ 	.short	(.L_22 - .L_21)
.L_21:
        /*0070*/ 	.word	0x00000000
        /*0074*/ 	.short	0x0014
        /*0076*/ 	.short	0x0064
        /*0078*/ 	.byte	0x00, 0xf0, 0x11, 0x00


	//----- nvinfo : EIATTR_KPARAM_INFO
	.align		4
.L_22:
        /*007c*/ 	.byte	0x04, 0x17
        /*007e*/ 	.short	(.L_24 - .L_23)
.L_23:
        /*0080*/ 	.word	0x00000000
        /*0084*/ 	.short	0x0013
        /*0086*/ 	.short	0x0060
        /*0088*/ 	.byte	0x00, 0xf0, 0x11, 0x00


	//----- nvinfo : EIATTR_KPARAM_INFO
	.align		4
.L_24:
        /*008c*/ 	.byte	0x04, 0x17
        /*008e*/ 	.short	(.L_26 - .L_25)
.L_25:
        /*0090*/ 	.word	0x00000000
        /*0094*/ 	.short	0x0012
        /*0096*/ 	.short	0x005c
        /*0098*/ 	.byte	0x00, 0xf0, 0x11, 0x00


	//----- nvinfo : EIATTR_KPARAM_INFO
	.align		4
.L_26:
        /*009c*/ 	.byte	0x04, 0x17
        /*009e*/ 	.short	(.L_28 - .L_27)
.L_27:
        /*00a0*/ 	.word	0x00000000
        /*00a4*/ 	.short	0x0011
        /*00a6*/ 	.short	0x0058
        /*00a8*/ 	.byte	0x00, 0xf0, 0x11, 0x00


	//----- nvinfo : EIATTR_KPARAM_INFO
	.align		4
.L_28:
        /*00ac*/ 	.byte	0x04, 0x17
        /*00ae*/ 	.short	(.L_30 - .L_29)
.L_29:
        /*00b0*/ 	.word	0x00000000
        /*00b4*/ 	.short	0x0010
        /*00b6*/ 	.short	0x0054
        /*00b8*/ 	.byte	0x00, 0xf0, 0x11, 0x00


	//----- nvinfo : EIATTR_KPARAM_INFO
	.align		4
.L_30:
        /*00bc*/ 	.byte	0x04, 0x17
        /*00be*/ 	.short	(.L_32 - .L_31)
.L_31:
        /*00c0*/ 	.word	0x00000000
        /*00c4*/ 	.short	0x000f
        /*00c6*/ 	.short	0x0050
        /*00c8*/ 	.byte	0x00, 0xf0, 0x11, 0x00


	//----- nvinfo : EIATTR_KPARAM_INFO
	.align		4
.L_32:
        /*00cc*/ 	.byte	0x04, 0x17
        /*00ce*/ 	.short	(.L_34 - .L_33)
.L_33:
        /*00d0*/ 	.word	0x00000000
        /*00d4*/ 	.short	0x000e
        /*00d6*/ 	.short	0x004c
        /*00d8*/ 	.byte	0x00, 0xf0, 0x11, 0x00


	//----- nvinfo : EIATTR_KPARAM_INFO
	.align		4
.L_34:
        /*00dc*/ 	.byte	0x04, 0x17
        /*00de*/ 	.short	(.L_36 - .L_35)
.L_35:
        /*00e0*/ 	.word	0x00000000
        /*00e4*/ 	.short	0x000d
        /*00e6*/ 	.short	0x0048
        /*00e8*/ 	.byte	0x00, 0xf0, 0x11, 0x00


	//----- nvinfo : EIATTR_KPARAM_INFO
	.align		4
.L_36:
        /*00ec*/ 	.byte	0x04, 0x17
        /*00ee*/ 	.short	(.L_38 - .L_37)
.L_37:
        /*00f0*/ 	.word	0x00000000
        /*00f4*/ 	.short	0x000c
        /*00f6*/ 	.short	0x0044
        /*00f8*/ 	.byte	0x00, 0xf0, 0x11, 0x00


	//----- nvinfo : EIATTR_KPARAM_INFO
	.align		4
.L_38:
        /*00fc*/ 	.byte	0x04, 0x17
        /*00fe*/ 	.short	(.L_40 - .L_39)
.L_39:
        /*0100*/ 	.word	0x00000000
        /*0104*/ 	.short	0x000b
        /*0106*/ 	.short	0x0040
        /*0108*/ 	.byte	0x00, 0xf0, 0x11, 0x00


	//----- nvinfo : EIATTR_KPARAM_INFO
	.align		4
.L_40:
        /*010c*/ 	.byte	0x04, 0x17
        /*010e*/ 	.short	(.L_42 - .L_41)
.L_41:
        /*0110*/ 	.word	0x00000000
        /*0114*/ 	.short	0x000a
        /*0116*/ 	.short	0x003c
        /*0118*/ 	.byte	0x00, 0xf0, 0x11, 0x00


	//----- nvinfo : EIATTR_KPARAM_INFO
	.align		4
.L_42:
        /*011c*/ 	.byte	0x04, 0x17
        /*011e*/ 	.short	(.L_44 - .L_43)
.L_43:
        /*0120*/ 	.word	0x00000000
        /*0124*/ 	.short	0x0009
        /*0126*/ 	.short	0x0038
        /*0128*/ 	.byte	0x00, 0xf0, 0x11, 0x00


	//----- nvinfo : EIATTR_KPARAM_INFO
	.align		4
.L_44:
        /*012c*/ 	.byte	0x04, 0x17
        /*012e*/ 	.short	(.L_46 - .L_45)
.L_45:
        /*0130*/ 	.word	0x00000000
        /*0134*/ 	.short	0x0008
        /*0136*/ 	.short	0x0034
        /*0138*/ 	.byte	0x00, 0xf0, 0x11, 0x00


	//----- nvinfo : EIATTR_KPARAM_INFO
	.align		4
.L_46:
        /*013c*/ 	.byte	0x04, 0x17
        /*013e*/ 	.short	(.L_48 - .L_47)
.L_47:
        /*0140*/ 	.word	0x00000000
        /*0144*/ 	.short	0x0007
        /*0146*/ 	.short	0x0030
        /*0148*/ 	.byte	0x00, 0xf0, 0x11, 0x00


	//----- nvinfo : EIATTR_KPARAM_INFO
	.align		4
.L_48:
        /*014c*/ 	.byte	0x04, 0x17
        /*014e*/ 	.short	(.L_50 - .L_49)
.L_49:
        /*0150*/ 	.word	0x00000000
        /*0154*/ 	.short	0x0006
        /*0156*/ 	.short	0x002c
        /*0158*/ 	.byte	0x00, 0xf0, 0x11, 0x00


	//----- nvinfo : EIATTR_KPARAM_INFO
	.align		4
.L_50:
        /*015c*/ 	.byte	0x04, 0x17
        /*015e*/ 	.short	(.L_52 - .L_51)
.L_51:
        /*0160*/ 	.word	0x00000000
        /*0164*/ 	.short	0x0005
        /*0166*/ 	.short	0x0028
        /*0168*/ 	.byte	0x00, 0xf0, 0x11, 0x00


	//----- nvinfo : EIATTR_KPARAM_INFO
	.align		4
.L_52:
        /*016c*/ 	.byte	0x04, 0x17
        /*016e*/ 	.short	(.L_54 - .L_53)
.L_53:
        /*0170*/ 	.word	0x00000000
        /*0174*/ 	.short	0x0004
        /*0176*/ 	.short	0x0020
        /*0178*/ 	.byte	0x00, 0xf4, 0x21, 0x00


	//----- nvinfo : EIATTR_KPARAM_INFO
	.align		4
.L_54:
        /*017c*/ 	.byte	0x04, 0x17
        /*017e*/ 	.short	(.L_56 - .L_55)
.L_55:
        /*0180*/ 	.word	0x00000000
        /*0184*/ 	.short	0x0003
        /*0186*/ 	.short	0x0018
        /*0188*/ 	.byte	0x00, 0xf4, 0x21, 0x00


	//----- nvinfo : EIATTR_KPARAM_INFO
	.align		4
.L_56:
        /*018c*/ 	.byte	0x04, 0x17
        /*018e*/ 	.short	(.L_58 - .L_57)
.L_57:
        /*0190*/ 	.word	0x00000000
        /*0194*/ 	.short	0x0002
        /*0196*/ 	.short	0x0010
        /*0198*/ 	.byte	0x00, 0xf4, 0x21, 0x00


	//----- nvinfo : EIATTR_KPARAM_INFO
	.align		4
.L_58:
        /*019c*/ 	.byte	0x04, 0x17
        /*019e*/ 	.short	(.L_60 - .L_59)
.L_59:
        /*01a0*/ 	.word	0x00000000
        /*01a4*/ 	.short	0x0001
        /*01a6*/ 	.short	0x0008
        /*01a8*/ 	.byte	0x00, 0xf4, 0x21, 0x00


	//----- nvinfo : EIATTR_KPARAM_INFO
	.align		4
.L_60:
        /*01ac*/ 	.byte	0x04, 0x17
        /*01ae*/ 	.short	(.L_62 - .L_61)
.L_61:
        /*01b0*/ 	.word	0x00000000
        /*01b4*/ 	.short	0x0000
        /*01b6*/ 	.short	0x0000
        /*01b8*/ 	.byte	0x00, 0xf4, 0x21, 0x00


	//----- nvinfo : EIATTR_MAXREG_COUNT
	.align		4
.L_62:
        /*01bc*/ 	.byte	0x03, 0x1b
        /*01be*/ 	.short	0x00ff


	//----- nvinfo : EIATTR_NUM_BARRIERS
	.align		4
        /*01c0*/ 	.byte	0x02, 0x4c
        /*01c2*/ 	.byte	0x01
	.zero		1


	//----- nvinfo : EIATTR_ANNOTATIONS
	.align		4
        /*01c4*/ 	.byte	0x04, 0x55
        /*01c6*/ 	.short	(.L_64 - .L_63)


	//   ....[0]....
.L_63:
        /*01c8*/ 	.word	0x00000001
        /*01cc*/ 	.byte	0x00, 0x36, 0x00, 0x00, 0x01, 0x00, 0x00, 0x00, 0x40, 0x36, 0x00, 0x00, 0x01, 0x00, 0x00, 0x00
        /* <DEDUP_REMOVED lines=29> */
        /*03ac*/ 	.byte	0x40, 0xfb, 0x00, 0x00, 0x01, 0x00, 0x00, 0x00, 0x70, 0xfb, 0x00, 0x00


	//----- nvinfo : EIATTR_MERCURY_ISA_VERSION
	.align		4
.L_64:
        /*03b8*/ 	.byte	0x03, 0x5f
        /*03ba*/ 	.short	0x0000


	//----- nvinfo : EIATTR_COOP_GROUP_MASK_REGIDS
	.align		4
        /*03bc*/ 	.byte	0x04, 0x29
        /*03be*/ 	.short	(.L_66 - .L_65)


	//   ....[0]....
.L_65:
        /*03c0*/ 	.word	0xffffffff


	//   ....[1]....
        /*03c4*/ 	.word	0xffffffff


	//   ....[2]....
        /*03c8*/ 	.word	0xffffffff


	//   ....[3]....
        /*03cc*/ 	.word	0xffffffff


	//   ....[4]....
        /*03d0*/ 	.word	0xffffffff


	//   ....[5]....
        /*03d4*/ 	.word	0xffffffff


	//   ....[6]....
        /*03d8*/ 	.word	0xffffffff


	//   ....[7]....
        /*03dc*/ 	.word	0xffffffff


	//   ....[8]....
        /*03e0*/ 	.word	0xffffffff


	//   ....[9]....
        /*03e4*/ 	.word	0xffffffff


	//   ....[10]....
        /*03e8*/ 	.word	0xffffffff


	//   ....[11]....
        /*03ec*/ 	.word	0xffffffff


	//   ....[12]....
        /*03f0*/ 	.word	0xffffffff


	//   ....[13]....
        /*03f4*/ 	.word	0xffffffff


	//   ....[14]....
        /*03f8*/ 	.word	0xffffffff


	//   ....[15]....
        /*03fc*/ 	.word	0xffffffff


	//   ....[16]....
        /*0400*/ 	.word	0xffffffff


	//   ....[17]....
        /*0404*/ 	.word	0xffffffff


	//   ....[18]....
        /*0408*/ 	.word	0xffffffff


	//   ....[19]....
        /*040c*/ 	.word	0xffffffff


	//   ....[20]....
        /*0410*/ 	.word	0xffffffff


	//   ....[21]....
        /*0414*/ 	.word	0xffffffff


	//   ....[22]....
        /*0418*/ 	.word	0xffffffff


	//   ....[23]....
        /*041c*/ 	.word	0xffffffff


	//   ....[24]....
        /*0420*/ 	.word	0xffffffff


	//   ....[25]....
        /*0424*/ 	.word	0xffffffff


	//   ....[26]....
        /*0428*/ 	.word	0xffffffff


	//   ....[27]....
        /*042c*/ 	.word	0xffffffff


	//   ....[28]....
        /*0430*/ 	.word	0xffffffff


	//   ....[29]....
        /*0434*/ 	.word	0xffffffff


	//   ....[30]....
        /*0438*/ 	.word	0xffffffff


	//   ....[31]....
        /*043c*/ 	.word	0xffffffff


	//   ....[32]....
        /*0440*/ 	.word	0xffffffff


	//   ....[33]....
        /*0444*/ 	.word	0xffffffff


	//   ....[34]....
        /*0448*/ 	.word	0xffffffff


	//   ....[35]....
        /*044c*/ 	.word	0xffffffff


	//   ....[36]....
        /*0450*/ 	.word	0xffffffff


	//   ....[37]....
        /*0454*/ 	.word	0xffffffff


	//   ....[38]....
        /*0458*/ 	.word	0xffffffff


	//   ....[39]....
        /*045c*/ 	.word	0xffffffff


	//   ....[40]....
        /*0460*/ 	.word	0xffffffff


	//   ....[41]....
        /*0464*/ 	.word	0xffffffff


	//   ....[42]....
        /*0468*/ 	.word	0xffffffff


	//   ....[43]....
        /*046c*/ 	.word	0xffffffff


	//   ....[44]....
        /*0470*/ 	.word	0xffffffff


	//   ....[45]....
        /*0474*/ 	.word	0xffffffff


	//   ....[46]....
        /*0478*/ 	.word	0xffffffff


	//   ....[47]....
        /*047c*/ 	.word	0xffffffff


	//   ....[48]....
        /*0480*/ 	.word	0xffffffff


	//   ....[49]....
        /*0484*/ 	.word	0xffffffff


	//   ....[50]....
        /*0488*/ 	.word	0xffffffff


	//   ....[51]....
        /*048c*/ 	.word	0xffffffff


	//   ....[52]....
        /*0490*/ 	.word	0xffffffff


	//   ....[53]....
        /*0494*/ 	.word	0xffffffff


	//   ....[54]....
        /*0498*/ 	.word	0xffffffff


	//   ....[55]....
        /*049c*/ 	.word	0xffffffff


	//   ....[56]....
        /*04a0*/ 	.word	0xffffffff


	//   ....[57]....
        /*04a4*/ 	.word	0xffffffff


	//   ....[58]....
        /*04a8*/ 	.word	0xffffffff


	//   ....[59]....
        /*04ac*/ 	.word	0xffffffff


	//   ....[60]....
        /*04b0*/ 	.word	0xffffffff


	//   ....[61]....
        /*04b4*/ 	.word	0xffffffff


	//   ....[62]....
        /*04b8*/ 	.word	0xffffffff


	//   ....[63]....
        /*04bc*/ 	.word	0xffffffff


	//   ....[64]....
        /*04c0*/ 	.word	0xffffffff


	//   ....[65]....
        /*04c4*/ 	.word	0xffffffff


	//----- nvinfo : EIATTR_COOP_GROUP_INSTR_OFFSETS
	.align		4
.L_66:
        /*04c8*/ 	.byte	0x04, 0x28
        /*04ca*/ 	.short	(.L_68 - .L_67)


	//   ....[0]....
.L_67:
        /*04cc*/ 	.word	0x00006100


	//   ....[1]....
        /*04d0*/ 	.word	0x000062a0


	//   ....[2]....
        /*04d4*/ 	.word	0x000066e0


	//   ....[3]....
        /*04d8*/ 	.word	0x000068b0


	//   ....[4]....
        /*04dc*/ 	.word	0x000069d0


	//   ....[5]....
        /*04e0*/ 	.word	0x00006a00


	//   ....[6]....
        /*04e4*/ 	.word	0x00006a50


	//   ....[7]....
        /*04e8*/ 	.word	0x00006a80


	//   ....[8]....
        /*04ec*/ 	.word	0x00006a90


	//   ....[9]....
        /*04f0*/ 	.word	0x00006aa0


	//   ....[10]....
        /*04f4*/ 	.word	0x00006ab0


	//   ....[11]....
        /*04f8*/ 	.word	0x00006ad0


	//   ....[12]....
        /*04fc*/ 	.word	0x00006c30


	//   ....[13]....
        /*0500*/ 	.word	0x00006c70


	//   ....[14]....
        /*0504*/ 	.word	0x00006cb0


	//   ....[15]....
        /*0508*/ 	.word	0x00006ce0


	//   ....[16]....
        /*050c*/ 	.word	0x00006cf0


	//   ....[17]....
        /*0510*/ 	.word	0x00006d00


	//   ....[18]....
        /*0514*/ 	.word	0x00006d10


	//   ....[19]....
        /*0518*/ 	.word	0x00006d20


	//   ....[20]....
        /*051c*/ 	.word	0x00006d30


	//   ....[21]....
        /*0520*/ 	.word	0x00006d40


	//   ....[22]....
        /*0524*/ 	.word	0x00006d70


	//   ....[23]....
        /*0528*/ 	.word	0x00006d90


	//   ....[24]....
        /*052c*/ 	.word	0x00006dc0


	//   ....[25]....
        /*0530*/ 	.word	0x00006df0


	//   ....[26]....
        /*0534*/ 	.word	0x00006e10


	//   ....[27]....
        /*0538*/ 	.word	0x00006e40


	//   ....[28]....
        /*053c*/ 	.word	0x00006e50


	//   ....[29]....
        /*0540*/ 	.word	0x00006e60


	//   ....[30]....
        /*0544*/ 	.word	0x00006e70


	//   ....[31]....
        /*0548*/ 	.word	0x00006e80


	//   ....[32]....
        /*054c*/ 	.word	0x00007050


	//   ....[33]....
        /*0550*/ 	.word	0x000072b0


	//   ....[34]....
        /*0554*/ 	.word	0x000072d0


	//   ....[35]....
        /*0558*/ 	.word	0x000073f0


	//   ....[36]....
        /*055c*/ 	.word	0x00007410


	//   ....[37]....
        /*0560*/ 	.word	0x000075a0


	//   ....[38]....
        /*0564*/ 	.word	0x000075c0


	//   ....[39]....
        /*0568*/ 	.word	0x00007760


	//   ....[40]....
        /*056c*/ 	.word	0x00007780


	//   ....[41]....
        /*0570*/ 	.word	0x000077a0


	//   ....[42]....
        /*0574*/ 	.word	0x000077c0


	//   ....[43]....
        /*0578*/ 	.word	0x00007830


	//   ....[44]....
        /*057c*/ 	.word	0x00007850


	//   ....[45]....
        /*0580*/ 	.word	0x000078b0


	//   ....[46]....
        /*0584*/ 	.word	0x00007930


	//   ....[47]....
        /*0588*/ 	.word	0x00007950


	//   ....[48]....
        /*058c*/ 	.word	0x00007a90


	//   ....[49]....
        /*0590*/ 	.word	0x00007b10


	//   ....[50]....
        /*0594*/ 	.word	0x00007b60


	//   ....[51]....
        /*0598*/ 	.word	0x00007bb0


	//   ....[52]....
        /*059c*/ 	.word	0x00007bf0


	//   ....[53]....
        /*05a0*/ 	.word	0x00007c90


	//   ....[54]....
        /*05a4*/ 	.word	0x00007cb0


	//   ....[55]....
        /*05a8*/ 	.word	0x00007e80


	//   ....[56]....
        /*05ac*/ 	.word	0x00007ea0


	//   ....[57]....
        /*05b0*/ 	.word	0x00007eb0


	//   ....[58]....
        /*05b4*/ 	.word	0x00007ee0


	//   ....[59]....
        /*05b8*/ 	.word	0x00007f30


	//   ....[60]....
        /*05bc*/ 	.word	0x00007f40


	//   ....[61]....
        /*05c0*/ 	.word	0x00007f60


	//   ....[62]....
        /*05c4*/ 	.word	0x00007f80


	//   ....[63]....
        /*05c8*/ 	.word	0x00007fa0


	//   ....[64]....
        /*05cc*/ 	.word	0x00007fc0


	//   ....[65]....
        /*05d0*/ 	.word	0x00008090


	//----- nvinfo : EIATTR_EXIT_INSTR_OFFSETS
	.align		4
.L_68:
        /*05d4*/ 	.byte	0x04, 0x1c
        /*05d6*/ 	.short	(.L_70 - .L_69)


	//   ....[0]....
.L_69:
        /*05d8*/ 	.word	0x00010660


	//   ....[1]....
        /*05dc*/ 	.word	0x00010740


	//----- nvinfo : EIATTR_REQNTID
	.align		4
.L_70:
        /*05e0*/ 	.byte	0x04, 0x10
        /*05e2*/ 	.short	(.L_72 - .L_71)
.L_71:
        /*05e4*/ 	.word	0x00000100
        /*05e8*/ 	.word	0x00000001
        /*05ec*/ 	.word	0x00000001
.L_72:


//--------------------- .nv.callgraph             --------------------------
	.section	.nv.callgraph,"",@"SHT_CUDA_CALLGRAPH"
	.align	4
	.sectionentsize	8
	.align		4
        /*0000*/ 	.word	0x00000000
	.align		4
        /*0004*/ 	.word	0xffffffff
	.align		4
        /*0008*/ 	.word	0x00000000
	.align		4
        /*000c*/ 	.word	0xfffffffe
	.align		4
        /*0010*/ 	.word	0x00000000
	.align		4
        /*0014*/ 	.word	0xfffffffd
	.align		4
        /*0018*/ 	.word	0x00000000
	.align		4
        /*001c*/ 	.word	0xfffffffc


//--------------------- .nv.rel.action            --------------------------
	.section	.nv.rel.action,"",@"SHT_CUDA_RELOCINFO"
	.align	8
	.sectionentsize	8
        /*0000*/ 	.byte	0x73, 0x00, 0x00, 0x00, 0x00, 0x00, 0x00, 0x00, 0x00, 0x00, 0x00, 0x11, 0x25, 0x00, 0x05, 0x36


//--------------------- .nv.constant4             --------------------------
	.section	.nv.constant4,"a",@progbits
	.align	8
	.align		8
.nv.constant4:
        /*0000*/ 	.dword	_$_str


//--------------------- .nv.constant0.attn_fwd    --------------------------
	.section	.nv.constant0.attn_fwd,"a",@progbits
	.sectionflags	@""
	.align	4
.nv.constant0.attn_fwd:
	.zero		488


//--------------------- .text.attn_fwd            --------------------------
	.section	.text.attn_fwd,"ax",@progbits
	.sectioninfo	@"SHI_REGISTERS=255"
	.align	128
        .global         attn_fwd
        .type           attn_fwd,@function
        .size           attn_fwd,(.L_x_3 - attn_fwd)
        .other          attn_fwd,@"STO_CUDA_ENTRY STV_DEFAULT"
attn_fwd:
.text.attn_fwd:
[----:B------:R-:W-:Y:S02]  /*0000*/  IMAD.MOV.U32 R1, RZ, RZ, c[0x0][0x28] ;  /* 0x00000a00ff017624 */ /* 0x000fe400078e00ff */
[----:B------:R-:W0:Y:S01]  /*0010*/  S2R R40, SR_CTAID.X ;  /* 0x0000000000287919 */ /* 0x000e220000002500 */
[----:B------:R-:W-:Y:S01]  /*0020*/  MOV R11, c[0x0][0x198] ;  /* 0x00006600000b7a02 */ /* 0x000fe20000000f00 */
[----:B------:R-:W-:Y:S01]  /*0030*/  ULDC.64 UR6, c[0x0][0x118] ;  /* 0x0000460000067ab9 */ /* 0x000fe20000000a00 */
[----:B------:R-:W-:Y:S01]  /*0040*/  IADD3 R1, R1, -0xf0, RZ ;  /* 0xffffff1001017810 */ /* 0x000fe20007ffe0ff */
[----:B------:R-:W1:Y:S04]  /*0050*/  S2R R150, SR_TID.X ;  /* 0x0000000000967919 */ /* 0x000e680000002100 */
[----:B------:R-:W2:Y:S01]  /*0060*/  S2R R148, SR_CTAID.Y ;  /* 0x0000000000947919 */ /* 0x000ea20000002600 */
[----:B0-----:R-:W-:Y:S01]  /*0070*/  IMAD.SHL.U32 R40, R40, 0x80, RZ ;  /* 0x0000008028287824 */ /* 0x001fe200078e00ff */
[----:B-1----:R-:W-:-:S04]  /*0080*/  SHF.R.U32.HI R2, RZ, 0x7, R150 ;  /* 0x00000007ff027819 */ /* 0x002fc80000011696 */
[----:B------:R-:W-:Y:S01]  /*0090*/  LOP3.LUT R3, R40, 0x7f, R150, 0xf8, !PT ;  /* 0x0000007f28037812 */ /* 0x000fe200078ef896 */
[----:B--2---:R-:W-:Y:S01]  /*00a0*/  IMAD R0, R148, c[0x0][0x190], RZ ;  /* 0x0000640094007a24 */ /* 0x004fe200078e02ff */
[----:B------:R-:W-:-:S03]  /*00b0*/  SGXT.U32 R4, R2, 0x1 ;  /* 0x000000010204781a */ /* 0x000fc60000000000 */
[----:B------:R-:W-:Y:S02]  /*00c0*/  IMAD R3, R3, c[0x0][0x194], RZ ;  /* 0x0000650003037a24 */ /* 0x000fe400078e02ff */
[----:B------:R-:W-:Y:S02]  /*00d0*/  IMAD.SHL.U32 R2, R0, 0x2, RZ ;  /* 0x0000000200027824 */ /* 0x000fe400078e00ff */
[----:B------:R-:W-:Y:S02]  /*00e0*/  IMAD.SHL.U32 R5, R3, 0x2, RZ ;  /* 0x0000000203057824 */ /* 0x000fe400078e00ff */
[----:B------:R-:W-:Y:S02]  /*00f0*/  IMAD R7, R4, c[0x0][0x198], RZ ;  /* 0x0000660004077a24 */ /* 0x000fe400078e02ff */
[----:B------:R-:W-:Y:S01]  /*0100*/  IMAD.HI R0, R0, 0x2, RZ ;  /* 0x0000000200007827 */ /* 0x000fe200078e02ff */
[----:B------:R-:W-:Y:S02]  /*0110*/  IADD3 R2, P0, P1, R5, c[0x0][0x160], R2 ;  /* 0x0000580005027a10 */ /* 0x000fe4000791e002 */
[----:B------:R-:W-:Y:S01]  /*0120*/  LEA R5, R11, R7, 0x1 ;  /* 0x000000070b057211 */ /* 0x000fe200078e08ff */
[----:B------:R-:W-:-:S04]  /*0130*/  IMAD.HI R3, R3, 0x2, RZ ;  /* 0x0000000203037827 */ /* 0x000fc800078e02ff */
[----:B------:R-:W-:Y:S01]  /*0140*/  IMAD R13, R11, 0x2, R5 ;  /* 0x000000020b0d7824 */ /* 0x000fe200078e0205 */
[----:B------:R-:W-:Y:S02]  /*0150*/  IADD3.X R0, R3, c[0x0][0x164], R0, P0, P1 ;  /* 0x0000590003007a10 */ /* 0x000fe400007e2400 */
[-C--:B------:R-:W-:Y:S01]  /*0160*/  LEA R6, P0, R7, R2.reuse, 0x1 ;  /* 0x0000000207067211 */ /* 0x080fe200078008ff */
[----:B------:R-:W-:Y:S01]  /*0170*/  IMAD R15, R11, 0x2, R13 ;  /* 0x000000020b0f7824 */ /* 0x000fe200078e020d */
[----:B------:R-:W-:Y:S02]  /*0180*/  LEA R8, P1, R5, R2, 0x1 ;  /* 0x0000000205087211 */ /* 0x000fe400078208ff */
[----:B------:R-:W-:Y:S02]  /*0190*/  LEA.HI.X.SX32 R7, R7, R0, 0x1, P0 ;  /* 0x0000000007077211 */ /* 0x000fe400000f0eff */
[----:B------:R-:W-:Y:S02]  /*01a0*/  LEA R17, R11, R15, 0x1 ;  /* 0x0000000f0b117211 */ /* 0x000fe400078e08ff */
[----:B------:R-:W-:Y:S01]  /*01b0*/  LEA R12, P0, R13, R2, 0x1 ;  /* 0x000000020d0c7211 */ /* 0x000fe200078008ff */
[----:B------:R0:W2:Y:S01]  /*01c0*/  LDG.E.U16 R3, [R6.64] ;  /* 0x0000000606037981 */ /* 0x0000a2000c1e1500 */
[-C--:B------:R-:W-:Y:S01]  /*01d0*/  LEA.HI.X.SX32 R9, R5, R0.reuse, 0x1, P1 ;  /* 0x0000000005097211 */ /* 0x080fe200008f0eff */
[----:B------:R-:W-:Y:S01]  /*01e0*/  IMAD R19, R11, 0x2, R17 ;  /* 0x000000020b137824 */ /* 0x000fe200078e0211 */
[----:B------:R-:W-:-:S02]  /*01f0*/  LEA.HI.X.SX32 R13, R13, R0, 0x1, P0 ;  /* 0x000000000d0d7211 */ /* 0x000fc400000f0eff */
[----:B------:R-:W-:Y:S01]  /*0200*/  LEA R14, P0, R15, R2, 0x1 ;  /* 0x000000020f0e7211 */ /* 0x000fe200078008ff */
[----:B------:R-:W-:Y:S01]  /*0210*/  IMAD R21, R11, 0x2, R19 ;  /* 0x000000020b157824 */ /* 0x000fe200078e0213 */
[----:B------:R1:W3:Y:S02]  /*0220*/  LDG.E.U16 R4, [R8.64] ;  /* 0x0000000608047981 */ /* 0x0002e4000c1e1500 */
[----:B------:R-:W-:Y:S02]  /*0230*/  LEA.HI.X.SX32 R15, R15, R0, 0x1, P0 ;  /* 0x000000000f0f7211 */ /* 0x000fe400000f0eff */
[----:B------:R-:W-:Y:S01]  /*0240*/  LEA R18, P0, R19, R2, 0x1 ;  /* 0x0000000213127211 */ /* 0x000fe200078008ff */
[----:B------:R4:W5:Y:S01]  /*0250*/  LDG.E.U16 R5, [R12.64] ;  /* 0x000000060c057981 */ /* 0x000962000c1e1500 */
[----:B-1----:R-:W-:-:S03]  /*0260*/  LEA R9, R11, R21, 0x1 ;  /* 0x000000150b097211 */ /* 0x002fc600078e08ff */
[----:B0-----:R0:W2:Y:S01]  /*0270*/  LDG.E.U16 R6, [R14.64] ;  /* 0x000000060e067981 */ /* 0x0010a2000c1e1500 */
[----:B------:R-:W-:Y:S02]  /*0280*/  LEA.HI.X.SX32 R19, R19, R0, 0x1, P0 ;  /* 0x0000000013137211 */ /* 0x000fe400000f0eff */
[-C--:B------:R-:W-:Y:S01]  /*0290*/  LEA R20, P0, R21, R2.reuse, 0x1 ;  /* 0x0000000215147211 */ /* 0x080fe200078008ff */
[----:B------:R-:W-:Y:S01]  /*02a0*/  IMAD R25, R11, 0x2, R9 ;  /* 0x000000020b197824 */ /* 0x000fe200078e0209 */
[----:B------:R-:W-:Y:S01]  /*02b0*/  LEA R16, P1, R17, R2, 0x1 ;  /* 0x0000000211107211 */ /* 0x000fe200078208ff */
[----:B------:R1:W2:Y:S01]  /*02c0*/  LDG.E.U16 R8, [R18.64] ;  /* 0x0000000612087981 */ /* 0x0002a2000c1e1500 */
[----:B------:R-:W-:Y:S01]  /*02d0*/  LEA.HI.X.SX32 R21, R21, R0, 0x1, P0 ;  /* 0x0000000015157211 */ /* 0x000fe200000f0eff */
[----:B----4-:R-:W-:Y:S01]  /*02e0*/  IMAD R13, R11, 0x2, R25 ;  /* 0x000000020b0d7824 */ /* 0x010fe200078e0219 */
[----:B------:R-:W-:Y:S02]  /*02f0*/  LEA R22, P0, R9, R2, 0x1 ;  /* 0x0000000209167211 */ /* 0x000fe400078008ff */
[----:B------:R-:W-:-:S02]  /*0300*/  LEA.HI.X.SX32 R17, R17, R0, 0x1, P1 ;  /* 0x0000000011117211 */ /* 0x000fc400008f0eff */
[----:B------:R-:W-:Y:S02]  /*0310*/  LEA.HI.X.SX32 R23, R9, R0, 0x1, P0 ;  /* 0x0000000009177211 */ /* 0x000fe400000f0eff */
[----:B------:R-:W-:Y:S01]  /*0320*/  LEA R26, P0, R13, R2, 0x1 ;  /* 0x000000020d1a7211 */ /* 0x000fe200078008ff */
[----:B------:R4:W2:Y:S01]  /*0330*/  LDG.E.U16 R7, [R16.64] ;  /* 0x0000000610077981 */ /* 0x0008a2000c1e1500 */
[----:B0-----:R-:W-:Y:S02]  /*0340*/  LEA R15, R11, R13, 0x1 ;  /* 0x0000000d0b0f7211 */ /* 0x001fe400078e08ff */
[----:B------:R-:W-:Y:S01]  /*0350*/  LEA.HI.X.SX32 R27, R13, R0, 0x1, P0 ;  /* 0x000000000d1b7211 */ /* 0x000fe200000f0eff */
[----:B------:R0:W2:Y:S01]  /*0360*/  LDG.E.U16 R9, [R20.64] ;  /* 0x0000000614097981 */ /* 0x0000a2000c1e1500 */
[-C--:B-1----:R-:W-:Y:S02]  /*0370*/  LEA R18, P0, R15, R2.reuse, 0x1 ;  /* 0x000000020f127211 */ /* 0x082fe400078008ff */
[----:B------:R-:W-:Y:S01]  /*0380*/  LEA R24, P1, R25, R2, 0x1 ;  /* 0x0000000219187211 */ /* 0x000fe200078208ff */
[----:B------:R1:W2:Y:S01]  /*0390*/  LDG.E.U16 R10, [R22.64] ;  /* 0x00000006160a7981 */ /* 0x0002a2000c1e1500 */
[----:B----4-:R-:W-:Y:S01]  /*03a0*/  IMAD R17, R11, 0x2, R15 ;  /* 0x000000020b117824 */ /* 0x010fe200078e020f */
[----:B------:R-:W-:-:S02]  /*03b0*/  LEA.HI.X.SX32 R19, R15, R0, 0x1, P0 ;  /* 0x000000000f137211 */ /* 0x000fc400000f0eff */
[----:B------:R4:W2:Y:S01]  /*03c0*/  LDG.E.U16 R13, [R26.64] ;  /* 0x000000061a0d7981 */ /* 0x0008a2000c1e1500 */
[----:B------:R-:W-:Y:S01]  /*03d0*/  IMAD R15, R11, 0x2, R17 ;  /* 0x000000020b0f7824 */ /* 0x000fe200078e0211 */
[----:B0-----:R-:W-:Y:S02]  /*03e0*/  LEA R20, P0, R17, R2, 0x1 ;  /* 0x0000000211147211 */ /* 0x001fe400078008ff */
[----:B------:R0:W2:Y:S02]  /*03f0*/  LDG.E.U16 R14, [R18.64] ;  /* 0x00000006120e7981 */ /* 0x0000a4000c1e1500 */
[----:B------:R-:W-:Y:S02]  /*0400*/  LEA R31, R11, R15, 0x1 ;  /* 0x0000000f0b1f7211 */ /* 0x000fe400078e08ff */
[----:B------:R-:W-:-:S03]  /*0410*/  LEA.HI.X.SX32 R21, R17, R0, 0x1, P0 ;  /* 0x0000000011157211 */ /* 0x000fc600000f0eff */
[----:B------:R-:W-:Y:S01]  /*0420*/  IMAD R17, R11, 0x2, R31 ;  /* 0x000000020b117824 */ /* 0x000fe200078e021f */
[----:B-1----:R-:W-:-:S03]  /*0430*/  LEA R22, P0, R31, R2, 0x1 ;  /* 0x000000021f167211 */ /* 0x002fc600078008ff */
[----:B----4-:R-:W-:Y:S01]  /*0440*/  IMAD R27, R11, 0x2, R17 ;  /* 0x000000020b1b7824 */ /* 0x010fe200078e0211 */
[-C--:B------:R-:W-:Y:S02]  /*0450*/  LEA.HI.X.SX32 R25, R25, R0.reuse, 0x1, P1 ;  /* 0x0000000019197211 */ /* 0x080fe400008f0eff */
[----:B------:R-:W-:Y:S02]  /*0460*/  LEA.HI.X.SX32 R23, R31, R0, 0x1, P0 ;  /* 0x000000001f177211 */ /* 0x000fe400000f0eff */
[----:B------:R-:W-:Y:S01]  /*0470*/  LEA R31, R11, R27, 0x1 ;  /* 0x0000001b0b1f7211 */ /* 0x000fe200078e08ff */
[----:B------:R1:W4:Y:S01]  /*0480*/  LDG.E.U16 R12, [R24.64] ;  /* 0x00000006180c7981 */ /* 0x000322000c1e1500 */
[----:B------:R-:W-:-:S03]  /*0490*/  LEA R28, P1, R15, R2, 0x1 ;  /* 0x000000020f1c7211 */ /* 0x000fc600078208ff */
[----:B------:R-:W-:Y:S01]  /*04a0*/  IMAD R33, R11, 0x2, R31 ;  /* 0x000000020b217824 */ /* 0x000fe200078e021f */
[----:B------:R-:W-:Y:S02]  /*04b0*/  LEA.HI.X.SX32 R29, R15, R0, 0x1, P1 ;  /* 0x000000000f1d7211 */ /* 0x000fe400008f0eff */
[----:B------:R0:W2:Y:S01]  /*04c0*/  LDG.E.U16 R15, [R20.64] ;  /* 0x00000006140f7981 */ /* 0x0000a2000c1e1500 */
[----:B-1----:R-:W-:-:S03]  /*04d0*/  LEA R24, P0, R17, R2, 0x1 ;  /* 0x0000000211187211 */ /* 0x002fc600078008ff */
[----:B------:R1:W2:Y:S01]  /*04e0*/  LDG.E.U16 R16, [R28.64] ;  /* 0x000000061c107981 */ /* 0x0002a2000c1e1500 */
[----:B------:R-:W-:Y:S02]  /*04f0*/  LEA.HI.X.SX32 R25, R17, R0, 0x1, P0 ;  /* 0x0000000011197211 */ /* 0x000fe400000f0eff */
[----:B------:R-:W-:Y:S01]  /*0500*/  LEA R26, P0, R27, R2, 0x1 ;  /* 0x000000021b1a7211 */ /* 0x000fe200078008ff */
[----:B0-----:R-:W-:Y:S01]  /*0510*/  IMAD R21, R11, 0x2, R33 ;  /* 0x000000020b157824 */ /* 0x001fe200078e0221 */
[----:B------:R0:W2:Y:S02]  /*0520*/  LDG.E.U16 R17, [R22.64] ;  /* 0x0000000616117981 */ /* 0x0000a4000c1e1500 */
[----:B------:R-:W-:Y:S02]  /*0530*/  LEA.HI.X.SX32 R27, R27, R0, 0x1, P0 ;  /* 0x000000001b1b7211 */ /* 0x000fe400000f0eff */
[----:B------:R-:W-:Y:S01]  /*0540*/  LEA R32, P0, R33, R2, 0x1 ;  /* 0x0000000221207211 */ /* 0x000fe200078008ff */
[----:B------:R1:W2:Y:S01]  /*0550*/  LDG.E.U16 R18, [R24.64] ;  /* 0x0000000618127981 */ /* 0x0002a2000c1e1500 */
[----:B0-----:R-:W-:-:S03]  /*0560*/  LEA R23, R11, R21, 0x1 ;  /* 0x000000150b177211 */ /* 0x001fc600078e08ff */
[----:B------:R0:W2:Y:S01]  /*0570*/  LDG.E.U16 R19, [R26.64] ;  /* 0x000000061a137981 */ /* 0x0000a2000c1e1500 */
[----:B------:R-:W-:Y:S02]  /*0580*/  LEA.HI.X.SX32 R33, R33, R0, 0x1, P0 ;  /* 0x0000000021217211 */ /* 0x000fe400000f0eff */
[-C--:B-1----:R-:W-:Y:S01]  /*0590*/  LEA R28, P0, R21, R2.reuse, 0x1 ;  /* 0x00000002151c7211 */ /* 0x082fe200078008ff */
[----:B------:R-:W-:Y:S01]  /*05a0*/  IMAD R37, R11, 0x2, R23 ;  /* 0x000000020b257824 */ /* 0x000fe200078e0217 */
[----:B------:R-:W-:Y:S02]  /*05b0*/  LEA R30, P1, R31, R2, 0x1 ;  /* 0x000000021f1e7211 */ /* 0x000fe400078208ff */
[----:B------:R-:W-:Y:S01]  /*05c0*/  LEA.HI.X.SX32 R29, R21, R0, 0x1, P0 ;  /* 0x00000000151d7211 */ /* 0x000fe200000f0eff */
[----:B------:R-:W-:Y:S01]  /*05d0*/  IMAD R25, R11, 0x2, R37 ;  /* 0x000000020b197824 */ /* 0x000fe200078e0225 */
[----:B------:R-:W-:Y:S01]  /*05e0*/  LEA R34, P0, R23, R2, 0x1 ;  /* 0x0000000217227211 */ /* 0x000fe200078008ff */
[----:B------:R1:W2:Y:S01]  /*05f0*/  LDG.E.U16 R21, [R32.64] ;  /* 0x0000000620157981 */ /* 0x0002a2000c1e1500 */
[----:B------:R-:W-:-:S02]  /*0600*/  LEA.HI.X.SX32 R31, R31, R0, 0x1, P1 ;  /* 0x000000001f1f7211 */ /* 0x000fc400008f0eff */
[----:B------:R-:W-:Y:S01]  /*0610*/  LEA.HI.X.SX32 R35, R23, R0, 0x1, P0 ;  /* 0x0000000017237211 */ /* 0x000fe200000f0eff */
[----:B------:R1:W2:Y:S01]  /*0620*/  LDG.E.U16 R22, [R28.64] ;  /* 0x000000061c167981 */ /* 0x0002a2000c1e1500 */
[----:B------:R-:W-:Y:S02]  /*0630*/  LEA R38, P0, R25, R2, 0x1 ;  /* 0x0000000219267211 */ /* 0x000fe400078008ff */
[----:B0-----:R-:W-:Y:S01]  /*0640*/  LEA R27, R11, R25, 0x1 ;  /* 0x000000190b1b7211 */ /* 0x001fe200078e08ff */
[----:B------:R0:W2:Y:S01]  /*0650*/  LDG.E.U16 R20, [R30.64] ;  /* 0x000000061e147981 */ /* 0x0000a2000c1e1500 */
[----:B------:R-:W-:-:S03]  /*0660*/  LEA.HI.X.SX32 R39, R25, R0, 0x1, P0 ;  /* 0x0000000019277211 */ /* 0x000fc600000f0eff */
[----:B-1----:R-:W-:Y:S01]  /*0670*/  IMAD R33, R11, 0x2, R27 ;  /* 0x000000020b217824 */ /* 0x002fe200078e021b */
[-C--:B------:R-:W-:Y:S01]  /*0680*/  LEA R36, P1, R37, R2.reuse, 0x1 ;  /* 0x0000000225247211 */ /* 0x080fe200078208ff */
[----:B------:R1:W2:Y:S01]  /*0690*/  LDG.E.U16 R25, [R38.64] ;  /* 0x0000000626197981 */ /* 0x0002a2000c1e1500 */
[----:B0-----:R-:W-:-:S03]  /*06a0*/  LEA R30, P0, R27, R2, 0x1 ;  /* 0x000000021b1e7211 */ /* 0x001fc600078008ff */
[----:B------:R0:W2:Y:S01]  /*06b0*/  LDG.E.U16 R23, [R34.64] ;  /* 0x0000000622177981 */ /* 0x0000a2000c1e1500 */
[-C--:B------:R-:W-:Y:S01]  /*06c0*/  LEA.HI.X.SX32 R31, R27, R0.reuse, 0x1, P0 ;  /* 0x000000001b1f7211 */ /* 0x080fe200000f0eff */
[----:B------:R-:W-:Y:S01]  /*06d0*/  IMAD R27, R11, 0x2, R33 ;  /* 0x000000020b1b7824 */ /* 0x000fe200078e0221 */
[----:B------:R-:W-:Y:S02]  /*06e0*/  LEA.HI.X.SX32 R37, R37, R0, 0x1, P1 ;  /* 0x0000000025257211 */ /* 0x000fe400008f0eff */
[----:B------:R-:W-:Y:S01]  /*06f0*/  LEA R32, P0, R33, R2, 0x1 ;  /* 0x0000000221207211 */ /* 0x000fe200078008ff */
[----:B------:R1:W2:Y:S01]  /*0700*/  LDG.E.U16 R26, [R30.64] ;  /* 0x000000061e1a7981 */ /* 0x0002a2000c1e1500 */
[----:B------:R-:W-:-:S03]  /*0710*/  LEA R29, R11, R27, 0x1 ;  /* 0x0000001b0b1d7211 */ /* 0x000fc600078e08ff */
[----:B------:R1:W2:Y:S01]  /*0720*/  LDG.E.U16 R24, [R36.64] ;  /* 0x0000000624187981 */ /* 0x0002a2000c1e1500 */
[----:B------:R-:W-:Y:S02]  /*0730*/  LEA.HI.X.SX32 R33, R33, R0, 0x1, P0 ;  /* 0x0000000021217211 */ /* 0x000fe400000f0eff */
[----:B0-----:R-:W-:Y:S01]  /*0740*/  LEA R34, P0, R29, R2, 0x1 ;  /* 0x000000021d227211 */ /* 0x001fe200078008ff */
[----:B-1----:R-:W-:-:S04]  /*0750*/  IMAD R37, R11, 0x2, R29 ;  /* 0x000000020b257824 */ /* 0x002fc800078e021d */
[----:B------:R-:W-:Y:S01]  /*0760*/  IMAD R39, R11, 0x2, R37 ;  /* 0x000000020b277824 */ /* 0x000fe200078e0225 */
[----:B------:R-:W-:-:S04]  /*0770*/  LEA.HI.X.SX32 R35, R29, R0, 0x1, P0 ;  /* 0x000000001d237211 */ /* 0x000fc800000f0eff */
[----:B------:R-:W-:Y:S01]  /*0780*/  LEA R41, R11, R39, 0x1 ;  /* 0x000000270b297211 */ /* 0x000fe200078e08ff */
[----:B------:R0:W2:Y:S01]  /*0790*/  LDG.E.U16 R29, [R34.64] ;  /* 0x00000006221d7981 */ /* 0x0000a2000c1e1500 */
[-C--:B------:R-:W-:Y:S02]  /*07a0*/  LEA R42, P1, R27, R2.reuse, 0x1 ;  /* 0x000000021b2a7211 */ /* 0x080fe400078208ff */
[----:B------:R-:W-:Y:S01]  /*07b0*/  LEA R36, P0, R37, R2, 0x1 ;  /* 0x0000000225247211 */ /* 0x000fe200078008ff */
[----:B------:R-:W-:Y:S01]  /*07c0*/  IMAD R47, R11, 0x2, R41 ;  /* 0x000000020b2f7824 */ /* 0x000fe200078e0229 */
[-C--:B------:R-:W-:Y:S02]  /*07d0*/  LEA.HI.X.SX32 R43, R27, R0.reuse, 0x1, P1 ;  /* 0x000000001b2b7211 */ /* 0x080fe400008f0eff */
[----:B------:R-:W-:Y:S01]  /*07e0*/  LEA.HI.X.SX32 R37, R37, R0, 0x1, P0 ;  /* 0x0000000025257211 */ /* 0x000fe200000f0eff */
[----:B------:R1:W2:Y:S01]  /*07f0*/  LDG.E.U16 R27, [R32.64] ;  /* 0x00000006201b7981 */ /* 0x0002a2000c1e1500 */
[----:B------:R-:W-:-:S02]  /*0800*/  LEA R38, P0, R39, R2, 0x1 ;  /* 0x0000000227267211 */ /* 0x000fc400078008ff */
[----:B------:R-:W-:Y:S01]  /*0810*/  LEA R44, P1, R41, R2, 0x1 ;  /* 0x00000002292c7211 */ /* 0x000fe200078208ff */
[----:B------:R0:W2:Y:S01]  /*0820*/  LDG.E.U16 R28, [R42.64] ;  /* 0x000000062a1c7981 */ /* 0x0000a2000c1e1500 */
[----:B------:R-:W-:-:S03]  /*0830*/  LEA.HI.X.SX32 R39, R39, R0, 0x1, P0 ;  /* 0x0000000027277211 */ /* 0x000fc600000f0eff */
[----:B------:R0:W2:Y:S01]  /*0840*/  LDG.E.U16 R30, [R36.64] ;  /* 0x00000006241e7981 */ /* 0x0000a2000c1e1500 */
[----:B-1----:R-:W-:Y:S01]  /*0850*/  IMAD R33, R11, 0x2, R47 ;  /* 0x000000020b217824 */ /* 0x002fe200078e022f */
[----:B------:R-:W-:Y:S02]  /*0860*/  LEA R46, P0, R47, R2, 0x1 ;  /* 0x000000022f2e7211 */ /* 0x000fe400078008ff */
[----:B------:R1:W2:Y:S02]  /*0870*/  LDG.E.U16 R31, [R38.64] ;  /* 0x00000006261f7981 */ /* 0x0002a4000c1e1500 */
[----:B0-----:R-:W-:Y:S02]  /*0880*/  LEA R35, R11, R33, 0x1 ;  /* 0x000000210b237211 */ /* 0x001fe400078e08ff */
[-C--:B------:R-:W-:Y:S02]  /*0890*/  LEA.HI.X.SX32 R47, R47, R0.reuse, 0x1, P0 ;  /* 0x000000002f2f7211 */ /* 0x080fe400000f0eff */
[----:B------:R-:W-:Y:S01]  /*08a0*/  LEA.HI.X.SX32 R45, R41, R0, 0x1, P1 ;  /* 0x00000000292d7211 */ /* 0x000fe200008f0eff */
[----:B------:R-:W-:Y:S01]  /*08b0*/  IMAD R41, R11, 0x2, R35 ;  /* 0x000000020b297824 */ /* 0x000fe200078e0223 */
[----:B------:R-:W-:-:S03]  /*08c0*/  LEA R42, P0, R33, R2, 0x1 ;  /* 0x00000002212a7211 */ /* 0x000fc600078008ff */
[----:B------:R-:W-:Y:S01]  /*08d0*/  IMAD R37, R11, 0x2, R41 ;  /* 0x000000020b257824 */ /* 0x000fe200078e0229 */
[----:B------:R-:W-:Y:S01]  /*08e0*/  LEA.HI.X.SX32 R43, R33, R0, 0x1, P0 ;  /* 0x00000000212b7211 */ /* 0x000fe200000f0eff */
[----:B------:R0:W2:Y:S01]  /*08f0*/  LDG.E.U16 R32, [R44.64] ;  /* 0x000000062c207981 */ /* 0x0000a2000c1e1500 */
[-C--:B------:R-:W-:Y:S02]  /*0900*/  LEA R48, P0, R35, R2.reuse, 0x1 ;  /* 0x0000000223307211 */ /* 0x080fe400078008ff */
[----:B------:R-:W-:Y:S01]  /*0910*/  LEA R50, P1, R41, R2, 0x1 ;  /* 0x0000000229327211 */ /* 0x000fe200078208ff */
[----:B------:R0:W2:Y:S01]  /*0920*/  LDG.E.U16 R34, [R42.64] ;  /* 0x000000062a227981 */ /* 0x0000a2000c1e1500 */
[----:B------:R-:W-:Y:S02]  /*0930*/  LEA.HI.X.SX32 R49, R35, R0, 0x1, P0 ;  /* 0x0000000023317211 */ /* 0x000fe400000f0eff */
[----:B------:R-:W-:Y:S01]  /*0940*/  LEA R52, P0, R37, R2, 0x1 ;  /* 0x0000000225347211 */ /* 0x000fe200078008ff */
[----:B------:R0:W2:Y:S01]  /*0950*/  LDG.E.U16 R33, [R46.64] ;  /* 0x000000062e217981 */ /* 0x0000a2000c1e1500 */
[----:B-1----:R-:W-:-:S02]  /*0960*/  LEA R39, R11, R37, 0x1 ;  /* 0x000000250b277211 */ /* 0x002fc400078e08ff */
[-C--:B------:R-:W-:Y:S01]  /*0970*/  LEA.HI.X.SX32 R53, R37, R0.reuse, 0x1, P0 ;  /* 0x0000000025357211 */ /* 0x080fe200000f0eff */
[----:B------:R1:W2:Y:S01]  /*0980*/  LDG.E.U16 R35, [R48.64] ;  /* 0x0000000630237981 */ /* 0x0002a2000c1e1500 */
[----:B------:R-:W-:Y:S01]  /*0990*/  LEA.HI.X.SX32 R51, R41, R0, 0x1, P1 ;  /* 0x0000000029337211 */ /* 0x000fe200008f0eff */
[----:B------:R-:W-:Y:S01]  /*09a0*/  IMAD R41, R11, 0x2, R39 ;  /* 0x000000020b297824 */ /* 0x000fe200078e0227 */
[C---:B0-----:R-:W-:Y:S01]  /*09b0*/  LEA R44, P0, R39.reuse, R2, 0x1 ;  /* 0x00000002272c7211 */ /* 0x041fe200078008ff */
[----:B------:R0:W2:Y:S03]  /*09c0*/  LDG.E.U16 R37, [R52.64] ;  /* 0x0000000634257981 */ /* 0x0000a6000c1e1500 */
[----:B------:R-:W-:Y:S01]  /*09d0*/  LEA.HI.X.SX32 R45, R39, R0, 0x1, P0 ;  /* 0x00000000272d7211 */ /* 0x000fe200000f0eff */
[----:B------:R-:W-:Y:S01]  /*09e0*/  IMAD R39, R11, 0x2, R41 ;  /* 0x000000020b277824 */ /* 0x000fe200078e0229 */
[----:B------:R-:W-:Y:S01]  /*09f0*/  LEA R46, P0, R41, R2, 0x1 ;  /* 0x00000002292e7211 */ /* 0x000fe200078008ff */
[----:B------:R0:W2:Y:S03]  /*0a00*/  LDG.E.U16 R36, [R50.64] ;  /* 0x0000000632247981 */ /* 0x0000a6000c1e1500 */
[C---:B------:R-:W-:Y:S01]  /*0a10*/  LEA R43, R11.reuse, R39, 0x1 ;  /* 0x000000270b2b7211 */ /* 0x040fe200078e08ff */
[----:B------:R0:W2:Y:S04]  /*0a20*/  LDG.E.U16 R38, [R44.64] ;  /* 0x000000062c267981 */ /* 0x0000a8000c1e1500 */
[----:B------:R-:W-:-:S04]  /*0a30*/  IMAD R57, R11, 0x2, R43 ;  /* 0x000000020b397824 */ /* 0x000fc800078e022b */
[----:B------:R-:W-:-:S05]  /*0a40*/  IMAD R59, R11, 0x2, R57 ;  /* 0x000000020b3b7824 */ /* 0x000fca00078e0239 */
[----:B------:R-:W-:Y:S02]  /*0a50*/  LEA R61, R11, R59, 0x1 ;  /* 0x0000003b0b3d7211 */ /* 0x000fe400078e08ff */
[----:B------:R-:W-:-:S03]  /*0a60*/  LEA R54, P1, R39, R2, 0x1 ;  /* 0x0000000227367211 */ /* 0x000fc600078208ff */
[----:B0-----:R-:W-:Y:S01]  /*0a70*/  IMAD R45, R11, 0x2, R61 ;  /* 0x000000020b2d7824 */ /* 0x001fe200078e023d */
[----:B------:R-:W-:-:S03]  /*0a80*/  LEA.HI.X.SX32 R47, R41, R0, 0x1, P0 ;  /* 0x00000000292f7211 */ /* 0x000fc600000f0eff */
[----:B------:R-:W-:Y:S01]  /*0a90*/  IMAD R63, R11, 0x2, R45 ;  /* 0x000000020b3f7824 */ /* 0x000fe200078e022d */
[----:B------:R-:W-:Y:S02]  /*0aa0*/  LEA.HI.X.SX32 R55, R39, R0, 0x1, P1 ;  /* 0x0000000027377211 */ /* 0x000fe400008f0eff */
[C---:B-1----:R-:W-:Y:S01]  /*0ab0*/  LEA R48, P0, R43.reuse, R2, 0x1 ;  /* 0x000000022b307211 */ /* 0x042fe200078008ff */
[----:B------:R0:W2:Y:S03]  /*0ac0*/  LDG.E.U16 R39, [R46.64] ;  /* 0x000000062e277981 */ /* 0x0000a6000c1e1500 */
[----:B------:R-:W-:Y:S01]  /*0ad0*/  LEA.HI.X.SX32 R49, R43, R0, 0x1, P0 ;  /* 0x000000002b317211 */ /* 0x000fe200000f0eff */
[----:B------:R1:W2:Y:S01]  /*0ae0*/  LDG.E.U16 R41, [R54.64] ;  /* 0x0000000636297981 */ /* 0x0002a2000c1e1500 */
[----:B------:R-:W-:-:S03]  /*0af0*/  LEA R50, P0, R57, R2, 0x1 ;  /* 0x0000000239327211 */ /* 0x000fc600078008ff */
[----:B------:R1:W2:Y:S01]  /*0b00*/  LDG.E.U16 R42, [R48.64] ;  /* 0x00000006302a7981 */ /* 0x0002a2000c1e1500 */
[----:B0-----:R-:W-:Y:S02]  /*0b10*/  LEA R47, R11, R63, 0x1 ;  /* 0x0000003f0b2f7211 */ /* 0x001fe400078e08ff */
[----:B------:R-:W-:-:S03]  /*0b20*/  LEA.HI.X.SX32 R51, R57, R0, 0x1, P0 ;  /* 0x0000000039337211 */ /* 0x000fc600000f0eff */
[----:B------:R-:W-:Y:S01]  /*0b30*/  IMAD R65, R11, 0x2, R47 ;  /* 0x000000020b417824 */ /* 0x000fe200078e022f */
[----:B------:R-:W-:Y:S01]  /*0b40*/  LEA R52, P0, R59, R2, 0x1 ;  /* 0x000000023b347211 */ /* 0x000fe200078008ff */
[----:B------:R0:W2:Y:S02]  /*0b50*/  LDG.E.U16 R43, [R50.64] ;  /* 0x00000006322b7981 */ /* 0x0000a4000c1e1500 */
[----:B-1----:R-:W-:Y:S01]  /*0b60*/  IMAD R49, R11, 0x2, R65 ;  /* 0x000000020b317824 */ /* 0x002fe200078e0241 */
[----:B------:R-:W-:-:S05]  /*0b70*/  LEA.HI.X.SX32 R53, R59, R0, 0x1, P0 ;  /* 0x000000003b357211 */ /* 0x000fca00000f0eff */
[----:B------:R1:W2:Y:S01]  /*0b80*/  LDG.E.U16 R44, [R52.64] ;  /* 0x00000006342c7981 */ /* 0x0002a2000c1e1500 */
[----:B0-----:R-:W-:-:S05]  /*0b90*/  LEA R51, R11, R49, 0x1 ;  /* 0x000000310b337211 */ /* 0x001fca00078e08ff */
[----:B------:R-:W-:-:S04]  /*0ba0*/  IMAD R67, R11, 0x2, R51 ;  /* 0x000000020b437824 */ /* 0x000fc800078e0233 */
[----:B-1----:R-:W-:-:S05]  /*0bb0*/  IMAD R53, R11, 0x2, R67 ;  /* 0x000000020b357824 */ /* 0x002fca00078e0243 */
[----:B------:R-:W-:Y:S02]  /*0bc0*/  LEA R69, R11, R53, 0x1 ;  /* 0x000000350b457211 */ /* 0x000fe400078e08ff */
[----:B------:R-:W-:-:S03]  /*0bd0*/  LEA R54, P0, R45, R2, 0x1 ;  /* 0x000000022d367211 */ /* 0x000fc600078008ff */
[----:B------:R-:W-:Y:S01]  /*0be0*/  IMAD R71, R11, 0x2, R69 ;  /* 0x000000020b477824 */ /* 0x000fe200078e0245 */
[----:B------:R-:W-:-:S03]  /*0bf0*/  LEA.HI.X.SX32 R55, R45, R0, 0x1, P0 ;  /* 0x000000002d377211 */ /* 0x000fc600000f0eff */
[----:B------:R-:W-:Y:S01]  /*0c00*/  IMAD R73, R11, 0x2, R71 ;  /* 0x000000020b497824 */ /* 0x000fe200078e0247 */
[-C--:B------:R-:W-:Y:S01]  /*0c10*/  LEA R56, P1, R61, R2.reuse, 0x1 ;  /* 0x000000023d387211 */ /* 0x080fe200078208ff */
[----:B------:R0:W2:Y:S01]  /*0c20*/  LDG.E.U16 R46, [R54.64] ;  /* 0x00000006362e7981 */ /* 0x0000a2000c1e1500 */
[----:B------:R-:W-:Y:S02]  /*0c30*/  LEA R58, P0, R63, R2, 0x1 ;  /* 0x000000023f3a7211 */ /* 0x000fe400078008ff */
[----:B------:R-:W-:Y:S02]  /*0c40*/  LEA R75, R11, R73, 0x1 ;  /* 0x000000490b4b7211 */ /* 0x000fe400078e08ff */
[-C--:B------:R-:W-:Y:S02]  /*0c50*/  LEA.HI.X.SX32 R57, R61, R0.reuse, 0x1, P1 ;  /* 0x000000003d397211 */ /* 0x080fe400008f0eff */
[----:B------:R-:W-:Y:S02]  /*0c60*/  LEA.HI.X.SX32 R59, R63, R0, 0x1, P0 ;  /* 0x000000003f3b7211 */ /* 0x000fe400000f0eff */
[----:B------:R-:W-:Y:S01]  /*0c70*/  LEA R60, P0, R47, R2, 0x1 ;  /* 0x000000022f3c7211 */ /* 0x000fe200078008ff */
[----:B------:R-:W-:Y:S01]  /*0c80*/  IMAD R77, R11, 0x2, R75 ;  /* 0x000000020b4d7824 */ /* 0x000fe200078e024b */
[----:B------:R1:W2:Y:S02]  /*0c90*/  LDG.E.U16 R45, [R56.64] ;  /* 0x00000006382d7981 */ /* 0x0002a4000c1e1500 */
[----:B------:R-:W-:Y:S01]  /*0ca0*/  LEA.HI.X.SX32 R61, R47, R0, 0x1, P0 ;  /* 0x000000002f3d7211 */ /* 0x000fe200000f0eff */
[----:B------:R-:W-:Y:S01]  /*0cb0*/  IMAD R79, R11, 0x2, R77 ;  /* 0x000000020b4f7824 */ /* 0x000fe200078e024d */
[----:B------:R0:W2:Y:S01]  /*0cc0*/  LDG.E.U16 R47, [R58.64] ;  /* 0x000000063a2f7981 */ /* 0x0000a2000c1e1500 */
[----:B-1----:R-:W-:-:S03]  /*0cd0*/  LEA R56, P0, R49, R2, 0x1 ;  /* 0x0000000231387211 */ /* 0x002fc600078008ff */
[----:B------:R1:W2:Y:S01]  /*0ce0*/  LDG.E.U16 R48, [R60.64] ;  /* 0x000000063c307981 */ /* 0x0002a2000c1e1500 */
[----:B------:R-:W-:Y:S02]  /*0cf0*/  LEA.HI.X.SX32 R57, R49, R0, 0x1, P0 ;  /* 0x0000000031397211 */ /* 0x000fe400000f0eff */
[----:B0-----:R-:W-:Y:S02]  /*0d00*/  LEA R54, P0, R51, R2, 0x1 ;  /* 0x0000000233367211 */ /* 0x001fe400078008ff */
[----:B------:R-:W-:Y:S01]  /*0d10*/  LEA R81, R11, R79, 0x1 ;  /* 0x0000004f0b517211 */ /* 0x000fe200078e08ff */
[----:B------:R0:W2:Y:S01]  /*0d20*/  LDG.E.U16 R50, [R56.64] ;  /* 0x0000000638327981 */ /* 0x0000a2000c1e1500 */
[----:B------:R-:W-:Y:S02]  /*0d30*/  LEA.HI.X.SX32 R55, R51, R0, 0x1, P0 ;  /* 0x0000000033377211 */ /* 0x000fe400000f0eff */
[-C--:B------:R-:W-:Y:S02]  /*0d40*/  LEA R62, P1, R65, R2.reuse, 0x1 ;  /* 0x00000002413e7211 */ /* 0x080fe400078208ff */
[----:B------:R-:W-:Y:S01]  /*0d50*/  LEA R58, P0, R67, R2, 0x1 ;  /* 0x00000002433a7211 */ /* 0x000fe200078008ff */
[----:B------:R-:W-:Y:S01]  /*0d60*/  IMAD R83, R11, 0x2, R81 ;  /* 0x000000020b537824 */ /* 0x000fe200078e0251 */
[-C--:B------:R-:W-:Y:S01]  /*0d70*/  LEA.HI.X.SX32 R63, R65, R0.reuse, 0x1, P1 ;  /* 0x00000000413f7211 */ /* 0x080fe200008f0eff */
[----:B------:R0:W2:Y:S01]  /*0d80*/  LDG.E.U16 R51, [R54.64] ;  /* 0x0000000636337981 */ /* 0x0000a2000c1e1500 */
[----:B------:R-:W-:Y:S01]  /*0d90*/  LEA.HI.X.SX32 R59, R67, R0, 0x1, P0 ;  /* 0x00000000433b7211 */ /* 0x000fe200000f0eff */
[----:B------:R-:W-:Y:S01]  /*0da0*/  IMAD R85, R11, 0x2, R83 ;  /* 0x000000020b557824 */ /* 0x000fe200078e0253 */
[-C--:B-1----:R-:W-:Y:S01]  /*0db0*/  LEA R60, P0, R69, R2.reuse, 0x1 ;  /* 0x00000002453c7211 */ /* 0x082fe200078008ff */
[----:B------:R1:W2:Y:S01]  /*0dc0*/  LDG.E.U16 R49, [R62.64] ;  /* 0x000000063e317981 */ /* 0x0002a2000c1e1500 */
[----:B------:R-:W-:-:S02]  /*0dd0*/  LEA R64, P1, R53, R2, 0x1 ;  /* 0x0000000235407211 */ /* 0x000fc400078208ff */
[-C--:B------:R-:W-:Y:S01]  /*0de0*/  LEA.HI.X.SX32 R61, R69, R0.reuse, 0x1, P0 ;  /* 0x00000000453d7211 */ /* 0x080fe200000f0eff */
[----:B------:R3:W2:Y:S01]  /*0df0*/  LDG.E.U16 R52, [R58.64] ;  /* 0x000000063a347981 */ /* 0x0006a2000c1e1500 */
[----:B------:R-:W-:Y:S02]  /*0e00*/  LEA R87, R11, R85, 0x1 ;  /* 0x000000550b577211 */ /* 0x000fe400078e08ff */
[----:B------:R-:W-:Y:S01]  /*0e10*/  LEA.HI.X.SX32 R65, R53, R0, 0x1, P1 ;  /* 0x0000000035417211 */ /* 0x000fe200008f0eff */
[----:B0-----:R0:W2:Y:S01]  /*0e20*/  LDG.E.U16 R54, [R60.64] ;  /* 0x000000063c367981 */ /* 0x0010a2000c1e1500 */
[----:B-1----:R-:W-:Y:S01]  /*0e30*/  LEA R62, P0, R71, R2, 0x1 ;  /* 0x00000002473e7211 */ /* 0x002fe200078008ff */
[----:B------:R-:W-:Y:S02]  /*0e40*/  IMAD R89, R11, 0x2, R87 ;  /* 0x000000020b597824 */ /* 0x000fe400078e0257 */
[----:B------:R1:W2:Y:S01]  /*0e50*/  LDG.E.U16 R53, [R64.64] ;  /* 0x0000000640357981 */ /* 0x0002a2000c1e1500 */
[----:B------:R-:W-:-:S02]  /*0e60*/  LEA.HI.X.SX32 R63, R71, R0, 0x1, P0 ;  /* 0x00000000473f7211 */ /* 0x000fc400000f0eff */
[-C--:B------:R-:W-:Y:S01]  /*0e70*/  LEA R66, P0, R73, R2.reuse, 0x1 ;  /* 0x0000000249427211 */ /* 0x080fe200078008ff */
[----:B------:R-:W-:Y:S01]  /*0e80*/  IMAD R91, R11, 0x2, R89 ;  /* 0x000000020b5b7824 */ /* 0x000fe200078e0259 */
[----:B------:R-:W-:Y:S01]  /*0e90*/  LEA R68, P1, R75, R2, 0x1 ;  /* 0x000000024b447211 */ /* 0x000fe200078208ff */
[----:B------:R0:W2:Y:S01]  /*0ea0*/  LDG.E.U16 R55, [R62.64] ;  /* 0x000000063e377981 */ /* 0x0000a2000c1e1500 */
[----:B------:R-:W-:Y:S02]  /*0eb0*/  LEA.HI.X.SX32 R67, R73, R0, 0x1, P0 ;  /* 0x0000000049437211 */ /* 0x000fe400000f0eff */
[----:B-1----:R-:W-:Y:S02]  /*0ec0*/  LEA R64, P0, R77, R2, 0x1 ;  /* 0x000000024d407211 */ /* 0x002fe400078008ff */
[----:B------:R-:W-:Y:S01]  /*0ed0*/  LEA R93, R11, R91, 0x1 ;  /* 0x0000005b0b5d7211 */ /* 0x000fe200078e08ff */
[----:B------:R1:W2:Y:S01]  /*0ee0*/  LDG.E.U16 R56, [R66.64] ;  /* 0x0000000642387981 */ /* 0x0002a2000c1e1500 */
[----:B------:R-:W-:-:S02]  /*0ef0*/  LEA.HI.X.SX32 R65, R77, R0, 0x1, P0 ;  /* 0x000000004d417211 */ /* 0x000fc400000f0eff */
[----:B------:R-:W-:Y:S02]  /*0f00*/  LEA R70, P0, R79, R2, 0x1 ;  /* 0x000000024f467211 */ /* 0x000fe400078008ff */
[-C--:B------:R-:W-:Y:S01]  /*0f10*/  LEA.HI.X.SX32 R69, R75, R0.reuse, 0x1, P1 ;  /* 0x000000004b457211 */ /* 0x080fe200008f0eff */
[----:B---3--:R3:W2:Y:S01]  /*0f20*/  LDG.E.U16 R58, [R64.64] ;  /* 0x00000006403a7981 */ /* 0x0086a2000c1e1500 */
[----:B------:R-:W-:Y:S01]  /*0f30*/  LEA.HI.X.SX32 R71, R79, R0, 0x1, P0 ;  /* 0x000000004f477211 */ /* 0x000fe200000f0eff */
[----:B------:R-:W-:Y:S01]  /*0f40*/  IMAD R79, R11, 0x2, R93 ;  /* 0x000000020b4f7824 */ /* 0x000fe200078e025d */
[----:B------:R-:W-:Y:S01]  /*0f50*/  LEA R72, P0, R81, R2, 0x1 ;  /* 0x0000000251487211 */ /* 0x000fe200078008ff */
[----:B------:R1:W2:Y:S02]  /*0f60*/  LDG.E.U16 R57, [R68.64] ;  /* 0x0000000644397981 */ /* 0x0002a4000c1e1500 */
[----:B------:R-:W-:Y:S01]  /*0f70*/  IMAD R95, R11, 0x2, R79 ;  /* 0x000000020b5f7824 */ /* 0x000fe200078e024f */
[----:B------:R-:W-:Y:S01]  /*0f80*/  LEA.HI.X.SX32 R73, R81, R0, 0x1, P0 ;  /* 0x0000000051497211 */ /* 0x000fe200000f0eff */
[----:B------:R3:W2:Y:S01]  /*0f90*/  LDG.E.U16 R59, [R70.64] ;  /* 0x00000006463b7981 */ /* 0x0006a2000c1e1500 */
[----:B------:R-:W-:-:S02]  /*0fa0*/  LEA R74, P1, R83, R2, 0x1 ;  /* 0x00000002534a7211 */ /* 0x000fc400078208ff */
[----:B------:R-:W-:Y:S01]  /*0fb0*/  LEA R81, R11, R95, 0x1 ;  /* 0x0000005f0b517211 */ /* 0x000fe200078e08ff */
[----:B0-----:R0:W2:Y:S01]  /*0fc0*/  LDG.E.U16 R60, [R72.64] ;  /* 0x00000006483c7981 */ /* 0x0010a2000c1e1500 */
[----:B------:R-:W-:Y:S02]  /*0fd0*/  LEA.HI.X.SX32 R75, R83, R0, 0x1, P1 ;  /* 0x00000000534b7211 */ /* 0x000fe400008f0eff */
[-C--:B-1----:R-:W-:Y:S01]  /*0fe0*/  LEA R66, P0, R85, R2.reuse, 0x1 ;  /* 0x0000000255427211 */ /* 0x082fe200078008ff */
[----:B------:R-:W-:Y:S01]  /*0ff0*/  IMAD R83, R11, 0x2, R81 ;  /* 0x000000020b537824 */ /* 0x000fe200078e0251 */
[----:B------:R-:W-:Y:S01]  /*1000*/  LEA R76, P1, R91, R2, 0x1 ;  /* 0x000000025b4c7211 */ /* 0x000fe200078208ff */
[----:B------:R1:W2:Y:S01]  /*1010*/  LDG.E.U16 R61, [R74.64] ;  /* 0x000000064a3d7981 */ /* 0x0002a2000c1e1500 */
[----:B------:R-:W-:Y:S01]  /*1020*/  LEA.HI.X.SX32 R67, R85, R0, 0x1, P0 ;  /* 0x0000000055437211 */ /* 0x000fe200000f0eff */
[----:B------:R-:W-:Y:S01]  /*1030*/  IMAD R85, R11, 0x2, R83 ;  /* 0x000000020b557824 */ /* 0x000fe200078e0253 */
[----:B------:R-:W-:-:S02]  /*1040*/  LEA R68, P0, R87, R2, 0x1 ;  /* 0x0000000257447211 */ /* 0x000fc400078008ff */
[-C--:B------:R-:W-:Y:S01]  /*1050*/  LEA.HI.X.SX32 R77, R91, R0.reuse, 0x1, P1 ;  /* 0x000000005b4d7211 */ /* 0x080fe200008f0eff */
[----:B------:R0:W2:Y:S01]  /*1060*/  LDG.E.U16 R62, [R66.64] ;  /* 0x00000006423e7981 */ /* 0x0000a2000c1e1500 */
[----:B------:R-:W-:Y:S02]  /*1070*/  LEA R97, R11, R85, 0x1 ;  /* 0x000000550b617211 */ /* 0x000fe400078e08ff */
[----:B------:R-:W-:Y:S01]  /*1080*/  LEA.HI.X.SX32 R69, R87, R0, 0x1, P0 ;  /* 0x0000000057457211 */ /* 0x000fe200000f0eff */
[----:B---3--:R3:W2:Y:S02]  /*1090*/  LDG.E.U16 R65, [R76.64] ;  /* 0x000000064c417981 */ /* 0x0086a4000c1e1500 */
[----:B------:R-:W-:Y:S01]  /*10a0*/  IMAD R87, R11, 0x2, R97 ;  /* 0x000000020b577824 */ /* 0x000fe200078e0261 */
[----:B------:R-:W-:Y:S01]  /*10b0*/  LEA R70, P0, R89, R2, 0x1 ;  /* 0x0000000259467211 */ /* 0x000fe200078008ff */
[----:B------:R1:W2:Y:S02]  /*10c0*/  LDG.E.U16 R63, [R68.64] ;  /* 0x00000006443f7981 */ /* 0x0002a4000c1e1500 */
[----:B------:R-:W-:Y:S01]  /*10d0*/  IMAD R99, R11, 0x2, R87 ;  /* 0x000000020b637824 */ /* 0x000fe200078e0257 */
[----:B------:R-:W-:-:S04]  /*10e0*/  LEA.HI.X.SX32 R71, R89, R0, 0x1, P0 ;  /* 0x0000000059477211 */ /* 0x000fc800000f0eff */
[----:B------:R-:W-:Y:S01]  /*10f0*/  LEA R89, R11, R99, 0x1 ;  /* 0x000000630b597211 */ /* 0x000fe200078e08ff */
[----:B------:R3:W2:Y:S01]  /*1100*/  LDG.E.U16 R64, [R70.64] ;  /* 0x0000000646407981 */ /* 0x0006a2000c1e1500 */
[----:B0-----:R-:W-:-:S03]  /*1110*/  LEA R72, P0, R93, R2, 0x1 ;  /* 0x000000025d487211 */ /* 0x001fc600078008ff */
[----:B------:R-:W-:Y:S01]  /*1120*/  IMAD R91, R11, 0x2, R89 ;  /* 0x000000020b5b7824 */ /* 0x000fe200078e0259 */
[----:B------:R-:W-:-:S03]  /*1130*/  LEA.HI.X.SX32 R73, R93, R0, 0x1, P0 ;  /* 0x000000005d497211 */ /* 0x000fc600000f0eff */
[----:B------:R-:W-:Y:S01]  /*1140*/  IMAD R93, R11, 0x2, R91 ;  /* 0x000000020b5d7824 */ /* 0x000fe200078e025b */
[----:B-1----:R-:W-:Y:S01]  /*1150*/  LEA R74, P0, R79, R2, 0x1 ;  /* 0x000000024f4a7211 */ /* 0x002fe200078008ff */
[----:B------:R0:W2:Y:S03]  /*1160*/  LDG.E.U16 R66, [R72.64] ;  /* 0x0000000648427981 */ /* 0x0000a6000c1e1500 */
[----:B------:R-:W-:Y:S02]  /*1170*/  LEA R101, R11, R93, 0x1 ;  /* 0x0000005d0b657211 */ /* 0x000fe400078e08ff */
[----:B------:R-:W-:Y:S02]  /*1180*/  LEA.HI.X.SX32 R75, R79, R0, 0x1, P0 ;  /* 0x000000004f4b7211 */ /* 0x000fe400000f0eff */
[-C--:B------:R-:W-:Y:S01]  /*1190*/  LEA R78, P0, R95, R2.reuse, 0x1 ;  /* 0x000000025f4e7211 */ /* 0x080fe200078008ff */
[----:B------:R-:W-:Y:S01]  /*11a0*/  IMAD R103, R11, 0x2, R101 ;  /* 0x000000020b677824 */ /* 0x000fe200078e0265 */
[----:B------:R-:W-:Y:S01]  /*11b0*/  LEA R80, P1, R81, R2, 0x1 ;  /* 0x0000000251507211 */ /* 0x000fe200078208ff */
[----:B------:R1:W2:Y:S01]  /*11c0*/  LDG.E.U16 R67, [R74.64] ;  /* 0x000000064a437981 */ /* 0x0002a2000c1e1500 */
[----:B------:R-:W-:Y:S01]  /*11d0*/  LEA.HI.X.SX32 R79, R95, R0, 0x1, P0 ;  /* 0x000000005f4f7211 */ /* 0x000fe200000f0eff */
[----:B------:R-:W-:Y:S01]  /*11e0*/  IMAD R95, R11, 0x2, R103 ;  /* 0x000000020b5f7824 */ /* 0x000fe200078e0267 */
[----:B---3--:R-:W-:-:S02]  /*11f0*/  LEA R76, P0, R83, R2, 0x1 ;  /* 0x00000002534c7211 */ /* 0x008fc400078008ff */
[-C--:B------:R-:W-:Y:S01]  /*1200*/  LEA.HI.X.SX32 R81, R81, R0.reuse, 0x1, P1 ;  /* 0x0000000051517211 */ /* 0x080fe200008f0eff */
[----:B------:R3:W2:Y:S01]  /*1210*/  LDG.E.U16 R68, [R78.64] ;  /* 0x000000064e447981 */ /* 0x0006a2000c1e1500 */
[----:B------:R-:W-:Y:S02]  /*1220*/  LEA R105, R11, R95, 0x1 ;  /* 0x0000005f0b697211 */ /* 0x000fe400078e08ff */
[----:B------:R-:W-:Y:S01]  /*1230*/  LEA.HI.X.SX32 R77, R83, R0, 0x1, P0 ;  /* 0x00000000534d7211 */ /* 0x000fe200000f0eff */
[----:B------:R0:W2:Y:S02]  /*1240*/  LDG.E.U16 R69, [R80.64] ;  /* 0x0000000650457981 */ /* 0x0000a4000c1e1500 */
[----:B------:R-:W-:Y:S01]  /*1250*/  IMAD R107, R11, 0x2, R105 ;  /* 0x000000020b6b7824 */ /* 0x000fe200078e0269 */
[----:B------:R-:W-:Y:S01]  /*1260*/  LEA R82, P0, R85, R2, 0x1 ;  /* 0x0000000255527211 */ /* 0x000fe200078008ff */
[----:B------:R0:W2:Y:S02]  /*1270*/  LDG.E.U16 R70, [R76.64] ;  /* 0x000000064c467981 */ /* 0x0000a4000c1e1500 */
[----:B------:R-:W-:-:S05]  /*1280*/  IMAD R109, R11, 0x2, R107 ;  /* 0x000000020b6d7824 */ /* 0x000fca00078e026b */
[----:B------:R-:W-:-:S05]  /*1290*/  LEA R111, R11, R109, 0x1 ;  /* 0x0000006d0b6f7211 */ /* 0x000fca00078e08ff */
[----:B------:R-:W-:-:S04]  /*12a0*/  IMAD R113, R11, 0x2, R111 ;  /* 0x000000020b717824 */ /* 0x000fc800078e026f */
[----:B------:R-:W-:Y:S01]  /*12b0*/  IMAD R115, R11, 0x2, R113 ;  /* 0x000000020b737824 */ /* 0x000fe200078e0271 */
[----:B------:R-:W-:-:S04]  /*12c0*/  LEA.HI.X.SX32 R83, R85, R0, 0x1, P0 ;  /* 0x0000000055537211 */ /* 0x000fc800000f0eff */
[----:B------:R-:W-:Y:S01]  /*12d0*/  LEA R117, R11, R115, 0x1 ;  /* 0x000000730b757211 */ /* 0x000fe200078e08ff */
[----:B------:R0:W2:Y:S01]  /*12e0*/  LDG.E.U16 R71, [R82.64] ;  /* 0x0000000652477981 */ /* 0x0000a2000c1e1500 */
[----:B------:R-:W-:-:S03]  /*12f0*/  LEA R84, P0, R97, R2, 0x1 ;  /* 0x0000000261547211 */ /* 0x000fc600078008ff */
[----:B------:R-:W-:Y:S01]  /*1300*/  IMAD R119, R11, 0x2, R117 ;  /* 0x000000020b777824 */ /* 0x000fe200078e0275 */
[----:B------:R-:W-:Y:S02]  /*1310*/  LEA.HI.X.SX32 R85, R97, R0, 0x1, P0 ;  /* 0x0000000061557211 */ /* 0x000fe400000f0eff */
[----:B---3--:R-:W-:Y:S01]  /*1320*/  LEA R78, P0, R99, R2, 0x1 ;  /* 0x00000002634e7211 */ /* 0x008fe200078008ff */
[----:B------:R-:W-:Y:S02]  /*1330*/  IMAD R121, R11, 0x2, R119 ;  /* 0x000000020b797824 */ /* 0x000fe400078e0277 */
[----:B0-----:R0:W3:Y:S01]  /*1340*/  LDG.E.U16 R72, [R84.64] ;  /* 0x0000000654487981 */ /* 0x0010e2000c1e1500 */
[----:B------:R-:W-:Y:S02]  /*1350*/  LEA.HI.X.SX32 R79, R99, R0, 0x1, P0 ;  /* 0x00000000634f7211 */ /* 0x000fe400000f0eff */
[----:B------:R-:W-:Y:S02]  /*1360*/  LEA R80, P0, R89, R2, 0x1 ;  /* 0x0000000259507211 */ /* 0x000fe400078008ff */
[----:B------:R-:W-:Y:S01]  /*1370*/  LEA R123, R11, R121, 0x1 ;  /* 0x000000790b7b7211 */ /* 0x000fe200078e08ff */
[----:B-1----:R1:W2:Y:S01]  /*1380*/  LDG.E.U16 R74, [R78.64] ;  /* 0x000000064e4a7981 */ /* 0x0022a2000c1e1500 */
[----:B------:R-:W-:-:S02]  /*1390*/  LEA.HI.X.SX32 R81, R89, R0, 0x1, P0 ;  /* 0x0000000059517211 */ /* 0x000fc400000f0eff */
[----:B------:R-:W-:Y:S01]  /*13a0*/  LEA R82, P0, R91, R2, 0x1 ;  /* 0x000000025b527211 */ /* 0x000fe200078008ff */
[----:B------:R-:W-:Y:S02]  /*13b0*/  IMAD R125, R11, 0x2, R123 ;  /* 0x000000020b7d7824 */ /* 0x000fe400078e027b */
[----:B------:R1:W2:Y:S01]  /*13c0*/  LDG.E.U16 R75, [R80.64] ;  /* 0x00000006504b7981 */ /* 0x0002a2000c1e1500 */
[----:B------:R-:W-:Y:S01]  /*13d0*/  LEA.HI.X.SX32 R83, R91, R0, 0x1, P0 ;  /* 0x000000005b537211 */ /* 0x000fe200000f0eff */
[----:B------:R-:W-:Y:S01]  /*13e0*/  IMAD R127, R11, 0x2, R125 ;  /* 0x000000020b7f7824 */ /* 0x000fe200078e027d */
[-C--:B0-----:R-:W-:Y:S02]  /*13f0*/  LEA R84, P0, R101, R2.reuse, 0x1 ;  /* 0x0000000265547211 */ /* 0x081fe400078008ff */
[----:B------:R-:W-:Y:S01]  /*1400*/  LEA R86, P1, R87, R2, 0x1 ;  /* 0x0000000257567211 */ /* 0x000fe200078208ff */
[----:B------:R0:W2:Y:S01]  /*1410*/  LDG.E.U16 R76, [R82.64] ;  /* 0x00000006524c7981 */ /* 0x0000a2000c1e1500 */
[----:B------:R-:W-:-:S02]  /*1420*/  LEA.HI.X.SX32 R85, R101, R0, 0x1, P0 ;  /* 0x0000000065557211 */ /* 0x000fc400000f0eff */
[----:B------:R-:W-:Y:S02]  /*1430*/  LEA R101, R11, R127, 0x1 ;  /* 0x0000007f0b657211 */ /* 0x000fe400078e08ff */
[----:B-1----:R-:W-:Y:S01]  /*1440*/  LEA R78, P0, R103, R2, 0x1 ;  /* 0x00000002674e7211 */ /* 0x002fe200078008ff */
[----:B------:R1:W2:Y:S02]  /*1450*/  LDG.E.U16 R88, [R84.64] ;  /* 0x0000000654587981 */ /* 0x0002a4000c1e1500 */
[----:B------:R-:W-:Y:S01]  /*1460*/  IMAD R129, R11, 0x2, R101 ;  /* 0x000000020b817824 */ /* 0x000fe200078e0265 */
[----:B------:R-:W-:Y:S02]  /*1470*/  LEA.HI.X.SX32 R79, R103, R0, 0x1, P0 ;  /* 0x00000000674f7211 */ /* 0x000fe400000f0eff */
[----:B------:R-:W-:Y:S01]  /*1480*/  LEA R80, P0, R95, R2, 0x1 ;  /* 0x000000025f507211 */ /* 0x000fe200078008ff */
[----:B------:R-:W-:Y:S01]  /*1490*/  IMAD R131, R11, 0x2, R129 ;  /* 0x000000020b837824 */ /* 0x000fe200078e0281 */
[-C--:B------:R-:W-:Y:S01]  /*14a0*/  LEA.HI.X.SX32 R87, R87, R0.reuse, 0x1, P1 ;  /* 0x0000000057577211 */ /* 0x080fe200008f0eff */
[----:B------:R0:W2:Y:S01]  /*14b0*/  LDG.E.U16 R89, [R78.64] ;  /* 0x000000064e597981 */ /* 0x0000a2000c1e1500 */
[----:B------:R-:W-:-:S02]  /*14c0*/  LEA.HI.X.SX32 R81, R95, R0, 0x1, P0 ;  /* 0x000000005f517211 */ /* 0x000fc400000f0eff */
[C---:B------:R-:W-:Y:S01]  /*14d0*/  LEA R95, R11.reuse, R131, 0x1 ;  /* 0x000000830b5f7211 */ /* 0x040fe200078e08ff */
[----:B------:R0:W2:Y:S04]  /*14e0*/  LDG.E.U16 R73, [R86.64] ;  /* 0x0000000656497981 */ /* 0x0000a8000c1e1500 */
[----:B------:R-:W-:Y:S01]  /*14f0*/  IMAD R133, R11, 0x2, R95 ;  /* 0x000000020b857824 */ /* 0x000fe200078e025f */
[----:B------:R-:W-:Y:S01]  /*1500*/  LEA R90, P1, R93, R2, 0x1 ;  /* 0x000000025d5a7211 */ /* 0x000fe200078208ff */
[----:B------:R1:W3:Y:S02]  /*1510*/  LDG.E.U16 R92, [R80.64] ;  /* 0x00000006505c7981 */ /* 0x0002e4000c1e1500 */
[----:B------:R-:W-:Y:S01]  /*1520*/  IMAD R135, R11, 0x2, R133 ;  /* 0x000000020b877824 */ /* 0x000fe200078e0285 */
[----:B------:R-:W-:-:S02]  /*1530*/  LEA.HI.X.SX32 R91, R93, R0, 0x1, P1 ;  /* 0x000000005d5b7211 */ /* 0x000fc400008f0eff */
[-C--:B0-----:R-:W-:Y:S02]  /*1540*/  LEA R86, P0, R107, R2.reuse, 0x1 ;  /* 0x000000026b567211 */ /* 0x081fe400078008ff */
[----:B------:R-:W-:Y:S01]  /*1550*/  LEA R82, P1, R105, R2, 0x1 ;  /* 0x0000000269527211 */ /* 0x000fe200078208ff */
[----:B------:R0:W3:Y:S01]  /*1560*/  LDG.E.U16 R77, [R90.64] ;  /* 0x000000065a4d7981 */ /* 0x0000e2000c1e1500 */
[----:B------:R-:W-:Y:S02]  /*1570*/  LEA R137, R11, R135, 0x1 ;  /* 0x000000870b897211 */ /* 0x000fe400078e08ff */
[-C--:B------:R-:W-:Y:S02]  /*1580*/  LEA.HI.X.SX32 R87, R107, R0.reuse, 0x1, P0 ;  /* 0x000000006b577211 */ /* 0x080fe400000f0eff */
[----:B------:R-:W-:Y:S01]  /*1590*/  LEA.HI.X.SX32 R83, R105, R0, 0x1, P1 ;  /* 0x0000000069537211 */ /* 0x000fe200008f0eff */
[----:B------:R-:W-:Y:S01]  /*15a0*/  IMAD R105, R11, 0x2, R137 ;  /* 0x000000020b697824 */ /* 0x000fe200078e0289 */
[----:B-1----:R-:W-:Y:S01]  /*15b0*/  LEA R84, P0, R109, R2, 0x1 ;  /* 0x000000026d547211 */ /* 0x002fe200078008ff */
[----:B------:R1:W3:Y:S02]  /*15c0*/  LDG.E.U16 R96, [R86.64] ;  /* 0x0000000656607981 */ /* 0x0002e4000c1e1500 */
[----:B------:R-:W-:Y:S01]  /*15d0*/  IMAD R139, R11, 0x2, R105 ;  /* 0x000000020b8b7824 */ /* 0x000fe200078e0269 */
[----:B------:R-:W-:Y:S01]  /*15e0*/  LEA.HI.X.SX32 R85, R109, R0, 0x1, P0 ;  /* 0x000000006d557211 */ /* 0x000fe200000f0eff */
[----:B------:R1:W3:Y:S01]  /*15f0*/  LDG.E.U16 R93, [R82.64] ;  /* 0x00000006525d7981 */ /* 0x0002e2000c1e1500 */
[----:B------:R-:W-:-:S02]  /*1600*/  LEA R78, P0, R111, R2, 0x1 ;  /* 0x000000026f4e7211 */ /* 0x000fc400078008ff */
[----:B------:R-:W-:Y:S01]  /*1610*/  LEA R141, R11, R139, 0x1 ;  /* 0x0000008b0b8d7211 */ /* 0x000fe200078e08ff */
[----:B------:R4:W3:Y:S01]  /*1620*/  LDG.E.U16 R97, [R84.64] ;  /* 0x0000000654617981 */ /* 0x0008e2000c1e1500 */
[----:B------:R-:W-:Y:S02]  /*1630*/  LEA.HI.X.SX32 R79, R111, R0, 0x1, P0 ;  /* 0x000000006f4f7211 */ /* 0x000fe400000f0eff */
[-C--:B------:R-:W-:Y:S02]  /*1640*/  LEA R80, P0, R115, R2.reuse, 0x1 ;  /* 0x0000000273507211 */ /* 0x080fe400078008ff */
[----:B0-----:R-:W-:Y:S01]  /*1650*/  LEA R90, P1, R113, R2, 0x1 ;  /* 0x00000002715a7211 */ /* 0x001fe200078208ff */
[----:B------:R0:W3:Y:S01]  /*1660*/  LDG.E.U16 R98, [R78.64] ;  /* 0x000000064e627981 */ /* 0x0000e2000c1e1500 */
[----:B------:R-:W-:Y:S01]  /*1670*/  LEA.HI.X.SX32 R81, R115, R0, 0x1, P0 ;  /* 0x0000000073517211 */ /* 0x000fe200000f0eff */
[----:B------:R-:W-:Y:S01]  /*1680*/  IMAD R115, R11, 0x2, R141 ;  /* 0x000000020b737824 */ /* 0x000fe200078e028d */
[----:B-1----:R-:W-:-:S03]  /*1690*/  LEA R82, P0, R117, R2, 0x1 ;  /* 0x0000000275527211 */ /* 0x002fc600078008ff */
[----:B------:R-:W-:Y:S01]  /*16a0*/  IMAD R109, R11, 0x2, R115 ;  /* 0x000000020b6d7824 */ /* 0x000fe200078e0273 */
[----:B------:R-:W-:Y:S01]  /*16b0*/  LEA.HI.X.SX32 R83, R117, R0, 0x1, P0 ;  /* 0x0000000075537211 */ /* 0x000fe200000f0eff */
[----:B------:R1:W3:Y:S03]  /*16c0*/  LDG.E.U16 R102, [R80.64] ;  /* 0x0000000650667981 */ /* 0x0002e6000c1e1500 */
[----:B------:R-:W-:Y:S01]  /*16d0*/  LEA R117, R11, R109, 0x1 ;  /* 0x0000006d0b757211 */ /* 0x000fe200078e08ff */
[----:B------:R0:W3:Y:S01]  /*16e0*/  LDG.E.U16 R103, [R82.64] ;  /* 0x0000000652677981 */ /* 0x0000e2000c1e1500 */
[----:B----4-:R-:W-:-:S03]  /*16f0*/  LEA R84, P0, R119, R2, 0x1 ;  /* 0x0000000277547211 */ /* 0x010fc600078008ff */
[----:B------:R-:W-:Y:S01]  /*1700*/  IMAD R143, R11, 0x2, R117 ;  /* 0x000000020b8f7824 */ /* 0x000fe200078e0275 */
[-C--:B------:R-:W-:Y:S02]  /*1710*/  LEA.HI.X.SX32 R91, R113, R0.reuse, 0x1, P1 ;  /* 0x00000000715b7211 */ /* 0x080fe400008f0eff */
[----:B------:R-:W-:Y:S01]  /*1720*/  LEA.HI.X.SX32 R85, R119, R0, 0x1, P0 ;  /* 0x0000000077557211 */ /* 0x000fe200000f0eff */
[----:B------:R-:W-:Y:S01]  /*1730*/  IMAD R119, R11, 0x2, R143 ;  /* 0x000000020b777824 */ /* 0x000fe200078e028f */
[-C--:B------:R-:W-:Y:S01]  /*1740*/  LEA R86, P1, R121, R2.reuse, 0x1 ;  /* 0x0000000279567211 */ /* 0x080fe200078208ff */
[----:B------:R4:W3:Y:S01]  /*1750*/  LDG.E.U16 R99, [R90.64] ;  /* 0x000000065a637981 */ /* 0x0008e2000c1e1500 */
[----:B0-----:R-:W-:Y:S02]  /*1760*/  LEA R78, P0, R123, R2, 0x1 ;  /* 0x000000027b4e7211 */ /* 0x001fe400078008ff */
[----:B------:R-:W-:Y:S01]  /*1770*/  LEA.HI.X.SX32 R87, R121, R0, 0x1, P1 ;  /* 0x0000000079577211 */ /* 0x000fe200008f0eff */
[----:B------:R0:W3:Y:S01]  /*1780*/  LDG.E.U16 R104, [R84.64] ;  /* 0x0000000654687981 */ /* 0x0000e2000c1e1500 */
[----:B------:R-:W-:-:S02]  /*1790*/  LEA R121, R11, R119, 0x1 ;  /* 0x000000770b797211 */ /* 0x000fc400078e08ff */
[----:B------:R-:W-:Y:S01]  /*17a0*/  LEA.HI.X.SX32 R79, R123, R0, 0x1, P0 ;  /* 0x000000007b4f7211 */ /* 0x000fe200000f0eff */
[----:B------:R4:W3:Y:S01]  /*17b0*/  LDG.E.U16 R106, [R86.64] ;  /* 0x00000006566a7981 */ /* 0x0008e2000c1e1500 */
[----:B-1----:R-:W-:Y:S01]  /*17c0*/  LEA R80, P0, R125, R2, 0x1 ;  /* 0x000000027d507211 */ /* 0x002fe200078008ff */
[----:B------:R-:W-:Y:S02]  /*17d0*/  IMAD R123, R11, 0x2, R121 ;  /* 0x000000020b7b7824 */ /* 0x000fe400078e0279 */
[----:B------:R1:W3:Y:S01]  /*17e0*/  LDG.E.U16 R107, [R78.64] ;  /* 0x000000064e6b7981 */ /* 0x0002e2000c1e1500 */
[----:B------:R-:W-:Y:S01]  /*17f0*/  LEA.HI.X.SX32 R81, R125, R0, 0x1, P0 ;  /* 0x000000007d517211 */ /* 0x000fe200000f0eff */
[----:B------:R-:W-:Y:S01]  /*1800*/  IMAD R125, R11, 0x2, R123 ;  /* 0x000000020b7d7824 */ /* 0x000fe200078e027b */
[-C--:B------:R-:W-:Y:S02]  /*1810*/  LEA R82, P0, R127, R2.reuse, 0x1 ;  /* 0x000000027f527211 */ /* 0x080fe400078008ff */
[----:B0-----:R-:W-:Y:S01]  /*1820*/  LEA R84, P1, R101, R2, 0x1 ;  /* 0x0000000265547211 */ /* 0x001fe200078208ff */
[----:B------:R0:W5:Y:S01]  /*1830*/  LDG.E.U16 R108, [R80.64] ;  /* 0x00000006506c7981 */ /* 0x000162000c1e1500 */
[----:B------:R-:W-:-:S02]  /*1840*/  LEA R145, R11, R125, 0x1 ;  /* 0x0000007d0b917211 */ /* 0x000fc400078e08ff */
[----:B------:R-:W-:-:S03]  /*1850*/  LEA.HI.X.SX32 R83, R127, R0, 0x1, P0 ;  /* 0x000000007f537211 */ /* 0x000fc600000f0eff */
[----:B------:R-:W-:Y:S01]  /*1860*/  IMAD R127, R11, 0x2, R145 ;  /* 0x000000020b7f7824 */ /* 0x000fe200078e0291 */
[----:B------:R-:W-:Y:S01]  /*1870*/  LEA.HI.X.SX32 R85, R101, R0, 0x1, P1 ;  /* 0x0000000065557211 */ /* 0x000fe200008f0eff */
[----:B------:R0:W5:Y:S01]  /*1880*/  LDG.E.U16 R110, [R82.64] ;  /* 0x00000006526e7981 */ /* 0x000162000c1e1500 */
[-C--:B----4-:R-:W-:Y:S01]  /*1890*/  LEA R86, P0, R129, R2.reuse, 0x1 ;  /* 0x0000000281567211 */ /* 0x090fe200078008ff */
[----:B------:R-:W-:Y:S01]  /*18a0*/  IMAD R101, R11, 0x2, R127 ;  /* 0x000000020b657824 */ /* 0x000fe200078e027f */
[----:B-1----:R-:W-:Y:S01]  /*18b0*/  LEA R78, P1, R95, R2, 0x1 ;  /* 0x000000025f4e7211 */ /* 0x002fe200078208ff */
[----:B------:R1:W4:Y:S01]  /*18c0*/  LDG.E.U16 R111, [R84.64] ;  /* 0x00000006546f7981 */ /* 0x000322000c1e1500 */
[----:B------:R-:W-:Y:S02]  /*18d0*/  LEA.HI.X.SX32 R87, R129, R0, 0x1, P0 ;  /* 0x0000000081577211 */ /* 0x000fe400000f0eff */
[----:B------:R-:W-:Y:S02]  /*18e0*/  LEA R129, R11, R101, 0x1 ;  /* 0x000000650b817211 */ /* 0x000fe400078e08ff */
[----:B------:R-:W-:Y:S01]  /*18f0*/  LEA R90, P0, R131, R2, 0x1 ;  /* 0x00000002835a7211 */ /* 0x000fe200078008ff */
[----:B------:R1:W5:Y:S02]  /*1900*/  LDG.E.U16 R112, [R86.64] ;  /* 0x0000000656707981 */ /* 0x000364000c1e1500 */
[----:B------:R-:W-:Y:S01]  /*1910*/  IMAD R147, R11, 0x2, R129 ;  /* 0x000000020b937824 */ /* 0x000fe200078e0281 */
[----:B------:R-:W-:-:S03]  /*1920*/  LEA.HI.X.SX32 R91, R131, R0, 0x1, P0 ;  /* 0x00000000835b7211 */ /* 0x000fc600000f0eff */
[----:B------:R-:W-:Y:S01]  /*1930*/  IMAD R131, R11, 0x2, R147 ;  /* 0x000000020b837824 */ /* 0x000fe200078e0293 */
[----:B------:R-:W-:Y:S01]  /*1940*/  LEA.HI.X.SX32 R79, R95, R0, 0x1, P1 ;  /* 0x000000005f4f7211 */ /* 0x000fe200008f0eff */
[----:B------:R1:W5:Y:S01]  /*1950*/  LDG.E.U16 R113, [R90.64] ;  /* 0x000000065a717981 */ /* 0x000362000c1e1500 */
[----:B0-----:R-:W-:Y:S02]  /*1960*/  LEA R80, P0, R133, R2, 0x1 ;  /* 0x0000000285507211 */ /* 0x001fe400078008ff */
[----:B------:R-:W-:Y:S01]  /*1970*/  LEA R95, R11, R131, 0x1 ;  /* 0x000000830b5f7211 */ /* 0x000fe200078e08ff */
[----:B------:R0:W5:Y:S01]  /*1980*/  LDG.E.U16 R114, [R78.64] ;  /* 0x000000064e727981 */ /* 0x000162000c1e1500 */
[----:B------:R-:W-:-:S03]  /*1990*/  LEA.HI.X.SX32 R81, R133, R0, 0x1, P0 ;  /* 0x0000000085517211 */ /* 0x000fc600000f0eff */
[----:B------:R-:W-:Y:S01]  /*19a0*/  IMAD R133, R11, 0x2, R95 ;  /* 0x000000020b857824 */ /* 0x000fe200078e025f */
[----:B-1----:R-:W-:Y:S01]  /*19b0*/  LEA R84, P0, R135, R2, 0x1 ;  /* 0x0000000287547211 */ /* 0x002fe200078008ff */
[----:B------:R1:W5:Y:S02]  /*19c0*/  LDG.E.U16 R116, [R80.64] ;  /* 0x0000000650747981 */ /* 0x000364000c1e1500 */
[----:B------:R-:W-:Y:S01]  /*19d0*/  IMAD R149, R11, 0x2, R133 ;  /* 0x000000020b957824 */ /* 0x000fe200078e0285 */
[----:B------:R-:W-:Y:S02]  /*19e0*/  LEA.HI.X.SX32 R85, R135, R0, 0x1, P0 ;  /* 0x0000000087557211 */ /* 0x000fe400000f0eff */
[----:B------:R-:W-:Y:S02]  /*19f0*/  LEA R82, P1, R137, R2, 0x1 ;  /* 0x0000000289527211 */ /* 0x000fe400078208ff */
[----:B------:R-:W-:Y:S01]  /*1a00*/  LEA R135, R11, R149, 0x1 ;  /* 0x000000950b877211 */ /* 0x000fe200078e08ff */
[----:B------:R0:W5:Y:S01]  /*1a10*/  LDG.E.U16 R118, [R84.64] ;  /* 0x0000000654767981 */ /* 0x000162000c1e1500 */
[----:B------:R-:W-:-:S02]  /*1a20*/  LEA.HI.X.SX32 R83, R137, R0, 0x1, P1 ;  /* 0x0000000089537211 */ /* 0x000fc400008f0eff */
[-C--:B------:R-:W-:Y:S01]  /*1a30*/  LEA R86, P0, R139, R2.reuse, 0x1 ;  /* 0x000000028b567211 */ /* 0x080fe200078008ff */
[----:B------:R-:W-:Y:S01]  /*1a40*/  IMAD R137, R11, 0x2, R135 ;  /* 0x000000020b897824 */ /* 0x000fe200078e0287 */
[----:B-1----:R-:W-:Y:S01]  /*1a50*/  LEA R80, P1, R123, R2, 0x1 ;  /* 0x000000027b507211 */ /* 0x002fe200078208ff */
[----:B------:R1:W5:Y:S01]  /*1a60*/  LDG.E.U16 R120, [R82.64] ;  /* 0x0000000652787981 */ /* 0x000362000c1e1500 */
[----:B------:R-:W-:Y:S01]  /*1a70*/  LEA.HI.X.SX32 R87, R139, R0, 0x1, P0 ;  /* 0x000000008b577211 */ /* 0x000fe200000f0eff */
[----:B------:R-:W-:Y:S01]  /*1a80*/  IMAD R139, R11, 0x2, R137 ;  /* 0x000000020b8b7824 */ /* 0x000fe200078e0289 */
[----:B0-----:R-:W-:Y:S02]  /*1a90*/  LEA R78, P0, R117, R2, 0x1 ;  /* 0x00000002754e7211 */ /* 0x001fe400078008ff */
[----:B------:R-:W-:Y:S01]  /*1aa0*/  LEA.HI.X.SX32 R81, R123, R0, 0x1, P1 ;  /* 0x000000007b517211 */ /* 0x000fe200008f0eff */
[----:B------:R0:W5:Y:S01]  /*1ab0*/  LDG.E.U16 R122, [R86.64] ;  /* 0x00000006567a7981 */ /* 0x000162000c1e1500 */
[----:B------:R-:W-:-:S02]  /*1ac0*/  LEA R151, R11, R139, 0x1 ;  /* 0x0000008b0b977211 */ /* 0x000fc400078e08ff */
[----:B------:R-:W-:Y:S01]  /*1ad0*/  LEA.HI.X.SX32 R79, R117, R0, 0x1, P0 ;  /* 0x00000000754f7211 */ /* 0x000fe200000f0eff */
[----:B------:R0:W5:Y:S02]  /*1ae0*/  LDG.E.U16 R126, [R80.64] ;  /* 0x00000006507e7981 */ /* 0x000164000c1e1500 */
[----:B------:R-:W-:Y:S01]  /*1af0*/  IMAD R117, R11, 0x2, R151 ;  /* 0x000000020b757824 */ /* 0x000fe200078e0297 */
[----:B------:R-:W-:Y:S01]  /*1b00*/  LEA R84, P0, R101, R2, 0x1 ;  /* 0x0000000265547211 */ /* 0x000fe200078008ff */
[----:B------:R0:W5:Y:S02]  /*1b10*/  LDG.E.U16 R124, [R78.64] ;  /* 0x000000064e7c7981 */ /* 0x000164000c1e1500 */
[----:B------:R-:W-:Y:S01]  /*1b20*/  IMAD R123, R11, 0x2, R117 ;  /* 0x000000020b7b7824 */ /* 0x000fe200078e0275 */
[----:B------:R-:W-:Y:S02]  /*1b30*/  LEA.HI.X.SX32 R85, R101, R0, 0x1, P0 ;  /* 0x0000000065557211 */ /* 0x000fe400000f0eff */
[----:B------:R-:W-:-:S02]  /*1b40*/  LEA R90, P0, R95, R2, 0x1 ;  /* 0x000000025f5a7211 */ /* 0x000fc400078008ff */
[----:B------:R-:W-:Y:S01]  /*1b50*/  LEA R101, R11, R123, 0x1 ;  /* 0x0000007b0b657211 */ /* 0x000fe200078e08ff */
[----:B------:R1:W5:Y:S01]  /*1b60*/  LDG.E.U16 R130, [R84.64] ;  /* 0x0000000654827981 */ /* 0x000362000c1e1500 */
[----:B------:R-:W-:Y:S02]  /*1b70*/  LEA.HI.X.SX32 R91, R95, R0, 0x1, P0 ;  /* 0x000000005f5b7211 */ /* 0x000fe400000f0eff */
[-C--:B0-----:R-:W-:Y:S01]  /*1b80*/  LEA R78, P0, R123, R2.reuse, 0x1 ;  /* 0x000000027b4e7211 */ /* 0x081fe200078008ff */
[----:B------:R-:W-:Y:S01]  /*1b90*/  IMAD R153, R11, 0x2, R101 ;  /* 0x000000020b997824 */ /* 0x000fe200078e0265 */
[----:B-1----:R-:W-:Y:S01]  /*1ba0*/  LEA R82, P1, R137, R2, 0x1 ;  /* 0x0000000289527211 */ /* 0x002fe200078208ff */
[----:B------:R0:W5:Y:S01]  /*1bb0*/  LDG.E.U16 R134, [R90.64] ;  /* 0x000000065a867981 */ /* 0x000162000c1e1500 */
[----:B------:R-:W-:Y:S01]  /*1bc0*/  LEA.HI.X.SX32 R79, R123, R0, 0x1, P0 ;  /* 0x000000007b4f7211 */ /* 0x000fe200000f0eff */
[----:B------:R-:W-:Y:S01]  /*1bd0*/  IMAD R155, R11, 0x2, R153 ;  /* 0x000000020b9b7824 */ /* 0x000fe200078e0299 */
[----:B------:R-:W-:-:S02]  /*1be0*/  LEA R86, P0, R141, R2, 0x1 ;  /* 0x000000028d567211 */ /* 0x000fc400078008ff */
[-C--:B------:R-:W-:Y:S01]  /*1bf0*/  LEA.HI.X.SX32 R83, R137, R0.reuse, 0x1, P1 ;  /* 0x0000000089537211 */ /* 0x080fe200008f0eff */
[----:B------:R1:W5:Y:S01]  /*1c00*/  LDG.E.U16 R142, [R78.64] ;  /* 0x000000064e8e7981 */ /* 0x000362000c1e1500 */
[----:B------:R-:W-:Y:S02]  /*1c10*/  LEA.HI.X.SX32 R87, R141, R0, 0x1, P0 ;  /* 0x000000008d577211 */ /* 0x000fe400000f0eff */
[----:B------:R-:W-:Y:S01]  /*1c20*/  LEA R94, P0, R143, R2, 0x1 ;  /* 0x000000028f5e7211 */ /* 0x000fe200078008ff */
[----:B------:R1:W5:Y:S01]  /*1c30*/  LDG.E.U16 R140, [R82.64] ;  /* 0x00000006528c7981 */ /* 0x000362000c1e1500 */
[----:B------:R-:W-:Y:S02]  /*1c40*/  LEA R137, R11, R155, 0x1 ;  /* 0x0000009b0b897211 */ /* 0x000fe400078e08ff */
[----:B------:R-:W-:Y:S01]  /*1c50*/  LEA.HI.X.SX32 R95, R143, R0, 0x1, P0 ;  /* 0x000000008f5f7211 */ /* 0x000fe200000f0eff */
[----:B------:R1:W5:Y:S01]  /*1c60*/  LDG.E.U16 R123, [R86.64] ;  /* 0x00000006567b7981 */ /* 0x000362000c1e1500 */
[----:B------:R-:W-:-:S02]  /*1c70*/  LEA R80, P1, R137, R2, 0x1 ;  /* 0x0000000289507211 */ /* 0x000fc400078208ff */
[----:B0-----:R-:W-:Y:S02]  /*1c80*/  LEA R90, P0, R129, R2, 0x1 ;  /* 0x00000002815a7211 */ /* 0x001fe400078008ff */
[-C--:B------:R-:W-:Y:S02]  /*1c90*/  LEA.HI.X.SX32 R81, R137, R0.reuse, 0x1, P1 ;  /* 0x0000000089517211 */ /* 0x080fe400008f0eff */
[----:B------:R-:W-:Y:S02]  /*1ca0*/  LEA.HI.X.SX32 R91, R129, R0, 0x1, P0 ;  /* 0x00000000815b7211 */ /* 0x000fe400000f0eff */
[-C--:B-1----:R-:W-:Y:S01]  /*1cb0*/  LEA R78, P0, R133, R2.reuse, 0x1 ;  /* 0x00000002854e7211 */ /* 0x082fe200078008ff */
[----:B------:R0:W5:Y:S01]  /*1cc0*/  LDG.E.U16 R144, [R80.64] ;  /* 0x0000000650907981 */ /* 0x000162000c1e1500 */
[----:B------:R-:W-:Y:S02]  /*1cd0*/  LEA R84, P1, R125, R2, 0x1 ;  /* 0x000000027d547211 */ /* 0x000fe400078208ff */
[-C--:B------:R-:W-:Y:S01]  /*1ce0*/  LEA.HI.X.SX32 R79, R133, R0.reuse, 0x1, P0 ;  /* 0x00000000854f7211 */ /* 0x080fe200000f0eff */
[----:B------:R1:W5:Y:S01]  /*1cf0*/  LDG.E.U16 R132, [R90.64] ;  /* 0x000000065a847981 */ /* 0x000362000c1e1500 */
[----:B------:R-:W-:-:S03]  /*1d00*/  LEA.HI.X.SX32 R85, R125, R0, 0x1, P1 ;  /* 0x000000007d557211 */ /* 0x000fc600008f0eff */
[----:B------:R1:W5:Y:S01]  /*1d10*/  LDG.E.U16 R125, [R94.64] ;  /* 0x000000065e7d7981 */ /* 0x000362000c1e1500 */
[-C--:B0-----:R-:W-:Y:S01]  /*1d20*/  LEA R80, P0, R101, R2.reuse, 0x1 ;  /* 0x0000000265507211 */ /* 0x081fe200078008ff */
[----:B------:R-:W-:Y:S01]  /*1d30*/  IMAD R137, R11, 0x2, R137 ;  /* 0x000000020b897824 */ /* 0x000fe200078e0289 */
[----:B------:R-:W-:Y:S01]  /*1d40*/  LEA R82, P1, R139, R2, 0x1 ;  /* 0x000000028b527211 */ /* 0x000fe200078208ff */
[----:B------:R0:W5:Y:S01]  /*1d50*/  LDG.E.U16 R136, [R78.64] ;  /* 0x000000064e887981 */ /* 0x000162000c1e1500 */
[----:B------:R-:W-:-:S03]  /*1d60*/  LEA.HI.X.SX32 R81, R101, R0, 0x1, P0 ;  /* 0x0000000065517211 */ /* 0x000fc600000f0eff */
[----:B------:R0:W5:Y:S01]  /*1d70*/  LDG.E.U16 R128, [R84.64] ;  /* 0x0000000654807981 */ /* 0x000162000c1e1500 */
[----:B-1----:R-:W-:Y:S02]  /*1d80*/  LEA R94, P0, R115, R2, 0x1 ;  /* 0x00000002735e7211 */ /* 0x002fe400078008ff */
[-C--:B------:R-:W-:Y:S01]  /*1d90*/  LEA.HI.X.SX32 R83, R139, R0.reuse, 0x1, P1 ;  /* 0x000000008b537211 */ /* 0x080fe200008f0eff */
[----:B------:R1:W5:Y:S01]  /*1da0*/  LDG.E.U16 R143, [R80.64] ;  /* 0x00000006508f7981 */ /* 0x000362000c1e1500 */
[----:B------:R-:W-:Y:S02]  /*1db0*/  LEA.HI.X.SX32 R95, R115, R0, 0x1, P0 ;  /* 0x00000000735f7211 */ /* 0x000fe400000f0eff */
[-C--:B------:R-:W-:Y:S01]  /*1dc0*/  LEA R90, P0, R145, R2.reuse, 0x1 ;  /* 0x00000002915a7211 */ /* 0x080fe200078008ff */
[----:B------:R1:W5:Y:S01]  /*1dd0*/  LDG.E.U16 R139, [R82.64] ;  /* 0x00000006528b7981 */ /* 0x000362000c1e1500 */
[----:B------:R-:W-:Y:S02]  /*1de0*/  LEA R86, P1, R137, R2, 0x1 ;  /* 0x0000000289567211 */ /* 0x000fe400078208ff */
[----:B------:R-:W-:Y:S01]  /*1df0*/  LEA.HI.X.SX32 R91, R145, R0, 0x1, P0 ;  /* 0x00000000915b7211 */ /* 0x000fe200000f0eff */
[----:B------:R1:W5:Y:S01]  /*1e00*/  LDG.E.U16 R115, [R94.64] ;  /* 0x000000065e737981 */ /* 0x000362000c1e1500 */
[----:B0-----:R-:W-:-:S02]  /*1e10*/  LEA R78, P0, R149, R2, 0x1 ;  /* 0x00000002954e7211 */ /* 0x001fc400078008ff */
[-C--:B------:R-:W-:Y:S01]  /*1e20*/  LEA.HI.X.SX32 R87, R137, R0.reuse, 0x1, P1 ;  /* 0x0000000089577211 */ /* 0x080fe200008f0eff */
[----:B------:R-:W-:Y:S01]  /*1e30*/  IMAD R137, R11, 0x2, R137 ;  /* 0x000000020b897824 */ /* 0x000fe200078e0289 */
[----:B------:R-:W-:Y:S01]  /*1e40*/  LEA.HI.X.SX32 R79, R149, R0, 0x1, P0 ;  /* 0x00000000954f7211 */ /* 0x000fe200000f0eff */
[----:B------:R0:W5:Y:S01]  /*1e50*/  LDG.E.U16 R129, [R90.64] ;  /* 0x000000065a817981 */ /* 0x000162000c1e1500 */
[-C--:B------:R-:W-:Y:S02]  /*1e60*/  LEA R84, P1, R119, R2.reuse, 0x1 ;  /* 0x0000000277547211 */ /* 0x080fe400078208ff */
[----:B-1----:R-:W-:Y:S01]  /*1e70*/  LEA R82, P0, R151, R2, 0x1 ;  /* 0x0000000297527211 */ /* 0x002fe200078008ff */
[----:B------:R1:W5:Y:S01]  /*1e80*/  LDG.E.U16 R146, [R86.64] ;  /* 0x0000000656927981 */ /* 0x000362000c1e1500 */
[-C--:B------:R-:W-:Y:S02]  /*1e90*/  LEA.HI.X.SX32 R85, R119, R0.reuse, 0x1, P1 ;  /* 0x0000000077557211 */ /* 0x080fe400008f0eff */
[----:B------:R-:W-:Y:S01]  /*1ea0*/  LEA.HI.X.SX32 R83, R151, R0, 0x1, P0 ;  /* 0x0000000097537211 */ /* 0x000fe200000f0eff */
[----:B------:R0:W5:Y:S01]  /*1eb0*/  LDG.E.U16 R138, [R78.64] ;  /* 0x000000064e8a7981 */ /* 0x000162000c1e1500 */
[----:B------:R-:W-:-:S03]  /*1ec0*/  LEA R100, P1, R147, R2, 0x1 ;  /* 0x0000000293647211 */ /* 0x000fc600078208ff */
[----:B------:R0:W5:Y:S01]  /*1ed0*/  LDG.E.U16 R119, [R84.64] ;  /* 0x0000000654777981 */ /* 0x000162000c1e1500 */
[----:B-1----:R-:W-:Y:S02]  /*1ee0*/  LEA R86, P0, R137, R2, 0x1 ;  /* 0x0000000289567211 */ /* 0x002fe400078008ff */
[-C--:B------:R-:W-:Y:S01]  /*1ef0*/  LEA.HI.X.SX32 R101, R147, R0.reuse, 0x1, P1 ;  /* 0x0000000093657211 */ /* 0x080fe200008f0eff */
[----:B------:R1:W5:Y:S01]  /*1f00*/  LDG.E.U16 R141, [R82.64] ;  /* 0x00000006528d7981 */ /* 0x000362000c1e1500 */
[----:B------:R-:W-:Y:S02]  /*1f10*/  LEA.HI.X.SX32 R87, R137, R0, 0x1, P0 ;  /* 0x0000000089577211 */ /* 0x000fe400000f0eff */
[-C--:B------:R-:W-:Y:S01]  /*1f20*/  LEA R80, P1, R153, R2.reuse, 0x1 ;  /* 0x0000000299507211 */ /* 0x080fe200078208ff */
[----:B------:R1:W5:Y:S01]  /*1f30*/  LDG.E.U16 R133, [R100.64] ;  /* 0x0000000664857981 */ /* 0x000362000c1e1500 */
[----:B0-----:R-:W-:Y:S02]  /*1f40*/  LEA R84, P0, R105, R2, 0x1 ;  /* 0x0000000269547211 */ /* 0x001fe400078008ff */
[----:B------:R-:W-:-:S02]  /*1f50*/  LEA R11, R11, R137, 0x1 ;  /* 0x000000890b0b7211 */ /* 0x000fc400078e08ff */
[-C--:B------:R-:W-:Y:S02]  /*1f60*/  LEA.HI.X.SX32 R81, R153, R0.reuse, 0x1, P1 ;  /* 0x0000000099517211 */ /* 0x080fe400008f0eff */
[----:B------:R-:W-:Y:S02]  /*1f70*/  LEA.HI.X.SX32 R85, R105, R0, 0x1, P0 ;  /* 0x0000000069557211 */ /* 0x000fe400000f0eff */
[-C--:B------:R-:W-:Y:S01]  /*1f80*/  LEA R90, P1, R11, R2.reuse, 0x1 ;  /* 0x000000020b5a7211 */ /* 0x080fe200078208ff */
[----:B------:R0:W5:Y:S01]  /*1f90*/  LDG.E.U16 R137, [R80.64] ;  /* 0x0000000650897981 */ /* 0x000162000c1e1500 */
[----:B-1----:R-:W-:Y:S02]  /*1fa0*/  LEA R100, P0, R109, R2, 0x1 ;  /* 0x000000026d647211 */ /* 0x002fe400078008ff */
[-C--:B------:R-:W-:Y:S01]  /*1fb0*/  LEA.HI.X.SX32 R91, R11, R0.reuse, 0x1, P1 ;  /* 0x000000000b5b7211 */ /* 0x080fe200008f0eff */
[----:B------:R-:W5:Y:S01]  /*1fc0*/  LDG.E.U16 R84, [R84.64] ;  /* 0x0000000654547981 */ /* 0x000f62000c1e1500 */
[----:B------:R-:W-:-:S02]  /*1fd0*/  LEA.HI.X.SX32 R101, R109, R0, 0x1, P0 ;  /* 0x000000006d657211 */ /* 0x000fc400000f0eff */
[-C--:B------:R-:W-:Y:S01]  /*1fe0*/  LEA R94, P1, R121, R2.reuse, 0x1 ;  /* 0x00000002795e7211 */ /* 0x080fe200078208ff */
[----:B------:R1:W5:Y:S01]  /*1ff0*/  LDG.E.U16 R11, [R86.64] ;  /* 0x00000006560b7981 */ /* 0x000362000c1e1500 */
[----:B------:R-:W-:Y:S02]  /*2000*/  LEA R78, P0, R127, R2, 0x1 ;  /* 0x000000027f4e7211 */ /* 0x000fe400078008ff */
[-C--:B------:R-:W-:Y:S01]  /*2010*/  LEA.HI.X.SX32 R95, R121, R0.reuse, 0x1, P1 ;  /* 0x00000000795f7211 */ /* 0x080fe200008f0eff */
[----:B------:R1:W5:Y:S01]  /*2020*/  LDG.E.U16 R105, [R90.64] ;  /* 0x000000065a697981 */ /* 0x000362000c1e1500 */
[----:B------:R-:W-:Y:S02]  /*2030*/  LEA.HI.X.SX32 R79, R127, R0, 0x1, P0 ;  /* 0x000000007f4f7211 */ /* 0x000fe400000f0eff */
[-C--:B0-----:R-:W-:Y:S01]  /*2040*/  LEA R80, P0, R131, R2.reuse, 0x1 ;  /* 0x0000000283507211 */ /* 0x081fe200078008ff */
[----:B------:R-:W5:Y:S01]  /*2050*/  LDG.E.U16 R100, [R100.64] ;  /* 0x0000000664647981 */ /* 0x000f62000c1e1500 */
[----:B------:R-:W-:-:S02]  /*2060*/  LEA R82, P1, R135, R2, 0x1 ;  /* 0x0000000287527211 */ /* 0x000fc400078208ff */
[-C--:B------:R-:W-:Y:S01]  /*2070*/  LEA.HI.X.SX32 R81, R131, R0.reuse, 0x1, P0 ;  /* 0x0000000083517211 */ /* 0x080fe200000f0eff */
[----:B------:R-:W5:Y:S01]  /*2080*/  LDG.E.U16 R94, [R94.64] ;  /* 0x000000065e5e7981 */ /* 0x000f62000c1e1500 */
[----:B------:R-:W-:Y:S02]  /*2090*/  LEA.HI.X.SX32 R83, R135, R0, 0x1, P1 ;  /* 0x0000000087537211 */ /* 0x000fe400008f0eff */
[-C--:B-1----:R-:W-:Y:S01]  /*20a0*/  LEA R86, P0, R117, R2.reuse, 0x1 ;  /* 0x0000000275567211 */ /* 0x082fe200078008ff */
[----:B------:R0:W5:Y:S01]  /*20b0*/  LDG.E.U16 R78, [R78.64] ;  /* 0x000000064e4e7981 */ /* 0x000162000c1e1500 */
[----:B------:R-:W-:Y:S02]  /*20c0*/  LEA R90, P1, R155, R2, 0x1 ;  /* 0x000000029b5a7211 */ /* 0x000fe400078208ff */
[-C--:B------:R-:W-:Y:S01]  /*20d0*/  LEA.HI.X.SX32 R87, R117, R0.reuse, 0x1, P0 ;  /* 0x0000000075577211 */ /* 0x080fe200000f0eff */
[----:B------:R-:W5:Y:S01]  /*20e0*/  LDG.E.U16 R80, [R80.64] ;  /* 0x0000000650507981 */ /* 0x000f62000c1e1500 */
[----:B------:R-:W-:-:S03]  /*20f0*/  LEA.HI.X.SX32 R91, R155, R0, 0x1, P1 ;  /* 0x000000009b5b7211 */ /* 0x000fc600008f0eff */
[----:B------:R-:W5:Y:S04]  /*2100*/  LDG.E.U16 R82, [R82.64] ;  /* 0x0000000652527981 */ /* 0x000f68000c1e1500 */
[----:B------:R-:W5:Y:S04]  /*2110*/  LDG.E.U16 R86, [R86.64] ;  /* 0x0000000656567981 */ /* 0x000f68000c1e1500 */
[----:B------:R-:W5:Y:S01]  /*2120*/  LDG.E.U16 R90, [R90.64] ;  /* 0x000000065a5a7981 */ /* 0x000f62000c1e1500 */
[----:B------:R-:W-:Y:S02]  /*2130*/  LOP3.LUT R0, R150, 0x7f, RZ, 0xc0, !PT ;  /* 0x0000007f96007812 */ /* 0x000fe400078ec0ff */
[----:B------:R-:W-:-:S03]  /*2140*/  SHF.R.S32.HI R2, RZ, 0x7, R150 ;  /* 0x00000007ff027819 */ /* 0x000fc60000011496 */
[----:B0-----:R-:W-:Y:S01]  /*2150*/  IMAD.SHL.U32 R79, R0, 0x2, RZ ;  /* 0x00000002004f7824 */ /* 0x001fe200078e00ff */
[----:B------:R-:W-:Y:S02]  /*2160*/  SGXT R2, R2, 0x1 ;  /* 0x000000010202781a */ /* 0x000fe40000000200 */
[----:B------:R-:W-:Y:S02]  /*2170*/  IADD3 R152, R40, 0x80, RZ ;  /* 0x0000008028987810 */ /* 0x000fe40007ffe0ff */
[----:B------:R-:W-:Y:S02]  /*2180*/  LOP3.LUT R79, R79, 0x110, R2, 0x78, !PT ;  /* 0x000001104f4f7812 */ /* 0x000fe400078e7802 */
[----:B------:R-:W-:-:S03]  /*2190*/  ISETP.GE.AND P0, PT, R152, 0x1, PT ;  /* 0x000000019800780c */ /* 0x000fc60003f06270 */
[----:B--2---:R0:W-:Y:S01]  /*21a0*/  STS.U16 [R79], R3 ;  /* 0x000000034f007388 */ /* 0x0041e20000000400 */
[----:B------:R-:W-:-:S03]  /*21b0*/  LOP3.LUT R0, R79, 0x40, RZ, 0x3c, !PT ;  /* 0x000000404f007812 */ /* 0x000fc600078e3cff */
[----:B------:R-:W-:Y:S01]  /*21c0*/  STS.U16 [R79+0x800], R7 ;  /* 0x000800074f007388 */ /* 0x000fe20000000400 */
[----:B0-----:R-:W-:-:S03]  /*21d0*/  LOP3.LUT R3, R79, 0x20, RZ, 0x3c, !PT ;  /* 0x000000204f037812 */ /* 0x001fc600078e3cff */
[----:B------:R-:W-:Y:S04]  /*21e0*/  STS.U16 [R79+0x1000], R12 ;  /* 0x0010000c4f007388 */ /* 0x000fe80000000400 */
        /* <DEDUP_REMOVED lines=15> */
[----:B---3--:R-:W-:Y:S04]  /*22e0*/  STS.U16 [R79+0x9000], R77 ;  /* 0x0090004d4f007388 */ /* 0x008fe80000000400 */
[----:B------:R-:W-:Y:S04]  /*22f0*/  STS.U16 [R79+0x9800], R93 ;  /* 0x0098005d4f007388 */ /* 0x000fe80000000400 */
[----:B------:R-:W-:Y:S04]  /*2300*/  STS.U16 [R79+0xa000], R99 ;  /* 0x00a000634f007388 */ /* 0x000fe80000000400 */
[----:B------:R-:W-:Y:S04]  /*2310*/  STS.U16 [R79+0xa800], R106 ;  /* 0x00a8006a4f007388 */ /* 0x000fe80000000400 */
[----:B----4-:R-:W-:Y:S01]  /*2320*/  STS.U16 [R79+0xb000], R111 ;  /* 0x00b0006f4f007388 */ /* 0x010fe20000000400 */
[----:B------:R-:W-:Y:S01]  /*2330*/  IMAD.MOV.U32 R229, RZ, RZ, 0x3f800000 ;  /* 0x3f800000ffe57424 */ /* 0x000fe200078e00ff */
[----:B------:R-:W-:Y:S01]  /*2340*/  MOV R181, 0xff800000 ;  /* 0xff80000000b57802 */ /* 0x000fe20000000f00 */
[----:B------:R-:W-:Y:S01]  /*2350*/  IMAD.MOV.U32 R180, RZ, RZ, -0x800000 ;  /* 0xff800000ffb47424 */ /* 0x000fe200078e00ff */
        /* <DEDUP_REMOVED lines=11> */
[----:B-----5:R0:W-:Y:S01]  /*2410*/  STS.U16 [R79+0xb800], R116 ;  /* 0x00b800744f007388 */ /* 0x0201e20000000400 */
[----:B------:R-:W-:Y:S01]  /*2420*/  IMAD.MOV.U32 R163, RZ, RZ, -0x800000 ;  /* 0xff800000ffa37424 */ /* 0x000fe200078e00ff */
[----:B------:R-:W-:Y:S01]  /*2430*/  MOV R223, 0x3f800000 ;  /* 0x3f80000000df7802 */ /* 0x000fe20000000f00 */
[----:B------:R-:W-:Y:S01]  /*2440*/  IMAD.MOV.U32 R162, RZ, RZ, -0x800000 ;  /* 0xff800000ffa27424 */ /* 0x000fe200078e00ff */
[----:B------:R-:W-:Y:S01]  /*2450*/  MOV R220, 0x3f800000 ;  /* 0x3f80000000dc7802 */ /* 0x000fe20000000f00 */
[----:B------:R-:W-:Y:S01]  /*2460*/  IMAD.MOV.U32 R160, RZ, RZ, -0x800000 ;  /* 0xff800000ffa07424 */ /* 0x000fe200078e00ff */
[----:B------:R-:W-:Y:S01]  /*2470*/  MOV R217, 0x3f800000 ;  /* 0x3f80000000d97802 */ /* 0x000fe20000000f00 */
[----:B------:R-:W-:Y:S01]  /*2480*/  IMAD.MOV.U32 R228, RZ, RZ, 0x3f800000 ;  /* 0x3f800000ffe47424 */ /* 0x000fe200078e00ff */
[----:B------:R-:W-:Y:S01]  /*2490*/  MOV R214, 0x3f800000 ;  /* 0x3f80000000d67802 */ /* 0x000fe20000000f00 */
[----:B------:R-:W-:Y:S01]  /*24a0*/  IMAD.MOV.U32 R227, RZ, RZ, 0x3f800000 ;  /* 0x3f800000ffe37424 */ /* 0x000fe200078e00ff */
[----:B0-----:R-:W-:Y:S01]  /*24b0*/  CS2R R116, SRZ ;  /* 0x0000000000747805 */ /* 0x001fe2000001ff00 */
[----:B------:R-:W-:Y:S01]  /*24c0*/  IMAD.MOV.U32 R225, RZ, RZ, 0x3f800000 ;  /* 0x3f800000ffe17424 */ /* 0x000fe200078e00ff */
[----:B------:R-:W-:Y:S01]  /*24d0*/  LOP3.LUT R41, R150, 0xff, RZ, 0xc0, !PT ;  /* 0x000000ff96297812 */ /* 0x000fe200078ec0ff */
[----:B------:R-:W-:Y:S01]  /*24e0*/  IMAD.MOV.U32 R224, RZ, RZ, 0x3f800000 ;  /* 0x3f800000ffe07424 */ /* 0x000fe200078e00ff */
[----:B------:R-:W-:Y:S04]  /*24f0*/  STS.U16 [R79+0xc000], R122 ;  /* 0x00c0007a4f007388 */ /* 0x000fe80000000400 */
[----:B------:R-:W-:Y:S04]  /*2500*/  STS.U16 [R79+0xd000], R126 ;  /* 0x00d0007e4f007388 */ /* 0x000fe80000000400 */
[----:B------:R-:W-:Y:S01]  /*2510*/  STS.U16 [R79+0xc800], R124 ;  /* 0x00c8007c4f007388 */ /* 0x000fe20000000400 */
[----:B------:R-:W-:-:S03]  /*2520*/  IMAD.MOV.U32 R222, RZ, RZ, 0x3f800000 ;  /* 0x3f800000ffde7424 */ /* 0x000fc600078e00ff */
[----:B------:R-:W-:Y:S04]  /*2530*/  STS.U16 [R79+0xd800], R130 ;  /* 0x00d800824f007388 */ /* 0x000fe80000000400 */
[----:B------:R0:W-:Y:S04]  /*2540*/  STS.U16 [R79+0xe000], R134 ;  /* 0x00e000864f007388 */ /* 0x0001e80000000400 */
[----:B------:R-:W-:Y:S04]  /*2550*/  STS.U16 [R79+0xf000], R142 ;  /* 0x00f0008e4f007388 */ /* 0x000fe80000000400 */
[----:B------:R-:W-:Y:S01]  /*2560*/  STS.U16 [R79+0xe800], R140 ;  /* 0x00e8008c4f007388 */ /* 0x000fe20000000400 */
[----:B------:R-:W-:Y:S01]  /*2570*/  IMAD.MOV.U32 R221, RZ, RZ, 0x3f800000 ;  /* 0x3f800000ffdd7424 */ /* 0x000fe200078e00ff */
[----:B0-----:R-:W-:Y:S01]  /*2580*/  CS2R R134, SRZ ;  /* 0x0000000000867805 */ /* 0x001fe2000001ff00 */
[----:B------:R-:W-:Y:S01]  /*2590*/  IMAD.MOV.U32 R219, RZ, RZ, 0x3f800000 ;  /* 0x3f800000ffdb7424 */ /* 0x000fe200078e00ff */
[----:B------:R-:W-:Y:S01]  /*25a0*/  CS2R R130, SRZ ;  /* 0x0000000000827805 */ /* 0x000fe2000001ff00 */
[----:B------:R-:W-:Y:S01]  /*25b0*/  IMAD.MOV.U32 R218, RZ, RZ, 0x3f800000 ;  /* 0x3f800000ffda7424 */ /* 0x000fe200078e00ff */
[----:B------:R-:W-:Y:S01]  /*25c0*/  CS2R R126, SRZ ;  /* 0x00000000007e7805 */ /* 0x000fe2000001ff00 */
[----:B------:R-:W-:Y:S01]  /*25d0*/  IMAD.MOV.U32 R216, RZ, RZ, 0x3f800000 ;  /* 0x3f800000ffd87424 */ /* 0x000fe200078e00ff */
[----:B------:R0:W-:Y:S04]  /*25e0*/  STS.U16 [R79+0xf800], R144 ;  /* 0x00f800904f007388 */ /* 0x0001e80000000400 */
[----:B------:R-:W-:Y:S04]  /*25f0*/  STS.U16 [R3+0x200], R4 ;  /* 0x0002000403007388 */ /* 0x000fe80000000400 */
        /* <DEDUP_REMOVED lines=25> */
[----:B------:R0:W-:Y:S04]  /*2790*/  STS.U16 [R3+0xca00], R125 ;  /* 0x00ca007d03007388 */ /* 0x0001e80000000400 */
[----:B------:R-:W-:Y:S04]  /*27a0*/  STS.U16 [R3+0xd200], R128 ;  /* 0x00d2008003007388 */ /* 0x000fe80000000400 */
[----:B------:R-:W-:Y:S04]  /*27b0*/  STS.U16 [R3+0xda00], R132 ;  /* 0x00da008403007388 */ /* 0x000fe80000000400 */
[----:B------:R-:W-:Y:S04]  /*27c0*/  STS.U16 [R3+0xe200], R136 ;  /* 0x00e2008803007388 */ /* 0x000fe80000000400 */
[----:B------:R-:W-:Y:S04]  /*27d0*/  STS.U16 [R3+0xea00], R139 ;  /* 0x00ea008b03007388 */ /* 0x000fe80000000400 */
[----:B------:R1:W-:Y:S04]  /*27e0*/  STS.U16 [R3+0xf200], R143 ;  /* 0x00f2008f03007388 */ /* 0x0003e80000000400 */
[----:B------:R2:W-:Y:S01]  /*27f0*/  STS.U16 [R3+0xfa00], R146 ;  /* 0x00fa009203007388 */ /* 0x0005e20000000400 */
[----:B------:R-:W-:Y:S01]  /*2800*/  IMAD.MOV.U32 R215, RZ, RZ, 0x3f800000 ;  /* 0x3f800000ffd77424 */ /* 0x000fe200078e00ff */
[----:B0-----:R-:W-:-:S02]  /*2810*/  CS2R R124, SRZ ;  /* 0x00000000007c7805 */ /* 0x001fc4000001ff00 */
[----:B------:R-:W-:Y:S01]  /*2820*/  STS.U16 [R0+0x400], R5 ;  /* 0x0004000500007388 */ /* 0x000fe20000000400 */
[----:B------:R-:W-:Y:S01]  /*2830*/  CS2R R122, SRZ ;  /* 0x00000000007a7805 */ /* 0x000fe2000001ff00 */
[----:B-1----:R-:W-:Y:S02]  /*2840*/  CS2R R142, SRZ ;  /* 0x00000000008e7805 */ /* 0x002fe4000001ff00 */
[----:B------:R0:W-:Y:S01]  /*2850*/  STS.U16 [R0+0xc00], R9 ;  /* 0x000c000900007388 */ /* 0x0001e20000000400 */
[----:B--2---:R-:W-:-:S03]  /*2860*/  SHF.R.S32.HI R3, RZ, 0x4, R150 ;  /* 0x00000004ff037819 */ /* 0x004fc60000011496 */
[----:B------:R-:W-:Y:S01]  /*2870*/  STS.U16 [R0+0x1400], R14 ;  /* 0x0014000e00007388 */ /* 0x000fe20000000400 */
[----:B------:R-:W-:Y:S01]  /*2880*/  CS2R R106, SRZ ;  /* 0x00000000006a7805 */ /* 0x000fe2000001ff00 */
[----:B------:R-:W-:Y:S02]  /*2890*/  CS2R R36, SRZ ;  /* 0x0000000000247805 */ /* 0x000fe4000001ff00 */
[----:B------:R-:W-:Y:S01]  /*28a0*/  STS.U16 [R0+0x1c00], R18 ;  /* 0x001c001200007388 */ /* 0x000fe20000000400 */
[----:B------:R-:W-:Y:S01]  /*28b0*/  CS2R R12, SRZ ;  /* 0x00000000000c7805 */ /* 0x000fe2000001ff00 */
[----:B0-----:R-:W-:Y:S02]  /*28c0*/  CS2R R8, SRZ ;  /* 0x0000000000087805 */ /* 0x001fe4000001ff00 */
[----:B------:R-:W-:Y:S01]  /*28d0*/  STS.U16 [R0+0x2400], R22 ;  /* 0x0024001600007388 */ /* 0x000fe20000000400 */
[----:B------:R-:W-:Y:S01]  /*28e0*/  CS2R R28, SRZ ;  /* 0x00000000001c7805 */ /* 0x000fe2000001ff00 */
[----:B------:R-:W-:-:S02]  /*28f0*/  CS2R R16, SRZ ;  /* 0x0000000000107805 */ /* 0x000fc4000001ff00 */
[----:B------:R-:W-:Y:S01]  /*2900*/  STS.U16 [R0+0x2c00], R26 ;  /* 0x002c001a00007388 */ /* 0x000fe20000000400 */
[----:B------:R-:W-:Y:S01]  /*2910*/  CS2R R20, SRZ ;  /* 0x0000000000147805 */ /* 0x000fe2000001ff00 */
[----:B------:R-:W-:Y:S02]  /*2920*/  CS2R R24, SRZ ;  /* 0x0000000000187805 */ /* 0x000fe4000001ff00 */
[----:B------:R-:W-:Y:S01]  /*2930*/  STS.U16 [R0+0x3400], R30 ;  /* 0x0034001e00007388 */ /* 0x000fe20000000400 */
[----:B------:R-:W-:Y:S01]  /*2940*/  CS2R R32, SRZ ;  /* 0x0000000000207805 */ /* 0x000fe2000001ff00 */
[C---:B------:R-:W-:Y:S02]  /*2950*/  LOP3.LUT R42, R150.reuse, 0x1c, RZ, 0xc0, !PT ;  /* 0x0000001c962a7812 */ /* 0x040fe400078ec0ff */
[----:B------:R-:W-:Y:S01]  /*2960*/  STS.U16 [R0+0x3c00], R34 ;  /* 0x003c002200007388 */ /* 0x000fe20000000400 */
[----:B------:R-:W-:-:S03]  /*2970*/  LOP3.LUT R4, R150, 0xf, RZ, 0xc0, !PT ;  /* 0x0000000f96047812 */ /* 0x000fc600078ec0ff */
[----:B------:R-:W-:Y:S04]  /*2980*/  STS.U16 [R0+0x4400], R38 ;  /* 0x0044002600007388 */ /* 0x000fe80000000400 */
[----:B------:R0:W-:Y:S04]  /*2990*/  STS.U16 [R0+0x4c00], R43 ;  /* 0x004c002b00007388 */ /* 0x0001e80000000400 */
[----:B------:R-:W-:Y:S04]  /*29a0*/  STS.U16 [R0+0x5400], R47 ;  /* 0x0054002f00007388 */ /* 0x000fe80000000400 */
[----:B------:R1:W-:Y:S01]  /*29b0*/  STS.U16 [R0+0x5c00], R51 ;  /* 0x005c003300007388 */ /* 0x0003e20000000400 */
[----:B0-----:R-:W-:-:S03]  /*29c0*/  LOP3.LUT R43, R150, 0x3, RZ, 0xc0, !PT ;  /* 0x00000003962b7812 */ /* 0x001fc600078ec0ff */
[----:B------:R0:W-:Y:S04]  /*29d0*/  STS.U16 [R0+0x6400], R55 ;  /* 0x0064003700007388 */ /* 0x0001e80000000400 */
[----:B------:R2:W-:Y:S01]  /*29e0*/  STS.U16 [R0+0x6c00], R59 ;  /* 0x006c003b00007388 */ /* 0x0005e20000000400 */
[----:B-1----:R-:W-:-:S03]  /*29f0*/  CS2R R50, SRZ ;  /* 0x0000000000327805 */ /* 0x002fc6000001ff00 */
[----:B------:R1:W-:Y:S01]  /*2a00*/  STS.U16 [R0+0x7400], R63 ;  /* 0x0074003f00007388 */ /* 0x0003e20000000400 */
[----:B0-----:R-:W-:-:S03]  /*2a10*/  CS2R R54, SRZ ;  /* 0x0000000000367805 */ /* 0x001fc6000001ff00 */
[----:B------:R0:W-:Y:S01]  /*2a20*/  STS.U16 [R0+0x7c00], R67 ;  /* 0x007c004300007388 */ /* 0x0001e20000000400 */
[----:B--2---:R-:W-:-:S03]  /*2a30*/  CS2R R58, SRZ ;  /* 0x00000000003a7805 */ /* 0x004fc6000001ff00 */
        /* <DEDUP_REMOVED lines=16> */
[----:B------:R-:W-:Y:S01]  /*2b40*/  STS.U16 [R0+0xc400], R115 ;  /* 0x00c4007300007388 */ /* 0x000fe20000000400 */
[----:B--2---:R-:W-:-:S03]  /*2b50*/  CS2R R112, SRZ ;  /* 0x0000000000707805 */ /* 0x004fc6000001ff00 */
[----:B------:R0:W-:Y:S01]  /*2b60*/  STS.U16 [R0+0xcc00], R119 ;  /* 0x00cc007700007388 */ /* 0x0001e20000000400 */
[----:B-1----:R-:W-:-:S03]  /*2b70*/  CS2R R120, SRZ ;  /* 0x0000000000787805 */ /* 0x002fc6000001ff00 */
[----:B------:R1:W-:Y:S04]  /*2b80*/  STS.U16 [R0+0xd400], R129 ;  /* 0x00d4008100007388 */ /* 0x0003e80000000400 */
[----:B------:R2:W-:Y:S01]  /*2b90*/  STS.U16 [R0+0xdc00], R133 ;  /* 0x00dc008500007388 */ /* 0x0005e20000000400 */
[----:B0-----:R-:W-:-:S03]  /*2ba0*/  CS2R R118, SRZ ;  /* 0x0000000000767805 */ /* 0x001fc6000001ff00 */
[----:B------:R0:W-:Y:S01]  /*2bb0*/  STS.U16 [R0+0xe400], R138 ;  /* 0x00e4008a00007388 */ /* 0x0001e20000000400 */
[----:B-1----:R-:W-:-:S03]  /*2bc0*/  CS2R R128, SRZ ;  /* 0x0000000000807805 */ /* 0x002fc6000001ff00 */
[----:B------:R1:W-:Y:S01]  /*2bd0*/  STS.U16 [R0+0xec00], R141 ;  /* 0x00ec008d00007388 */ /* 0x0003e20000000400 */
[----:B--2---:R-:W-:-:S03]  /*2be0*/  CS2R R132, SRZ ;  /* 0x0000000000847805 */ /* 0x004fc6000001ff00 */
[----:B------:R2:W-:Y:S01]  /*2bf0*/  STS.U16 [R0+0xf400], R137 ;  /* 0x00f4008900007388 */ /* 0x0005e20000000400 */
[----:B0-----:R-:W-:-:S03]  /*2c00*/  CS2R R138, SRZ ;  /* 0x00000000008a7805 */ /* 0x001fc6000001ff00 */
[----:B------:R0:W-:Y:S01]  /*2c10*/  STS.U16 [R0+0xfc00], R11 ;  /* 0x00fc000b00007388 */ /* 0x0001e20000000400 */
[----:B-1----:R-:W-:-:S03]  /*2c20*/  CS2R R140, SRZ ;  /* 0x00000000008c7805 */ /* 0x002fc6000001ff00 */
[----:B------:R-:W-:Y:S01]  /*2c30*/  STS.U16 [R79+0x600], R6 ;  /* 0x000600064f007388 */ /* 0x000fe20000000400 */
[----:B--2---:R-:W-:-:S03]  /*2c40*/  CS2R R136, SRZ ;  /* 0x0000000000887805 */ /* 0x004fc6000001ff00 */
[----:B------:R1:W-:Y:S01]  /*2c50*/  STS.U16 [R79+0xe00], R10 ;  /* 0x000e000a4f007388 */ /* 0x0003e20000000400 */
[----:B0-----:R-:W-:-:S03]  /*2c60*/  IMAD.MOV.U32 R0, RZ, RZ, -0x800000 ;  /* 0xff800000ff007424 */ /* 0x001fc600078e00ff */
[----:B------:R0:W-:Y:S04]  /*2c70*/  STS.U16 [R79+0x1600], R15 ;  /* 0x0016000f4f007388 */ /* 0x0001e80000000400 */
[----:B------:R2:W-:Y:S01]  /*2c80*/  STS.U16 [R79+0x1e00], R19 ;  /* 0x001e00134f007388 */ /* 0x0005e20000000400 */
[----:B-1----:R-:W-:-:S03]  /*2c90*/  CS2R R10, SRZ ;  /* 0x00000000000a7805 */ /* 0x002fc6000001ff00 */
[----:B------:R1:W-:Y:S01]  /*2ca0*/  STS.U16 [R79+0x2600], R23 ;  /* 0x002600174f007388 */ /* 0x0003e20000000400 */
[----:B0-----:R-:W-:-:S03]  /*2cb0*/  CS2R R14, SRZ ;  /* 0x00000000000e7805 */ /* 0x001fc6000001ff00 */
[----:B------:R0:W-:Y:S01]  /*2cc0*/  STS.U16 [R79+0x2e00], R27 ;  /* 0x002e001b4f007388 */ /* 0x0001e20000000400 */
[----:B--2---:R-:W-:-:S03]  /*2cd0*/  CS2R R18, SRZ ;  /* 0x0000000000127805 */ /* 0x004fc6000001ff00 */
[----:B------:R-:W-:Y:S01]  /*2ce0*/  STS.U16 [R79+0xfe00], R105 ;  /* 0x00fe00694f007388 */ /* 0x000fe20000000400 */
[----:B-1----:R-:W-:-:S03]  /*2cf0*/  CS2R R22, SRZ ;  /* 0x0000000000167805 */ /* 0x002fc6000001ff00 */
[----:B------:R1:W-:Y:S01]  /*2d00*/  STS.U16 [R79+0x3600], R31 ;  /* 0x0036001f4f007388 */ /* 0x0003e20000000400 */
[----:B0-----:R-:W-:-:S03]  /*2d10*/  CS2R R26, SRZ ;  /* 0x00000000001a7805 */ /* 0x001fc6000001ff00 */
        /* <DEDUP_REMOVED lines=8> */
[----:B-1----:R-:W-:-:S03]  /*2da0*/  SGXT R44, R3, 0x1 ;  /* 0x00000001032c781a */ /* 0x002fc60000000200 */
        /* <DEDUP_REMOVED lines=36> */
[----:B0-----:R-:W-:Y:S01]  /*2ff0*/  CS2R R82, SRZ ;  /* 0x0000000000527805 */ /* 0x001fe2000001ff00 */
[----:B--2---:R-:W-:Y:S01]  /*3000*/  CS2R R86, SRZ ;  /* 0x0000000000567805 */ /* 0x004fe2000001ff00 */
[----:B-1----:R-:W-:Y:S01]  /*3010*/  CS2R R90, SRZ ;  /* 0x00000000005a7805 */ /* 0x002fe2000001ff00 */
[----:B------:R-:W-:Y:S01]  /*3020*/  CS2R R78, SRZ ;  /* 0x00000000004e7805 */ /* 0x000fe2000001ff00 */
[----:B------:R-:W-:Y:S05]  /*3030*/  @!P0 BRA `(.L_x_0) ;  /* 0x00006a1000008947 */ /* 0x000fea0003800000 */
[----:B------:R-:W-:Y:S01]  /*3040*/  IMAD R0, R148, c[0x0][0x1a0], RZ ;  /* 0x0000680094007a24 */ /* 0x000fe200078e02ff */
[----:B------:R-:W-:Y:S01]  /*3050*/  SHF.R.S32.HI R8, RZ, 0x2, R150 ;  /* 0x00000002ff087819 */ /* 0x000fe20000011496 */
[----:B------:R-:W-:Y:S01]  /*3060*/  IMAD R3, R41, c[0x0][0x1a8], RZ ;  /* 0x00006a0029037a24 */ /* 0x000fe200078e02ff */
[----:B------:R-:W-:Y:S01]  /*3070*/  LEA.HI R153, R42, 0x68, RZ, 0x1e ;  /* 0x000000682a997811 */ /* 0x000fe200078ff0ff */
[----:B------:R-:W-:Y:S01]  /*3080*/  IMAD.SHL.U32 R144, R0, 0x2, RZ ;  /* 0x0000000200907824 */ /* 0x000fe200078e00ff */
[----:B------:R-:W-:Y:S01]  /*3090*/  SGXT R8, R8, 0x1 ;  /* 0x000000010808781a */ /* 0x000fe20000000200 */
[----:B------:R-:W-:Y:S01]  /*30a0*/  IMAD.SHL.U32 R145, R3, 0x2, RZ ;  /* 0x0000000203917824 */ /* 0x000fe200078e00ff */
[----:B------:R-:W-:Y:S01]  /*30b0*/  LEA.HI R156, R42, 0x50, RZ, 0x1e ;  /* 0x000000502a9c7811 */ /* 0x000fe200078ff0ff */
[----:B------:R-:W-:Y:S01]  /*30c0*/  IMAD R2, R148, c[0x0][0x1b0], RZ ;  /* 0x00006c0094027a24 */ /* 0x000fe200078e02ff */
[----:B------:R-:W-:Y:S01]  /*30d0*/  LOP3.LUT R8, R8, 0x90, RZ, 0xc0, !PT ;  /* 0x0000009008087812 */ /* 0x000fe200078ec0ff */
[----:B------:R-:W-:Y:S01]  /*30e0*/  IMAD R5, R4, c[0x0][0x1b4], RZ ;  /* 0x00006d0004057a24 */ /* 0x000fe200078e02ff */
[----:B------:R-:W-:Y:S01]  /*30f0*/  IADD3 R144, P0, P1, R145, c[0x0][0x168], R144 ;  /* 0x00005a0091907a10 */ /* 0x000fe2000791e090 */
[----:B------:R-:W-:Y:S01]  /*3100*/  IMAD.HI R0, R0, 0x2, RZ ;  /* 0x0000000200007827 */ /* 0x000fe200078e02ff */
[----:B------:R-:W-:Y:S01]  /*3110*/  SHF.L.U32 R4, R2, 0x1, RZ ;  /* 0x0000000102047819 */ /* 0x000fe200000006ff */
[----:B------:R-:W-:Y:S01]  /*3120*/  CS2R R140, SRZ ;  /* 0x00000000008c7805 */ /* 0x000fe2000001ff00 */
[C---:B------:R-:W-:Y:S01]  /*3130*/  LEA.HI R159, R42.reuse, 0x38, RZ, 0x1e ;  /* 0x000000382a9f7811 */ /* 0x040fe200078ff0ff */
[----:B------:R-:W-:Y:S01]  /*3140*/  IMAD.HI R3, R3, 0x2, RZ ;  /* 0x0000000203037827 */ /* 0x000fe200078e02ff */
[C---:B------:R-:W-:Y:S01]  /*3150*/  LEA.HI R162, R42.reuse, 0x20, RZ, 0x1e ;  /* 0x000000202aa27811 */ /* 0x040fe200078ff0ff */
[----:B------:R-:W-:Y:S01]  /*3160*/  CS2R R142, SRZ ;  /* 0x00000000008e7805 */ /* 0x000fe2000001ff00 */
[----:B------:R-:W-:Y:S01]  /*3170*/  LEA.HI R165, R42, 0x8, RZ, 0x1e ;  /* 0x000000082aa57811 */ /* 0x000fe200078ff0ff */
[----:B------:R-:W-:Y:S01]  /*3180*/  IMAD.SHL.U32 R7, R5, 0x2, RZ ;  /* 0x0000000205077824 */ /* 0x000fe200078e00ff */
[----:B------:R-:W-:Y:S01]  /*3190*/  IADD3.X R145, R3, c[0x0][0x16c], R0, P0, P1 ;  /* 0x00005b0003917a10 */ /* 0x000fe200007e2400 */
[----:B------:R-:W-:Y:S01]  /*31a0*/  IMAD.HI R2, R2, 0x2, RZ ;  /* 0x0000000202027827 */ /* 0x000fe200078e02ff */
[----:B------:R-:W-:Y:S01]  /*31b0*/  SHF.R.U32.HI R0, RZ, 0x4, R150 ;  /* 0x00000004ff007819 */ /* 0x000fe20000011696 */
[----:B------:R-:W-:Y:S01]  /*31c0*/  CS2R R136, SRZ ;  /* 0x0000000000887805 */ /* 0x000fe2000001ff00 */
[----:B------:R-:W-:Y:S01]  /*31d0*/  IADD3 R233, P2, P3, R7, c[0x0][0x170], R4 ;  /* 0x00005c0007e97a10 */ /* 0x000fe20007b5e004 */
[----:B------:R-:W-:Y:S01]  /*31e0*/  IMAD.HI R5, R5, 0x2, RZ ;  /* 0x0000000205057827 */ /* 0x000fe200078e02ff */
[----:B------:R-:W-:Y:S01]  /*31f0*/  LOP3.LUT R7, R150, 0x7, RZ, 0xc0, !PT ;  /* 0x0000000796077812 */ /* 0x000fe200078ec0ff */
[----:B------:R-:W-:Y:S01]  /*3200*/  CS2R R138, SRZ ;  /* 0x00000000008a7805 */ /* 0x000fe2000001ff00 */
[----:B------:R-:W-:Y:S01]  /*3210*/  SGXT.U32 R0, R0, 0x4 ;  /* 0x000000040000781a */ /* 0x000fe20000000000 */
[----:B------:R-:W-:Y:S01]  /*3220*/  IMAD.MOV.U32 R17, RZ, RZ, c[0x0][0x1b8] ;  /* 0x00006e00ff117624 */ /* 0x000fe200078e00ff */
[----:B------:R-:W-:Y:S01]  /*3230*/  IADD3.X R15, R5, c[0x0][0x174], R2, P2, P3 ;  /* 0x00005d00050f7a10 */ /* 0x000fe200017e6402 */
[----:B------:R-:W-:Y:S01]  /*3240*/  IMAD.SHL.U32 R2, R7, 0x10, RZ ;  /* 0x0000001007027824 */ /* 0x000fe200078e00ff */
[----:B------:R-:W-:Y:S01]  /*3250*/  SHF.R.S32.HI R5, RZ, 0x6, R150 ;  /* 0x00000006ff057819 */ /* 0x000fe20000011496 */
[----:B------:R-:W-:Y:S01]  /*3260*/  IMAD R0, R0, c[0x0][0x1b8], RZ ;  /* 0x00006e0000007a24 */ /* 0x000fe200078e02ff */
[C---:B------:R-:W-:Y:S01]  /*3270*/  SHF.L.U32 R3, R150.reuse, 0x1, RZ ;  /* 0x0000000196037819 */ /* 0x040fe200000006ff */
[----:B------:R-:W-:Y:S01]  /*3280*/  IMAD.SHL.U32 R147, R150, 0x20, RZ ;  /* 0x0000002096937824 */ /* 0x000fe200078e00ff */
[----:B------:R-:W-:Y:S01]  /*3290*/  SGXT R5, R5, 0x1 ;  /* 0x000000010505781a */ /* 0x000fe20000000200 */
[----:B------:R-:W-:Y:S01]  /*32a0*/  IMAD R4, R7, 0x110, RZ ;  /* 0x0000011007047824 */ /* 0x000fe200078e02ff */
[----:B------:R-:W-:Y:S01]  /*32b0*/  LOP3.LUT R13, R2, 0x30, R3, 0x78, !PT ;  /* 0x00000030020d7812 */ /* 0x000fe200078e7803 */
[----:B------:R-:W-:Y:S01]  /*32c0*/  IMAD.SHL.U32 R10, R150, 0x8, RZ ;  /* 0x00000008960a7824 */ /* 0x000fe200078e00ff */
[----:B------:R-:W-:Y:S01]  /*32d0*/  LOP3.LUT R6, R5, 0x90, RZ, 0xc0, !PT ;  /* 0x0000009005067812 */ /* 0x000fe200078ec0ff */
[----:B------:R-:W-:Y:S01]  /*32e0*/  IMAD.SHL.U32 R230, R41, 0x2, RZ ;  /* 0x0000000229e67824 */ /* 0x000fe200078e00ff */
[C---:B------:R-:W-:Y:S01]  /*32f0*/  LEA R2, R17.reuse, R0, 0x4 ;  /* 0x0000000011027211 */ /* 0x040fe200078e20ff */
[----:B------:R-:W-:Y:S01]  /*3300*/  IMAD.MOV.U32 R229, RZ, RZ, 0x3f800000 ;  /* 0x3f800000ffe57424 */ /* 0x000fe200078e00ff */
[C---:B------:R-:W-:Y:S01]  /*3310*/  LOP3.LUT R147, R8.reuse, 0x160, R147, 0xf8, !PT ;  /* 0x0000016008937812 */ /* 0x040fe200078ef893 */
[----:B------:R-:W-:Y:S01]  /*3320*/  IMAD.MOV.U32 R146, RZ, RZ, RZ ;  /* 0x000000ffff927224 */ /* 0x000fe200078e00ff */
[--C-:B------:R-:W-:Y:S01]  /*3330*/  LOP3.LUT R16, R8, 0x10, R3.reuse, 0x78, !PT ;  /* 0x0000001008107812 */ /* 0x100fe200078e7803 */
[----:B------:R-:W-:Y:S01]  /*3340*/  IMAD.MOV.U32 R191, RZ, RZ, -0x800000 ;  /* 0xff800000ffbf7424 */ /* 0x000fe200078e00ff */
[--C-:B------:R-:W-:Y:S01]  /*3350*/  LOP3.LUT R12, R4, 0x10, R3.reuse, 0x78, !PT ;  /* 0x00000010040c7812 */ /* 0x100fe200078e7803 */
[----:B------:R-:W-:Y:S01]  /*3360*/  IMAD.MOV.U32 R190, RZ, RZ, -0x800000 ;  /* 0xff800000ffbe7424 */ /* 0x000fe200078e00ff */
[----:B------:R-:W-:Y:S01]  /*3370*/  LOP3.LUT R8, R150, 0x10, RZ, 0xc0, !PT ;  /* 0x0000001096087812 */ /* 0x000fe200078ec0ff */
[----:B------:R-:W-:Y:S01]  /*3380*/  IMAD.MOV.U32 R188, RZ, RZ, -0x800000 ;  /* 0xff800000ffbc7424 */ /* 0x000fe200078e00ff */
[----:B------:R-:W-:Y:S01]  /*3390*/  LOP3.LUT R4, R6, 0x17e, R3, 0x78, !PT ;  /* 0x0000017e06047812 */ /* 0x000fe200078e7803 */
[----:B------:R-:W-:Y:S01]  /*33a0*/  IMAD R3, R17, 0x10, R2 ;  /* 0x0000001011037824 */ /* 0x000fe200078e0202 */
[----:B------:R-:W-:Y:S01]  /*33b0*/  LOP3.LUT R6, R150, 0x20, RZ, 0xc0, !PT ;  /* 0x0000002096067812 */ /* 0x000fe200078ec0ff */
[----:B------:R-:W-:Y:S01]  /*33c0*/  IMAD.SHL.U32 R11, R8, 0x80, RZ ;  /* 0x00000080080b7824 */ /* 0x000fe200078e00ff */
[----:B------:R-:W-:Y:S01]  /*33d0*/  SHF.L.U32 R5, R43, 0x1, RZ ;  /* 0x000000012b057819 */ /* 0x000fe200000006ff */
[----:B------:R-:W-:Y:S01]  /*33e0*/  IMAD R8, R17, 0x10, R3 ;  /* 0x0000001011087824 */ /* 0x000fe200078e0203 */
[----:B------:R-:W-:Y:S01]  /*33f0*/  LEA R18, R7, R6, 0x2 ;  /* 0x0000000607127211 */ /* 0x000fe200078e10ff */
[----:B------:R-:W-:Y:S01]  /*3400*/  IMAD.MOV.U32 R189, RZ, RZ, -0x800000 ;  /* 0xff800000ffbd7424 */ /* 0x000fe200078e00ff */
[----:B------:R-:W-:Y:S01]  /*3410*/  LEA.HI R7, R6, R5, RZ, 0x1e ;  /* 0x0000000506077211 */ /* 0x000fe200078ff0ff */
[C---:B------:R-:W-:Y:S01]  /*3420*/  IMAD R9, R17.reuse, 0x10, R8 ;  /* 0x0000001011097824 */ /* 0x040fe200078e0208 */
[C---:B------:R-:W-:Y:S01]  /*3430*/  LOP3.LUT R5, R10.reuse, 0x60, RZ, 0xc0, !PT ;  /* 0x000000600a057812 */ /* 0x040fe200078ec0ff */
[----:B------:R-:W-:Y:S01]  /*3440*/  IMAD.MOV.U32 R195, RZ, RZ, -0x800000 ;  /* 0xff800000ffc37424 */ /* 0x000fe200078e00ff */
[----:B------:R-:W-:Y:S01]  /*3450*/  LOP3.LUT R231, R10, 0x700, RZ, 0xc0, !PT ;  /* 0x000007000ae77812 */ /* 0x000fe200078ec0ff */
[----:B------:R-:W-:Y:S01]  /*3460*/  IMAD.MOV.U32 R194, RZ, RZ, -0x800000 ;  /* 0xff800000ffc27424 */ /* 0x000fe200078e00ff */
[----:B------:R-:W-:Y:S01]  /*3470*/  LEA R10, R17, R9, 0x4 ;  /* 0x00000009110a7211 */ /* 0x000fe200078e20ff */
[C---:B------:R-:W-:Y:S01]  /*3480*/  IMAD R14, R43.reuse, 0x4, R5 ;  /* 0x000000042b0e7824 */ /* 0x040fe200078e0205 */
[----:B------:R-:W-:Y:S01]  /*3490*/  LOP3.LUT R5, R12, R11, RZ, 0xfc, !PT ;  /* 0x0000000b0c057212 */ /* 0x000fe200078efcff */
[----:B------:R-:W-:Y:S01]  /*34a0*/  IMAD R12, R43, 0x20, R11 ;  /* 0x000000202b0c7824 */ /* 0x000fe200078e020b */
[----:B------:R-:W-:Y:S01]  /*34b0*/  SHF.R.U32.HI R6, RZ, 0x1, R6 ;  /* 0x00000001ff067819 */ /* 0x000fe20000011606 */
[C---:B------:R-:W-:Y:S01]  /*34c0*/  IMAD R11, R17.reuse, 0x10, R10 ;  /* 0x00000010110b7824 */ /* 0x040fe200078e020a */
[-C--:B------:R-:W-:Y:S01]  /*34d0*/  LEA R24, P0, R0, R233.reuse, 0x1 ;  /* 0x000000e900187211 */ /* 0x080fe200078008ff */
[----:B------:R-:W-:Y:S01]  /*34e0*/  IMAD.MOV.U32 R210, RZ, RZ, -0x800000 ;  /* 0xff800000ffd27424 */ /* 0x000fe200078e00ff */
[----:B------:R-:W-:Y:S01]  /*34f0*/  IADD3 R231, R16, R12, R231 ;  /* 0x0000000c10e77210 */ /* 0x000fe20007ffe0e7 */
[----:B------:R-:W-:Y:S01]  /*3500*/  IMAD R12, R17, 0x10, R11 ;  /* 0x00000010110c7824 */ /* 0x000fe200078e020b */
[----:B------:R-:W-:Y:S01]  /*3510*/  LOP3.LUT R7, R6, 0x90, R44, 0x78, !PT ;  /* 0x0000009006077812 */ /* 0x000fe200078e782c */
[----:B------:R-:W-:Y:S01]  /*3520*/  IMAD.MOV.U32 R209, RZ, RZ, -0x800000 ;  /* 0xff800000ffd17424 */ /* 0x000fe200078e00ff */
[----:B------:R-:W-:Y:S01]  /*3530*/  LEA R22, P1, R2, R233, 0x1 ;  /* 0x000000e902167211 */ /* 0x000fe200078208ff */
[----:B------:R-:W-:Y:S01]  /*3540*/  IMAD.MOV.U32 R211, RZ, RZ, -0x800000 ;  /* 0xff800000ffd37424 */ /* 0x000fe200078e00ff */
[----:B------:R-:W-:Y:S01]  /*3550*/  LEA R6, R18, R13, 0x7 ;  /* 0x0000000d12067211 */ /* 0x000fe200078e38ff */
[----:B------:R-:W-:Y:S01]  /*3560*/  IMAD.IADD R7, R7, 0x1, R14 ;  /* 0x0000000107077824 */ /* 0x000fe200078e020e */
[----:B------:R-:W-:Y:S01]  /*3570*/  LEA R20, P2, R3, R233, 0x1 ;  /* 0x000000e903147211 */ /* 0x000fe200078408ff */
[----:B------:R-:W-:Y:S01]  /*3580*/  IMAD.MOV.U32 R213, RZ, RZ, -0x800000 ;  /* 0xff800000ffd57424 */ /* 0x000fe200078e00ff */
[C---:B------:R-:W-:Y:S01]  /*3590*/  LEA R13, R17.reuse, R12, 0x4 ;  /* 0x0000000c110d7211 */ /* 0x040fe200078e20ff */
[----:B------:R-:W-:Y:S01]  /*35a0*/  IMAD.MOV.U32 R227, RZ, RZ, 0x3f800000 ;  /* 0x3f800000ffe37424 */ /* 0x000fe200078e00ff */
[-C--:B------:R-:W-:Y:S01]  /*35b0*/  LEA.HI.X.SX32 R25, R0, R15.reuse, 0x1, P0 ;  /* 0x0000000f00197211 */ /* 0x080fe200000f0eff */
[----:B------:R-:W-:Y:S01]  /*35c0*/  IMAD.MOV.U32 R226, RZ, RZ, 0x3f800000 ;  /* 0x3f800000ffe27424 */ /* 0x000fe200078e00ff */
[-C--:B------:R-:W-:Y:S01]  /*35d0*/  LEA.HI.X.SX32 R23, R2, R15.reuse, 0x1, P1 ;  /* 0x0000000f02177211 */ /* 0x080fe200008f0eff */
[----:B------:R-:W-:Y:S01]  /*35e0*/  IMAD R0, R17, 0x10, R13 ;  /* 0x0000001011007824 */ /* 0x000fe200078e020d */
[----:B------:R-:W-:Y:S01]  /*35f0*/  LEA.HI.X.SX32 R21, R3, R15, 0x1, P2 ;  /* 0x0000000f03157211 */ /* 0x000fe200010f0eff */
[----:B------:R-:W-:Y:S01]  /*3600*/  STL.64 [R1+0x68], R24 ;  /* 0x0000681801007387 */ /* 0x000fe20000100a00 */
[----:B------:R-:W-:Y:S01]  /*3610*/  LEA R18, P2, R10, R233, 0x1 ;  /* 0x000000e90a127211 */ /* 0x000fe200078408ff */
[C---:B------:R-:W-:Y:S01]  /*3620*/  IMAD R2, R17.reuse, 0x10, R0 ;  /* 0x0000001011027824 */ /* 0x040fe200078e0200 */
[----:B------:R-:W-:Y:S01]  /*3630*/  LEA.HI R152, R42, 0x70, RZ, 0x1e ;  /* 0x000000702a987811 */ /* 0x000fe200078ff0ff */
[----:B------:R0:W-:Y:S01]  /*3640*/  STL.64 [R1+0x60], R22 ;  /* 0x0000601601007387 */ /* 0x0001e20000100a00 */
[----:B------:R-:W-:Y:S01]  /*3650*/  LEA.HI.X.SX32 R19, R10, R15, 0x1, P2 ;  /* 0x0000000f0a137211 */ /* 0x000fe200010f0eff */
[----:B------:R-:W-:Y:S01]  /*3660*/  IMAD.MOV.U32 R224, RZ, RZ, 0x3f800000 ;  /* 0x3f800000ffe07424 */ /* 0x000fe200078e00ff */
[----:B------:R-:W-:Y:S01]  /*3670*/  LEA R3, R17, R2, 0x4 ;  /* 0x0000000211037211 */ /* 0x000fe200078e20ff */
[----:B------:R1:W-:Y:S01]  /*3680*/  STL.64 [R1+0x58], R20 ;  /* 0x0000581401007387 */ /* 0x0003e20000100a00 */
[----:B------:R-:W-:Y:S01]  /*3690*/  LEA.HI R155, R42, 0x58, RZ, 0x1e ;  /* 0x000000582a9b7811 */ /* 0x000fe200078ff0ff */
[----:B------:R-:W-:Y:S01]  /*36a0*/  IMAD.SHL.U32 R235, R152, 0x8, RZ ;  /* 0x0000000898eb7824 */ /* 0x000fe200078e00ff */
[C---:B------:R-:W-:Y:S01]  /*36b0*/  LEA.HI R158, R42.reuse, 0x40, RZ, 0x1e ;  /* 0x000000402a9e7811 */ /* 0x040fe200078ff0ff */
[----:B------:R-:W-:Y:S01]  /*36c0*/  IMAD.MOV.U32 R223, RZ, RZ, 0x3f800000 ;  /* 0x3f800000ffdf7424 */ /* 0x000fe200078e00ff */
[C---:B------:R-:W-:Y:S01]  /*36d0*/  LEA.HI R151, R42.reuse, 0x78, RZ, 0x1e ;  /* 0x000000782a977811 */ /* 0x040fe200078ff0ff */
[----:B------:R-:W-:Y:S01]  /*36e0*/  IMAD.SHL.U32 R238, R155, 0x8, RZ ;  /* 0x000000089bee7824 */ /* 0x000fe200078e00ff */
[----:B------:R-:W-:Y:S01]  /*36f0*/  LEA.HI R154, R42, 0x60, RZ, 0x1e ;  /* 0x000000602a9a7811 */ /* 0x000fe200078ff0ff */
[----:B------:R-:W-:Y:S01]  /*3700*/  IMAD.SHL.U32 R241, R158, 0x8, RZ ;  /* 0x000000089ef17824 */ /* 0x000fe200078e00ff */
[-C--:B0-----:R-:W-:Y:S01]  /*3710*/  LEA R22, P0, R8, R233.reuse, 0x1 ;  /* 0x000000e908167211 */ /* 0x081fe200078008ff */
[----:B------:R-:W-:Y:S01]  /*3720*/  IMAD.SHL.U32 R234, R151, 0x8, RZ ;  /* 0x0000000897ea7824 */ /* 0x000fe200078e00ff */
[----:B------:R-:W-:Y:S01]  /*3730*/  LEA.HI R161, R42, 0x28, RZ, 0x1e ;  /* 0x000000282aa17811 */ /* 0x000fe200078ff0ff */
[----:B------:R-:W-:Y:S01]  /*3740*/  IMAD.SHL.U32 R237, R154, 0x8, RZ ;  /* 0x000000089aed7824 */ /* 0x000fe200078e00ff */
[----:B-1----:R-:W-:Y:S01]  /*3750*/  LEA R20, P1, R9, R233, 0x1 ;  /* 0x000000e909147211 */ /* 0x002fe200078208ff */
[----:B------:R-:W-:Y:S01]  /*3760*/  IMAD.MOV.U32 R221, RZ, RZ, 0x3f800000 ;  /* 0x3f800000ffdd7424 */ /* 0x000fe200078e00ff */
[-C--:B------:R-:W-:Y:S01]  /*3770*/  LEA.HI.X.SX32 R23, R8, R15.reuse, 0x1, P0 ;  /* 0x0000000f08177211 */ /* 0x080fe200000f0eff */
[----:B------:R-:W-:Y:S01]  /*3780*/  IMAD R8, R17, 0x10, R3 ;  /* 0x0000001011087824 */ /* 0x000fe200078e0203 */
[----:B------:R-:W-:Y:S01]  /*3790*/  LEA.HI.X.SX32 R21, R9, R15, 0x1, P1 ;  /* 0x0000000f09157211 */ /* 0x000fe200008f0eff */
[----:B------:R-:W-:Y:S01]  /*37a0*/  IMAD.SHL.U32 R244, R161, 0x8, RZ ;  /* 0x00000008a1f47824 */ /* 0x000fe200078e00ff */
[C---:B------:R-:W-:Y:S01]  /*37b0*/  LEA.HI R157, R42.reuse, 0x48, RZ, 0x1e ;  /* 0x000000482a9d7811 */ /* 0x040fe200078ff0ff */
[----:B------:R0:W-:Y:S01]  /*37c0*/  STL.64 [R1+0x50], R22 ;  /* 0x0000501601007387 */ /* 0x0001e20000100a00 */
[----:B------:R-:W-:Y:S01]  /*37d0*/  IMAD R9, R17, 0x10, R8 ;  /* 0x0000001011097824 */ /* 0x000fe200078e0208 */
[C---:B------:R-:W-:Y:S01]  /*37e0*/  LEA.HI R160, R42.reuse, 0x30, RZ, 0x1e ;  /* 0x000000302aa07811 */ /* 0x040fe200078ff0ff */
[----:B------:R-:W-:Y:S01]  /*37f0*/  IMAD.MOV.U32 R220, RZ, RZ, 0x3f800000 ;  /* 0x3f800000ffdc7424 */ /* 0x000fe200078e00ff */
[----:B------:R1:W-:Y:S01]  /*3800*/  STL.64 [R1+0x48], R20 ;  /* 0x0000481401007387 */ /* 0x0003e20000100a00 */
[C---:B------:R-:W-:Y:S01]  /*3810*/  LEA.HI R164, R42.reuse, 0x10, RZ, 0x1e ;  /* 0x000000102aa47811 */ /* 0x040fe200078ff0ff */
[----:B------:R-:W-:Y:S01]  /*3820*/  IMAD.SHL.U32 R240, R157, 0x8, RZ ;  /* 0x000000089df07824 */ /* 0x000fe200078e00ff */
[----:B------:R-:W-:Y:S01]  /*3830*/  LEA R10, R17, R9, 0x4 ;  /* 0x00000009110a7211 */ /* 0x000fe200078e20ff */
[----:B------:R2:W-:Y:S01]  /*3840*/  STL.64 [R1+0x40], R18 ;  /* 0x0000401201007387 */ /* 0x0005e20000100a00 */
[----:B------:R-:W-:Y:S01]  /*3850*/  LEA.HI R163, R42, 0x18, RZ, 0x1e ;  /* 0x000000182aa37811 */ /* 0x000fe200078ff0ff */
[----:B------:R-:W-:Y:S01]  /*3860*/  IMAD.SHL.U32 R243, R160, 0x8, RZ ;  /* 0x00000008a0f37824 */ /* 0x000fe200078e00ff */
[----:B------:R-:W-:Y:S01]  /*3870*/  SHF.L.U32 R242, R159, 0x3, RZ ;  /* 0x000000039ff27819 */ /* 0x000fe200000006ff */
[----:B------:R-:W-:Y:S01]  /*3880*/  IMAD.SHL.U32 R247, R164, 0x8, RZ ;  /* 0x00000008a4f77824 */ /* 0x000fe200078e00ff */
[-C--:B0-----:R-:W-:Y:S01]  /*3890*/  LEA R22, P0, R11, R233.reuse, 0x1 ;  /* 0x000000e90b167211 */ /* 0x081fe200078008ff */
[----:B------:R-:W-:Y:S01]  /*38a0*/  IMAD.SHL.U32 R246, R163, 0x8, RZ ;  /* 0x00000008a3f67824 */ /* 0x000fe200078e00ff */
[----:B------:R-:W-:Y:S01]  /*38b0*/  SHF.L.U32 R239, R156, 0x3, RZ ;  /* 0x000000039cef7819 */ /* 0x000fe200000006ff */
[----:B------:R-:W-:Y:S01]  /*38c0*/  IMAD.MOV.U32 R218, RZ, RZ, 0x3f800000 ;  /* 0x3f800000ffda7424 */ /* 0x000fe200078e00ff */
[C---:B-1----:R-:W-:Y:S01]  /*38d0*/  LEA R20, P1, R12.reuse, R233, 0x1 ;  /* 0x000000e90c147211 */ /* 0x042fe200078208ff */
[----:B------:R-:W-:Y:S01]  /*38e0*/  IMAD.MOV.U32 R217, RZ, RZ, 0x3f800000 ;  /* 0x3f800000ffd97424 */ /* 0x000fe200078e00ff */
[----:B------:R-:W-:Y:S01]  /*38f0*/  LEA.HI.X.SX32 R23, R11, R15, 0x1, P0 ;  /* 0x0000000f0b177211 */ /* 0x000fe200000f0eff */
[----:B------:R-:W-:Y:S01]  /*3900*/  IMAD.MOV.U32 R215, RZ, RZ, 0x3f800000 ;  /* 0x3f800000ffd77424 */ /* 0x000fe200078e00ff */
[C---:B--2---:R-:W-:Y:S01]  /*3910*/  LEA R18, P2, R13.reuse, R233, 0x1 ;  /* 0x000000e90d127211 */ /* 0x044fe200078408ff */
[----:B------:R-:W-:Y:S01]  /*3920*/  IMAD.MOV.U32 R214, RZ, RZ, 0x3f800000 ;  /* 0x3f800000ffd67424 */ /* 0x000fe200078e00ff */
[-C--:B------:R-:W-:Y:S01]  /*3930*/  LEA.HI.X.SX32 R21, R12, R15.reuse, 0x1, P1 ;  /* 0x0000000f0c157211 */ /* 0x080fe200008f0eff */
[----:B------:R0:W-:Y:S01]  /*3940*/  STL.64 [R1+0x38], R22 ;  /* 0x0000381601007387 */ /* 0x0001e20000100a00 */
[----:B------:R-:W-:Y:S01]  /*3950*/  LEA.HI.X.SX32 R19, R13, R15, 0x1, P2 ;  /* 0x0000000f0d137211 */ /* 0x000fe200010f0eff */
[----:B------:R-:W-:Y:S01]  /*3960*/  CS2R R132, SRZ ;  /* 0x0000000000847805 */ /* 0x000fe2000001ff00 */
[----:B------:R-:W-:Y:S01]  /*3970*/  SHF.L.U32 R236, R153, 0x3, RZ ;  /* 0x0000000399ec7819 */ /* 0x000fe200000006ff */
[----:B------:R1:W-:Y:S01]  /*3980*/  STL.64 [R1+0x30], R20 ;  /* 0x0000301401007387 */ /* 0x0003e20000100a00 */
[----:B------:R-:W-:Y:S01]  /*3990*/  SHF.L.U32 R149, R42, 0x1, RZ ;  /* 0x000000012a957819 */ /* 0x000fe200000006ff */
[----:B------:R-:W-:Y:S01]  /*39a0*/  CS2R R134, SRZ ;  /* 0x0000000000867805 */ /* 0x000fe2000001ff00 */
[----:B------:R-:W-:Y:S01]  /*39b0*/  SHF.R.U32.HI R249, RZ, 0x3, R150 ;  /* 0x00000003fff97819 */ /* 0x000fe20000011696 */
[----:B------:R2:W-:Y:S01]  /*39c0*/  STL.64 [R1+0x28], R18 ;  /* 0x0000281201007387 */ /* 0x0005e20000100a00 */
[----:B------:R-:W-:Y:S01]  /*39d0*/  SHF.L.U32 R248, R165, 0x3, RZ ;  /* 0x00000003a5f87819 */ /* 0x000fe200000006ff */
[----:B------:R-:W-:Y:S01]  /*39e0*/  CS2R R128, SRZ ;  /* 0x0000000000807805 */ /* 0x000fe2000001ff00 */
[----:B------:R-:W-:Y:S01]  /*39f0*/  LOP3.LUT R249, R249, 0x4, RZ, 0xc0, !PT ;  /* 0x00000004f9f97812 */ /* 0x000fe200078ec0ff */
[----:B------:R-:W-:Y:S01]  /*3a00*/  CS2R R130, SRZ ;  /* 0x0000000000827805 */ /* 0x000fe2000001ff00 */
[----:B0-----:R-:W-:Y:S01]  /*3a10*/  LEA R22, P0, R0, R233, 0x1 ;  /* 0x000000e900167211 */ /* 0x001fe200078008ff */
[----:B------:R-:W-:Y:S01]  /*3a20*/  CS2R R124, SRZ ;  /* 0x00000000007c7805 */ /* 0x000fe2000001ff00 */
[----:B------:R-:W-:Y:S01]  /*3a30*/  SHF.L.U32 R245, R162, 0x3, RZ ;  /* 0x00000003a2f57819 */ /* 0x000fe200000006ff */
[----:B------:R-:W-:Y:S01]  /*3a40*/  IMAD.IADD R247, R249, 0x1, R247 ;  /* 0x00000001f9f77824 */ /* 0x000fe200078e02f7 */
[----:B------:R-:W-:Y:S01]  /*3a50*/  LEA.HI.X.SX32 R23, R0, R15, 0x1, P0 ;  /* 0x0000000f00177211 */ /* 0x000fe200000f0eff */
[----:B------:R-:W-:Y:S01]  /*3a60*/  IMAD R0, R17, 0x10, R10 ;  /* 0x0000001011007824 */ /* 0x000fe200078e020a */
[-C--:B-1----:R-:W-:Y:S01]  /*3a70*/  LEA R20, P1, R2, R233.reuse, 0x1 ;  /* 0x000000e902147211 */ /* 0x082fe200078208ff */
[----:B------:R-:W-:Y:S01]  /*3a80*/  IMAD.IADD R246, R249, 0x1, R246 ;  /* 0x00000001f9f67824 */ /* 0x000fe200078e02f6 */
[-C--:B--2---:R-:W-:Y:S01]  /*3a90*/  LEA R18, P2, R3, R233.reuse, 0x1 ;  /* 0x000000e903127211 */ /* 0x084fe200078408ff */
[----:B------:R0:W-:Y:S01]  /*3aa0*/  STL.64 [R1+0x20], R22 ;  /* 0x0000201601007387 */ /* 0x0001e20000100a00 */
[----:B------:R-:W-:Y:S01]  /*3ab0*/  LEA R232, P3, R0, R233, 0x1 ;  /* 0x000000e900e87211 */ /* 0x000fe200078608ff */
[----:B------:R-:W-:Y:S01]  /*3ac0*/  IMAD.IADD R244, R249, 0x1, R244 ;  /* 0x00000001f9f47824 */ /* 0x000fe200078e02f4 */
[-C--:B------:R-:W-:Y:S01]  /*3ad0*/  LEA.HI.X.SX32 R19, R3, R15.reuse, 0x1, P2 ;  /* 0x0000000f03137211 */ /* 0x080fe200010f0eff */
[C---:B------:R-:W-:Y:S01]  /*3ae0*/  IMAD.IADD R243, R249.reuse, 0x1, R243 ;  /* 0x00000001f9f37824 */ /* 0x040fe200078e02f3 */
[----:B------:R-:W-:Y:S01]  /*3af0*/  LEA.HI.X.SX32 R21, R2, R15, 0x1, P1 ;  /* 0x0000000f02157211 */ /* 0x000fe200008f0eff */
[----:B------:R-:W-:Y:S01]  /*3b00*/  IMAD.IADD R241, R249, 0x1, R241 ;  /* 0x00000001f9f17824 */ /* 0x000fe200078e02f1 */
[-C--:B------:R-:W-:Y:S01]  /*3b10*/  LEA R12, P1, R9, R233.reuse, 0x1 ;  /* 0x000000e9090c7211 */ /* 0x080fe200078208ff */
[----:B------:R1:W-:Y:S01]  /*3b20*/  STL.64 [R1+0x10], R18 ;  /* 0x0000101201007387 */ /* 0x0003e20000100a00 */
[----:B------:R-:W-:Y:S01]  /*3b30*/  LEA R250, P2, R10, R233, 0x1 ;  /* 0x000000e90afa7211 */ /* 0x000fe200078408ff */
[C---:B------:R-:W-:Y:S01]  /*3b40*/  IMAD.IADD R240, R249.reuse, 0x1, R240 ;  /* 0x00000001f9f07824 */ /* 0x040fe200078e02f0 */
[----:B------:R-:W-:Y:S01]  /*3b50*/  LEA.HI R2, R42, R40, RZ, 0x1e ;  /* 0x000000282a027211 */ /* 0x000fe200078ff0ff */
[C---:B------:R-:W-:Y:S01]  /*3b60*/  IMAD.IADD R2, R40.reuse, 0x1, R153 ;  /* 0x0000000128027824 */ /* 0x040fe200078e0299 */
[----:B------:R2:W-:Y:S01]  /*3b70*/  STL.64 [R1+0x18], R20 ;  /* 0x0000181401007387 */ /* 0x0005e20000100a00 */
[C---:B------:R-:W-:Y:S01]  /*3b80*/  IMAD.IADD R2, R40.reuse, 0x1, R156 ;  /* 0x0000000128027824 */ /* 0x040fe200078e029c */
[C---:B0-----:R-:W-:Y:S01]  /*3b90*/  IADD3 R22, R40.reuse, R151, RZ ;  /* 0x0000009728167210 */ /* 0x041fe20007ffe0ff */
[C---:B------:R-:W-:Y:S01]  /*3ba0*/  IMAD.IADD R2, R40.reuse, 0x1, R159 ;  /* 0x0000000128027824 */ /* 0x040fe200078e029f */
[C---:B------:R-:W-:Y:S01]  /*3bb0*/  IADD3 R22, R40.reuse, R154, RZ ;  /* 0x0000009a28167210 */ /* 0x040fe20007ffe0ff */
[C---:B------:R-:W-:Y:S01]  /*3bc0*/  IMAD.IADD R2, R40.reuse, 0x1, R162 ;  /* 0x0000000128027824 */ /* 0x040fe200078e02a2 */
[C---:B------:R-:W-:Y:S01]  /*3bd0*/  IADD3 R22, R40.reuse, R157, RZ ;  /* 0x0000009d28167210 */ /* 0x040fe20007ffe0ff */
[----:B------:R-:W-:Y:S01]  /*3be0*/  IMAD.IADD R2, R40, 0x1, R165 ;  /* 0x0000000128027824 */ /* 0x000fe200078e02a5 */
[----:B-1----:R-:W-:Y:S01]  /*3bf0*/  LEA R18, P0, R8, R233, 0x1 ;  /* 0x000000e908127211 */ /* 0x002fe200078008ff */
[----:B------:R-:W-:Y:S01]  /*3c00*/  IMAD.IADD R238, R249, 0x1, R238 ;  /* 0x00000001f9ee7824 */ /* 0x000fe200078e02ee */
[-C--:B------:R-:W-:Y:S01]  /*3c10*/  LEA.HI.X.SX32 R233, R0, R15.reuse, 0x1, P3 ;  /* 0x0000000f00e97211 */ /* 0x080fe200018f0eff */
[----:B------:R-:W-:Y:S01]  /*3c20*/  IMAD.MOV.U32 R0, RZ, RZ, c[0x0][0x1a4] ;  /* 0x00006900ff007624 */ /* 0x000fe200078e00ff */
[-C--:B------:R-:W-:Y:S01]  /*3c30*/  LEA.HI.X.SX32 R19, R8, R15.reuse, 0x1, P0 ;  /* 0x0000000f08137211 */ /* 0x080fe200000f0eff */
[----:B--2---:R-:W-:Y:S01]  /*3c40*/  IMAD.IADD R21, R40, 0x1, R152 ;  /* 0x0000000128157824 */ /* 0x004fe200078e0298 */
[-C--:B------:R-:W-:Y:S01]  /*3c50*/  LEA.HI.X.SX32 R13, R9, R15.reuse, 0x1, P1 ;  /* 0x0000000f090d7211 */ /* 0x080fe200008f0eff */
[----:B------:R-:W-:Y:S01]  /*3c60*/  IMAD R2, R0, 0xa, RZ ;  /* 0x0000000a00027824 */ /* 0x000fe200078e02ff */
[C---:B------:R-:W-:Y:S01]  /*3c70*/  IADD3 R22, R40.reuse, R160, RZ ;  /* 0x000000a028167210 */ /* 0x040fe20007ffe0ff */
[C---:B------:R-:W-:Y:S01]  /*3c80*/  IMAD.IADD R21, R40.reuse, 0x1, R155 ;  /* 0x0000000128157824 */ /* 0x040fe200078e029b */
[----:B------:R-:W-:Y:S01]  /*3c90*/  ISETP.NE.U32.AND P0, PT, R43, RZ, PT ;  /* 0x000000ff2b00720c */ /* 0x000fe20003f05070 */
[----:B------:R-:W-:Y:S01]  /*3ca0*/  IMAD.IADD R21, R40, 0x1, R158 ;  /* 0x0000000128157824 */ /* 0x000fe200078e029e */
[-C--:B------:R-:W-:Y:S01]  /*3cb0*/  IADD3 R160, P1, R2, R144.reuse, RZ ;  /* 0x0000009002a07210 */ /* 0x080fe20007f3e0ff */
[----:B------:R-:W-:Y:S01]  /*3cc0*/  IMAD R25, R0, 0x12, RZ ;  /* 0x0000001200197824 */ /* 0x000fe200078e02ff */
[----:B------:R-:W-:Y:S01]  /*3cd0*/  LEA.HI.X.SX32 R251, R10, R15, 0x1, P2 ;  /* 0x0000000f0afb7211 */ /* 0x000fe200010f0eff */
[----:B------:R-:W-:Y:S01]  /*3ce0*/  IMAD R26, R0, 0x14, RZ ;  /* 0x00000014001a7824 */ /* 0x000fe200078e02ff */
[C---:B------:R-:W-:Y:S01]  /*3cf0*/  IADD3 R22, R40.reuse, R163, RZ ;  /* 0x000000a328167210 */ /* 0x040fe20007ffe0ff */
[C---:B------:R-:W-:Y:S01]  /*3d00*/  IMAD.IADD R21, R40.reuse, 0x1, R161 ;  /* 0x0000000128157824 */ /* 0x040fe200078e02a1 */
[-C--:B------:R-:W-:Y:S01]  /*3d10*/  IADD3 R152, P2, R25, R144.reuse, RZ ;  /* 0x0000009019987210 */ /* 0x080fe20007f5e0ff */
[----:B------:R-:W-:Y:S01]  /*3d20*/  IMAD.IADD R21, R40, 0x1, R164 ;  /* 0x0000000128157824 */ /* 0x000fe200078e02a4 */
[-C--:B------:R-:W-:Y:S01]  /*3d30*/  IADD3 R158, P5, R26, R144.reuse, RZ ;  /* 0x000000901a9e7210 */ /* 0x080fe20007fbe0ff */
[C---:B------:R-:W-:Y:S01]  /*3d40*/  IMAD R35, R0.reuse, 0x5, RZ ;  /* 0x0000000500237824 */ /* 0x040fe200078e02ff */
[----:B------:R-:W-:Y:S01]  /*3d50*/  ISETP.LT.U32.AND P0, PT, R41, 0x40, !P0 ;  /* 0x000000402900780c */ /* 0x000fe20004701070 */
[----:B------:R-:W-:Y:S01]  /*3d60*/  IMAD R21, R0, 0x6, RZ ;  /* 0x0000000600157824 */ /* 0x000fe200078e02ff */
[-C--:B------:R-:W-:Y:S01]  /*3d70*/  LEA.HI.X.SX32 R159, R2, R145.reuse, 0x1, P5 ;  /* 0x00000091029f7211 */ /* 0x080fe200028f0eff */
[C---:B------:R-:W-:Y:S01]  /*3d80*/  IMAD R34, R0.reuse, 0x9, RZ ;  /* 0x0000000900227824 */ /* 0x040fe200078e02ff */
[-C--:B------:R-:W-:Y:S01]  /*3d90*/  LEA.HI.X.SX32 R161, R35, R145.reuse, 0x1, P1 ;  /* 0x0000009123a17211 */ /* 0x080fe200008f0eff */
[C---:B------:R-:W-:Y:S01]  /*3da0*/  IMAD R27, R0.reuse, 0x16, RZ ;  /* 0x00000016001b7824 */ /* 0x040fe200078e02ff */
[-C--:B------:R-:W-:Y:S01]  /*3db0*/  IADD3 R26, P1, R21, R144.reuse, RZ ;  /* 0x00000090151a7210 */ /* 0x080fe20007f3e0ff */
[----:B------:R-:W-:Y:S01]  /*3dc0*/  IMAD R22, R0, 0xc, RZ ;  /* 0x0000000c00167824 */ /* 0x000fe200078e02ff */
[-C--:B------:R-:W-:Y:S01]  /*3dd0*/  LEA.HI.X.SX32 R153, R34, R145.reuse, 0x1, P2 ;  /* 0x0000009122997211 */ /* 0x080fe200010f0eff */
[C---:B------:R-:W-:Y:S01]  /*3de0*/  IMAD R43, R0.reuse, 0x3, RZ ;  /* 0x00000003002b7824 */ /* 0x040fe200078e02ff */
[-C--:B------:R-:W-:Y:S01]  /*3df0*/  IADD3 R156, P3, R27, R144.reuse, RZ ;  /* 0x000000901b9c7210 */ /* 0x080fe20007f7e0ff */
[----:B------:R-:W-:Y:S01]  /*3e00*/  IMAD R41, R0, 0xb, RZ ;  /* 0x0000000b00297824 */ /* 0x000fe200078e02ff */
[-C--:B------:R-:W-:Y:S01]  /*3e10*/  IADD3 R34, P5, R22, R144.reuse, RZ ;  /* 0x0000009016227210 */ /* 0x080fe20007fbe0ff */
[----:B------:R-:W-:Y:S01]  /*3e20*/  STL.64 [R1+0x8], R18 ;  /* 0x0000081201007387 */ /* 0x000fe20000100a00 */
[-C--:B------:R-:W-:Y:S01]  /*3e30*/  LEA.HI.X.SX32 R27, R43, R145.reuse, 0x1, P1 ;  /* 0x000000912b1b7211 */ /* 0x080fe200008f0eff */
[C---:B------:R-:W-:Y:S01]  /*3e40*/  IMAD R32, R0.reuse, 0x18, RZ ;  /* 0x0000001800207824 */ /* 0x040fe200078e02ff */
[-C--:B------:R-:W-:Y:S01]  /*3e50*/  LEA.HI.X.SX32 R157, R41, R145.reuse, 0x1, P3 ;  /* 0x00000091299d7211 */ /* 0x080fe200018f0eff */
[----:B------:R-:W-:Y:S01]  /*3e60*/  STL.64 [R1], R12 ;  /* 0x0000000c01007387 */ /* 0x000fe20000100a00 */
[-C--:B------:R-:W-:Y:S01]  /*3e70*/  LEA.HI.X.SX32 R35, R21, R145.reuse, 0x1, P5 ;  /* 0x0000009115237211 */ /* 0x080fe200028f0eff */
[----:B------:R-:W-:Y:S01]  /*3e80*/  IMAD R23, R0, 0xe, RZ ;  /* 0x0000000e00177824 */ /* 0x000fe200078e02ff */
[-C--:B------:R-:W-:Y:S01]  /*3e90*/  IADD3 R154, P4, R32, R144.reuse, RZ ;  /* 0x00000090209a7210 */ /* 0x080fe20007f9e0ff */
[----:B------:R0:W-:Y:S01]  /*3ea0*/  STL.64 [R1+0xa0], R152 ;  /* 0x0000a09801007387 */ /* 0x0001e20000100a00 */
[C---:B------:R-:W-:Y:S01]  /*3eb0*/  IMAD R33, R0.reuse, 0x1a, RZ ;  /* 0x0000001a00217824 */ /* 0x040fe200078e02ff */
[C---:B------:R-:W-:Y:S01]  /*3ec0*/  SHF.L.U32 R24, R0.reuse, 0x1, RZ ;  /* 0x0000000100187819 */ /* 0x040fe200000006ff */
[C---:B------:R-:W-:Y:S01]  /*3ed0*/  IMAD R40, R0.reuse, 0x1c, RZ ;  /* 0x0000001c00287824 */ /* 0x040fe200078e02ff */
[----:B------:R-:W-:Y:S01]  /*3ee0*/  STL.64 [R1+0xc0], R160 ;  /* 0x0000c0a001007387 */ /* 0x000fe20000100a00 */
[----:B------:R-:W-:Y:S01]  /*3ef0*/  IMAD R45, R0, 0x7, RZ ;  /* 0x00000007002d7824 */ /* 0x000fe200078e02ff */
[-C--:B------:R-:W-:Y:S01]  /*3f00*/  LEA.HI.X.SX32 R155, R22, R145.reuse, 0x1, P4 ;  /* 0x00000091169b7211 */ /* 0x080fe200020f0eff */
[----:B------:R-:W-:Y:S01]  /*3f10*/  IMAD R44, R0, 0xd, RZ ;  /* 0x0000000d002c7824 */ /* 0x000fe200078e02ff */
[----:B------:R-:W-:Y:S01]  /*3f20*/  STL.64 [R1+0x98], R158 ;  /* 0x0000989e01007387 */ /* 0x000fe20000100a00 */
[-C--:B------:R-:W-:Y:S01]  /*3f30*/  IADD3 R32, P3, R40, R144.reuse, RZ ;  /* 0x0000009028207210 */ /* 0x080fe20007f7e0ff */
[----:B------:R-:W-:Y:S01]  /*3f40*/  IMAD R42, R0, 0x1e, RZ ;  /* 0x0000001e002a7824 */ /* 0x000fe200078e02ff */
[----:B------:R-:W-:Y:S01]  /*3f50*/  LOP3.LUT R2, R230, 0x30, RZ, 0x3c, !PT ;  /* 0x00000030e6027812 */ /* 0x000fe200078e3cff */
[----:B------:R1:W-:Y:S01]  /*3f60*/  STL.64 [R1+0xd0], R26 ;  /* 0x0000d01a01007387 */ /* 0x0003e20000100a00 */
[-C--:B0-----:R-:W-:Y:S01]  /*3f70*/  IADD3 R152, P2, R33, R144.reuse, RZ ;  /* 0x0000009021987210 */ /* 0x081fe20007f5e0ff */
[----:B------:R-:W-:Y:S01]  /*3f80*/  IMAD.SHL.U32 R148, R0, 0x4, RZ ;  /* 0x0000000400947824 */ /* 0x000fe200078e00ff */
[-C--:B------:R-:W-:Y:S01]  /*3f90*/  LEA.HI.X.SX32 R33, R23, R145.reuse, 0x1, P3 ;  /* 0x0000009117217211 */ /* 0x080fe200018f0eff */
[----:B------:R-:W-:Y:S01]  /*3fa0*/  STL.64 [R1+0x90], R156 ;  /* 0x0000909c01007387 */ /* 0x000fe20000100a00 */
[-C--:B------:R-:W-:Y:S01]  /*3fb0*/  LEA.HI.X.SX32 R153, R44, R145.reuse, 0x1, P2 ;  /* 0x000000912c997211 */ /* 0x080fe200010f0eff */
[C---:B------:R-:W-:Y:S01]  /*3fc0*/  IMAD.SHL.U32 R47, R0.reuse, 0x8, RZ ;  /* 0x00000008002f7824 */ /* 0x040fe200078e00ff */
[C---:B------:R-:W-:Y:S01]  /*3fd0*/  LEA R40, P2, R0.reuse, R144, 0x2 ;  /* 0x0000009000287211 */ /* 0x040fe200078410ff */
[----:B------:R0:W-:Y:S01]  /*3fe0*/  STL.64 [R1+0xb8], R34 ;  /* 0x0000b82201007387 */ /* 0x0001e20000100a00 */
[----:B------:R-:W-:Y:S01]  /*3ff0*/  IMAD R46, R0, 0xf, RZ ;  /* 0x0000000f002e7824 */ /* 0x000fe200078e02ff */
[C---:B------:R-:W-:Y:S01]  /*4000*/  IADD3 R248, R249.reuse, R248, RZ ;  /* 0x000000f8f9f87210 */ /* 0x040fe20007ffe0ff */
[C---:B------:R-:W-:Y:S01]  /*4010*/  IMAD.IADD R237, R249.reuse, 0x1, R237 ;  /* 0x00000001f9ed7824 */ /* 0x040fe200078e02ed */
[-C--:B-1----:R-:W-:Y:S01]  /*4020*/  IADD3 R26, P1, R42, R144.reuse, RZ ;  /* 0x000000902a1a7210 */ /* 0x082fe20007f3e0ff */
[----:B------:R-:W-:Y:S01]  /*4030*/  STL.64 [R1+0x88], R154 ;  /* 0x0000889a01007387 */ /* 0x000fe20000100a00 */
[CC--:B------:R-:W-:Y:S01]  /*4040*/  IADD3 R42, P4, R24.reuse, R144.reuse, RZ ;  /* 0x00000090182a7210 */ /* 0x0c0fe20007f9e0ff */
[C---:B------:R-:W-:Y:S01]  /*4050*/  IMAD.IADD R235, R249.reuse, 0x1, R235 ;  /* 0x00000001f9eb7824 */ /* 0x040fe200078e02eb */
[-C--:B------:R-:W-:Y:S01]  /*4060*/  LEA.HI.X.SX32 R41, R24, R145.reuse, 0x1, P2 ;  /* 0x0000009118297211 */ /* 0x080fe200010f0eff */
[----:B------:R-:W-:Y:S01]  /*4070*/  IMAD.IADD R234, R249, 0x1, R234 ;  /* 0x00000001f9ea7824 */ /* 0x000fe200078e02ea */
[-C--:B------:R-:W-:Y:S01]  /*4080*/  LEA.HI.X.SX32 R43, R0, R145.reuse, 0x1, P4 ;  /* 0x00000091002b7211 */ /* 0x080fe200020f0eff */
[----:B------:R-:W-:Y:S01]  /*4090*/  IMAD.MOV.U32 R3, RZ, RZ, RZ ;  /* 0x000000ffff037224 */ /* 0x000fe200078e00ff */
[----:B0-----:R-:W-:Y:S01]  /*40a0*/  IADD3 R34, P5, R23, R144, RZ ;  /* 0x0000009017227210 */ /* 0x001fe20007fbe0ff */
[----:B------:R-:W-:Y:S01]  /*40b0*/  CS2R R126, SRZ ;  /* 0x00000000007e7805 */ /* 0x000fe2000001ff00 */
[-C--:B------:R-:W-:Y:S01]  /*40c0*/  LEA.HI.X.SX32 R27, R46, R145.reuse, 0x1, P1 ;  /* 0x000000912e1b7211 */ /* 0x080fe200008f0eff */
[----:B------:R-:W-:Y:S01]  /*40d0*/  CS2R R120, SRZ ;  /* 0x0000000000787805 */ /* 0x000fe2000001ff00 */
[----:B------:R-:W-:Y:S01]  /*40e0*/  LEA.HI.X.SX32 R35, R45, R145, 0x1, P5 ;  /* 0x000000912d237211 */ /* 0x000fe200028f0eff */
[----:B------:R-:W-:Y:S01]  /*40f0*/  CS2R R122, SRZ ;  /* 0x00000000007a7805 */ /* 0x000fe2000001ff00 */
[C---:B------:R-:W-:Y:S01]  /*4100*/  IADD3 R245, R249.reuse, R245, RZ ;  /* 0x000000f5f9f57210 */ /* 0x040fe20007ffe0ff */
[----:B------:R-:W-:Y:S01]  /*4110*/  CS2R R116, SRZ ;  /* 0x0000000000747805 */ /* 0x000fe2000001ff00 */
[C---:B------:R-:W-:Y:S01]  /*4120*/  IADD3 R242, R249.reuse, R242, RZ ;  /* 0x000000f2f9f27210 */ /* 0x040fe20007ffe0ff */
[----:B------:R0:W-:Y:S01]  /*4130*/  STL.64 [R1+0xb0], R34 ;  /* 0x0000b02201007387 */ /* 0x0001e20000100a00 */
[C---:B------:R-:W-:Y:S01]  /*4140*/  IADD3 R239, R249.reuse, R239, RZ ;  /* 0x000000eff9ef7210 */ /* 0x040fe20007ffe0ff */
[----:B------:R-:W-:Y:S01]  /*4150*/  CS2R R118, SRZ ;  /* 0x0000000000767805 */ /* 0x000fe2000001ff00 */
[----:B------:R-:W-:Y:S01]  /*4160*/  IADD3 R236, R249, R236, RZ ;  /* 0x000000ecf9ec7210 */ /* 0x000fe20007ffe0ff */
[----:B------:R-:W-:Y:S01]  /*4170*/  STL.64 [R1+0x80], R152 ;  /* 0x0000809801007387 */ /* 0x000fe20000100a00 */
[----:B------:R-:W-:Y:S01]  /*4180*/  LOP3.LUT R2, R230, 0x60, RZ, 0x3c, !PT ;  /* 0x00000060e6027812 */ /* 0x000fe200078e3cff */
[----:B------:R-:W-:Y:S01]  /*4190*/  CS2R R112, SRZ ;  /* 0x0000000000707805 */ /* 0x000fe2000001ff00 */
[----:B------:R-:W-:Y:S01]  /*41a0*/  LOP3.LUT P6, RZ, R150, 0x1, RZ, 0xc0, !PT ;  /* 0x0000000196ff7812 */ /* 0x000fe200078cc0ff */
[----:B------:R1:W-:Y:S01]  /*41b0*/  STL.64 [R1+0x78], R32 ;  /* 0x0000782001007387 */ /* 0x0003e20000100a00 */
[----:B------:R-:W-:Y:S01]  /*41c0*/  MOV R193, 0xff800000 ;  /* 0xff80000000c17802 */ /* 0x000fe20000000f00 */
[----:B------:R-:W-:Y:S01]  /*41d0*/  CS2R R114, SRZ ;  /* 0x0000000000727805 */ /* 0x000fe2000001ff00 */
[----:B------:R-:W-:Y:S01]  /*41e0*/  MOV R192, 0xff800000 ;  /* 0xff80000000c07802 */ /* 0x000fe20000000f00 */
[----:B------:R-:W-:Y:S01]  /*41f0*/  STL.64 [R1+0xe0], R42 ;  /* 0x0000e02a01007387 */ /* 0x000fe20000100a00 */
[-C--:B0-----:R-:W-:Y:S01]  /*4200*/  LEA R34, P5, R0, R144.reuse, 0x3 ;  /* 0x0000009000227211 */ /* 0x081fe200078a18ff */
[----:B------:R-:W-:Y:S01]  /*4210*/  CS2R R108, SRZ ;  /* 0x00000000006c7805 */ /* 0x000fe2000001ff00 */
[----:B------:R-:W-:Y:S01]  /*4220*/  MOV R187, 0xff800000 ;  /* 0xff80000000bb7802 */ /* 0x000fe20000000f00 */
[----:B------:R0:W-:Y:S01]  /*4230*/  STL.64 [R1+0xd8], R40 ;  /* 0x0000d82801007387 */ /* 0x0001e20000100a00 */
[-C--:B------:R-:W-:Y:S01]  /*4240*/  LEA.HI.X.SX32 R35, R148, R145.reuse, 0x1, P5 ;  /* 0x0000009194237211 */ /* 0x080fe200028f0eff */
[----:B------:R-:W-:Y:S01]  /*4250*/  CS2R R110, SRZ ;  /* 0x00000000006e7805 */ /* 0x000fe2000001ff00 */
[----:B------:R-:W-:Y:S01]  /*4260*/  MOV R186, 0xff800000 ;  /* 0xff80000000ba7802 */ /* 0x000fe20000000f00 */
[----:B------:R-:W-:Y:S01]  /*4270*/  CS2R R104, SRZ ;  /* 0x0000000000687805 */ /* 0x000fe2000001ff00 */
[----:B-1----:R-:W-:Y:S01]  /*4280*/  LEA R32, P3, R0, R144, 0x4 ;  /* 0x0000009000207211 */ /* 0x002fe200078620ff */
[----:B------:R-:W-:Y:S01]  /*4290*/  STL.64 [R1+0xc8], R34 ;  /* 0x0000c82201007387 */ /* 0x000fe20000100a00 */
[C---:B------:R-:W-:Y:S01]  /*42a0*/  LOP3.LUT R0, R230.reuse, 0x20, RZ, 0x3c, !PT ;  /* 0x00000020e6007812 */ /* 0x040fe200078e3cff */
[----:B------:R-:W-:Y:S01]  /*42b0*/  CS2R R106, SRZ ;  /* 0x00000000006a7805 */ /* 0x000fe2000001ff00 */
[----:B------:R-:W-:Y:S01]  /*42c0*/  LEA.HI.X.SX32 R33, R47, R145, 0x1, P3 ;  /* 0x000000912f217211 */ /* 0x000fe200018f0eff */
[----:B------:R-:W-:Y:S01]  /*42d0*/  CS2R R100, SRZ ;  /* 0x0000000000647805 */ /* 0x000fe2000001ff00 */
[C---:B------:R-:W-:Y:S01]  /*42e0*/  LOP3.LUT R0, R230.reuse, 0x50, RZ, 0x3c, !PT ;  /* 0x00000050e6007812 */ /* 0x040fe200078e3cff */
[----:B------:R-:W-:Y:S01]  /*42f0*/  CS2R R102, SRZ ;  /* 0x0000000000667805 */ /* 0x000fe2000001ff00 */
[C---:B0-----:R-:W-:Y:S01]  /*4300*/  LOP3.LUT R40, R230.reuse, 0x10, RZ, 0x3c, !PT ;  /* 0x00000010e6287812 */ /* 0x041fe200078e3cff */
[----:B------:R-:W-:Y:S01]  /*4310*/  STL.64 [R1+0xa8], R32 ;  /* 0x0000a82001007387 */ /* 0x000fe20000100a00 */
[C---:B------:R-:W-:Y:S01]  /*4320*/  LOP3.LUT R40, R230.reuse, 0x40, RZ, 0x3c, !PT ;  /* 0x00000040e6287812 */ /* 0x040fe200078e3cff */
[----:B------:R-:W-:Y:S01]  /*4330*/  CS2R R96, SRZ ;  /* 0x0000000000607805 */ /* 0x000fe2000001ff00 */
[----:B------:R-:W-:Y:S01]  /*4340*/  LOP3.LUT R0, R5, 0x20, RZ, 0x3c, !PT ;  /* 0x0000002005007812 */ /* 0x000fe200078e3cff */
[----:B------:R0:W-:Y:S01]  /*4350*/  STL.64 [R1+0x70], R26 ;  /* 0x0000701a01007387 */ /* 0x0001e20000100a00 */
[----:B------:R-:W-:Y:S01]  /*4360*/  MOV R208, 0xff800000 ;  /* 0xff80000000d07802 */ /* 0x000fe20000000f00 */
[----:B------:R-:W-:Y:S01]  /*4370*/  CS2R R98, SRZ ;  /* 0x0000000000627805 */ /* 0x000fe2000001ff00 */
        /* <DEDUP_REMOVED lines=40> */
[----:B------:R-:W-:Y:S01]  /*4600*/  IADD3 R249, R149, R249, RZ ;  /* 0x000000f995f97210 */ /* 0x000fe20007ffe0ff */
[----:B------:R-:W-:Y:S01]  /*4610*/  CS2R R20, SRZ ;  /* 0x0000000000147805 */ /* 0x000fe2000001ff00 */
[----:B------:R-:W-:Y:S01]  /*4620*/  LOP3.LUT R147, R147, 0x10, R150, 0x78, !PT ;  /* 0x0000001093937812 */ /* 0x000fe200078e7896 */
[----:B------:R-:W-:Y:S01]  /*4630*/  CS2R R22, SRZ ;  /* 0x0000000000167805 */ /* 0x000fe2000001ff00 */
[----:B------:R-:W-:Y:S01]  /*4640*/  CS2R R24, SRZ ;  /* 0x0000000000187805 */ /* 0x000fe2000001ff00 */
[----:B0-----:R-:W-:Y:S01]  /*4650*/  CS2R R26, SRZ ;  /* 0x00000000001a7805 */ /* 0x001fe2000001ff00 */
[----:B------:R-:W-:Y:S01]  /*4660*/  CS2R R32, SRZ ;  /* 0x0000000000207805 */ /* 0x000fe2000001ff00 */
[----:B------:R-:W-:Y:S01]  /*4670*/  CS2R R34, SRZ ;  /* 0x0000000000227805 */ /* 0x000fe2000001ff00 */
[----:B------:R-:W-:Y:S01]  /*4680*/  LOP3.LUT R40, R230, 0x70, RZ, 0x3c, !PT ;  /* 0x00000070e6287812 */ /* 0x000fe200078e3cff */
[----:B------:R-:W-:Y:S01]  /*4690*/  UMOV UR4, URZ ;  /* 0x0000003f00047c82 */ /* 0x000fe20008000000 */
[C---:B------:R-:W-:Y:S01]  /*46a0*/  LOP3.LUT R2, R5.reuse, 0x40, RZ, 0x3c, !PT ;  /* 0x0000004005027812 */ /* 0x040fe200078e3cff */
[----:B------:R-:W-:Y:S01]  /*46b0*/  UMOV UR5, URZ ;  /* 0x0000003f00057c82 */ /* 0x000fe20008000000 */
[----:B------:R-:W-:-:S02]  /*46c0*/  LOP3.LUT R252, R5, 0x60, RZ, 0x3c, !PT ;  /* 0x0000006005fc7812 */ /* 0x000fc400078e3cff */
[----:B------:R-:W-:Y:S02]  /*46d0*/  LOP3.LUT R0, R6, 0x40, RZ, 0x3c, !PT ;  /* 0x0000004006007812 */ /* 0x000fe400078e3cff */
.L_x_1:
[----:B------:R-:W2:Y:S04]  /*46e0*/  LDL.64 R150, [R1+0xe0] ;  /* 0x0000e00001967983 */ /* 0x000ea80000100a00 */
[----:B------:R-:W3:Y:S04]  /*46f0*/  LDL.64 R42, [R1+0xd8] ;  /* 0x0000d800012a7983 */ /* 0x000ee80000100a00 */
[----:B------:R-:W4:Y:S04]  /*4700*/  LDL.64 R44, [R1+0xd0] ;  /* 0x0000d000012c7983 */ /* 0x000f280000100a00 */
[----:B------:R-:W5:Y:S04]  /*4710*/  LDL.64 R148, [R1+0xc0] ;  /* 0x0000c00001947983 */ /* 0x000f680000100a00 */
        /* <DEDUP_REMOVED lines=10> */
[----:B------:R-:W5:Y:S01]  /*47c0*/  LDL.64 R160, [R1+0x70] ;  /* 0x0000700001a07983 */ /* 0x000f620000100a00 */
[----:B------:R-:W-:-:S05]  /*47d0*/  IMAD.WIDE R40, R146, 0x2, R144 ;  /* 0x0000000292287825 */ /* 0x000fca00078e0290 */
[----:B------:R2:W5:Y:S02]  /*47e0*/  LDG.E.U16 R0, [R40.64] ;  /* 0x0000000628007981 */ /* 0x000564000c1e1500 */
[----:B--2---:R-:W-:-:S04]  /*47f0*/  IMAD.WIDE R40, R146, 0x2, R150 ;  /* 0x0000000292287825 */ /* 0x004fc800078e0296 */
[C---:B---3--:R-:W-:Y:S01]  /*4800*/  IMAD.WIDE R42, R146.reuse, 0x2, R42 ;  /* 0x00000002922a7825 */ /* 0x048fe200078e022a */
[----:B------:R0:W2:Y:S03]  /*4810*/  LDG.E.U16 R2, [R40.64] ;  /* 0x0000000628027981 */ /* 0x0000a6000c1e1500 */
[C---:B----4-:R-:W-:Y:S01]  /*4820*/  IMAD.WIDE R44, R146.reuse, 0x2, R44 ;  /* 0x00000002922c7825 */ /* 0x050fe200078e022c */
[----:B------:R1:W3:Y:S03]  /*4830*/  LDG.E.U16 R150, [R42.64] ;  /* 0x000000062a967981 */ /* 0x0002e6000c1e1500 */
[C---:B-----5:R-:W-:Y:S01]  /*4840*/  IMAD.WIDE R148, R146.reuse, 0x2, R148 ;  /* 0x0000000292947825 */ /* 0x060fe200078e0294 */
[----:B------:R4:W5:Y:S03]  /*4850*/  LDG.E.U16 R151, [R44.64] ;  /* 0x000000062c977981 */ /* 0x000966000c1e1500 */
[C---:B0-----:R-:W-:Y:S01]  /*4860*/  IMAD.WIDE R40, R146.reuse, 0x2, R172 ;  /* 0x0000000292287825 */ /* 0x041fe200078e02ac */
[----:B------:R0:W2:Y:S03]  /*4870*/  LDG.E.U16 R153, [R148.64] ;  /* 0x0000000694997981 */ /* 0x0000a6000c1e1500 */
[----:B------:R-:W-:-:S04]  /*4880*/  IMAD.WIDE R46, R146, 0x2, R46 ;  /* 0x00000002922e7825 */ /* 0x000fc800078e022e */
[C---:B-1----:R-:W-:Y:S01]  /*4890*/  IMAD.WIDE R42, R146.reuse, 0x2, R170 ;  /* 0x00000002922a7825 */ /* 0x042fe200078e02aa */
[----:B------:R1:W2:Y:S03]  /*48a0*/  LDG.E.U16 R152, [R46.64] ;  /* 0x000000062e987981 */ /* 0x0002a6000c1e1500 */
[----:B----4-:R-:W-:-:S04]  /*48b0*/  IMAD.WIDE R44, R146, 0x2, R158 ;  /* 0x00000002922c7825 */ /* 0x010fc800078e029e */
[C---:B0-----:R-:W-:Y:S02]  /*48c0*/  IMAD.WIDE R148, R146.reuse, 0x2, R154 ;  /* 0x0000000292947825 */ /* 0x041fe400078e029a */
[----:B------:R0:W4:Y:S02]  /*48d0*/  LDG.E.U16 R154, [R40.64] ;  /* 0x00000006289a7981 */ /* 0x000124000c1e1500 */
[C---:B-1----:R-:W-:Y:S02]  /*48e0*/  IMAD.WIDE R46, R146.reuse, 0x2, R156 ;  /* 0x00000002922e7825 */ /* 0x042fe400078e029c */
[----:B------:R1:W2:Y:S04]  /*48f0*/  LDG.E.U16 R155, [R42.64] ;  /* 0x000000062a9b7981 */ /* 0x0002a8000c1e1500 */
[----:B------:R1:W3:Y:S01]  /*4900*/  LDG.E.U16 R156, [R44.64] ;  /* 0x000000062c9c7981 */ /* 0x0002e2000c1e1500 */
[----:B0-----:R-:W-:-:S03]  /*4910*/  IMAD.WIDE R40, R146, 0x2, R168 ;  /* 0x0000000292287825 */ /* 0x001fc600078e02a8 */
[----:B------:R0:W3:Y:S01]  /*4920*/  LDG.E.U16 R157, [R46.64] ;  /* 0x000000062e9d7981 */ /* 0x0000e2000c1e1500 */
[----:B-1----:R-:W-:-:S03]  /*4930*/  IMAD.WIDE R42, R146, 0x2, R166 ;  /* 0x00000002922a7825 */ /* 0x002fc600078e02a6 */
[----:B------:R1:W5:Y:S01]  /*4940*/  LDG.E.U16 R158, [R148.64] ;  /* 0x00000006949e7981 */ /* 0x000362000c1e1500 */
[----:B------:R-:W-:-:S03]  /*4950*/  IMAD.WIDE R44, R146, 0x2, R164 ;  /* 0x00000002922c7825 */ /* 0x000fc600078e02a4 */
[----:B------:R-:W5:Y:S01]  /*4960*/  LDG.E.U16 R40, [R40.64] ;  /* 0x0000000628287981 */ /* 0x000f62000c1e1500 */
[----:B0-----:R-:W-:-:S03]  /*4970*/  IMAD.WIDE R46, R146, 0x2, R162 ;  /* 0x00000002922e7825 */ /* 0x001fc600078e02a2 */
[----:B------:R-:W5:Y:S01]  /*4980*/  LDG.E.U16 R42, [R42.64] ;  /* 0x000000062a2a7981 */ /* 0x000f62000c1e1500 */
[----:B-1----:R-:W-:-:S03]  /*4990*/  IMAD.WIDE R148, R146, 0x2, R160 ;  /* 0x0000000292947825 */ /* 0x002fc600078e02a0 */
[----:B------:R-:W5:Y:S04]  /*49a0*/  LDG.E.U16 R44, [R44.64] ;  /* 0x000000062c2c7981 */ /* 0x000f68000c1e1500 */
[----:B------:R-:W5:Y:S04]  /*49b0*/  LDG.E.U16 R46, [R46.64] ;  /* 0x000000062e2e7981 */ /* 0x000f68000c1e1500 */
[----:B------:R-:W5:Y:S04]  /*49c0*/  LDG.E.U16 R148, [R148.64] ;  /* 0x0000000694947981 */ /* 0x000f68000c1e1500 */
[----:B------:R-:W-:Y:S01]  /*49d0*/  BAR.SYNC.DEFER_BLOCKING 0x0 ;  /* 0x0000000000007b1d */ /* 0x000fe20000010000 */
[----:B------:R-:W-:-:S02]  /*49e0*/  LOP3.LUT R160, R230, 0x10, RZ, 0x3c, !PT ;  /* 0x00000010e6a07812 */ /* 0x000fc400078e3cff */
[C---:B------:R-:W-:Y:S02]  /*49f0*/  LOP3.LUT R159, R230.reuse, 0x20, RZ, 0x3c, !PT ;  /* 0x00000020e69f7812 */ /* 0x040fe400078e3cff */
[----:B------:R-:W-:Y:S01]  /*4a00*/  LOP3.LUT R161, R230, 0x50, RZ, 0x3c, !PT ;  /* 0x00000050e6a17812 */ /* 0x000fe200078e3cff */
[----:B------:R0:W-:Y:S02]  /*4a10*/  STS.U16 [R230+0x10000], R0 ;  /* 0x01000000e6007388 */ /* 0x0001e40000000400 */
[----:B0-----:R-:W-:Y:S02]  /*4a20*/  LOP3.LUT R0, R5, 0x20, RZ, 0x3c, !PT ;  /* 0x0000002005007812 */ /* 0x001fe400078e3cff */
[----:B------:R-:W-:Y:S01]  /*4a30*/  LOP3.LUT R184, R6, 0x40, RZ, 0x3c, !PT ;  /* 0x0000004006b87812 */ /* 0x000fe200078e3cff */
[----:B----4-:R-:W-:Y:S04]  /*4a40*/  STS.U16 [R230+0x11000], R154 ;  /* 0x0110009ae6007388 */ /* 0x010fe80000000400 */
[----:B--2---:R-:W-:Y:S04]  /*4a50*/  STS.U16 [R160+0x10200], R2 ;  /* 0x01020002a0007388 */ /* 0x004fe80000000400 */
[----:B------:R0:W-:Y:S04]  /*4a60*/  STS.U16 [R160+0x11200], R155 ;  /* 0x0112009ba0007388 */ /* 0x0001e80000000400 */
[----:B---3--:R-:W-:Y:S04]  /*4a70*/  STS.U16 [R159+0x10400], R150 ;  /* 0x010400969f007388 */ /* 0x008fe80000000400 */
[----:B------:R1:W-:Y:S01]  /*4a80*/  STS.U16 [R159+0x11400], R156 ;  /* 0x0114009c9f007388 */ /* 0x0003e20000000400 */
[----:B0-----:R-:W-:-:S05]  /*4a90*/  LOP3.LUT R160, R230, 0x30, RZ, 0x3c, !PT ;  /* 0x00000030e6a07812 */ /* 0x001fca00078e3cff */
[----:B-----5:R-:W-:Y:S01]  /*4aa0*/  STS.U16 [R160+0x10600], R151 ;  /* 0x01060097a0007388 */ /* 0x020fe20000000400 */
[----:B-1----:R-:W-:-:S03]  /*4ab0*/  LOP3.LUT R159, R230, 0x40, RZ, 0x3c, !PT ;  /* 0x00000040e69f7812 */ /* 0x002fc600078e3cff */
[----:B------:R0:W-:Y:S04]  /*4ac0*/  STS.U16 [R160+0x11600], R157 ;  /* 0x0116009da0007388 */ /* 0x0001e80000000400 */
[----:B------:R-:W-:Y:S04]  /*4ad0*/  STS.U16 [R159+0x10800], R152 ;  /* 0x010800989f007388 */ /* 0x000fe80000000400 */
[----:B------:R1:W-:Y:S01]  /*4ae0*/  STS.U16 [R159+0x11800], R158 ;  /* 0x0118009e9f007388 */ /* 0x0003e20000000400 */
[----:B0-----:R-:W-:-:S03]  /*4af0*/  LOP3.LUT R160, R230, 0x60, RZ, 0x3c, !PT ;  /* 0x00000060e6a07812 */ /* 0x001fc600078e3cff */
[----:B------:R-:W-:Y:S04]  /*4b00*/  STS.U16 [R161+0x10a00], R153 ;  /* 0x010a0099a1007388 */ /* 0x000fe80000000400 */
[----:B------:R-:W-:Y:S01]  /*4b10*/  STS.U16 [R161+0x11a00], R40 ;  /* 0x011a0028a1007388 */ /* 0x000fe20000000400 */
[----:B-1----:R-:W-:-:S03]  /*4b20*/  LOP3.LUT R159, R230, 0x70, RZ, 0x3c, !PT ;  /* 0x00000070e69f7812 */ /* 0x002fc600078e3cff */
[----:B------:R-:W-:Y:S04]  /*4b30*/  STS.U16 [R160+0x10c00], R42 ;  /* 0x010c002aa0007388 */ /* 0x000fe80000000400 */
[----:B------:R-:W-:Y:S04]  /*4b40*/  STS.U16 [R160+0x11c00], R44 ;  /* 0x011c002ca0007388 */ /* 0x000fe80000000400 */
[----:B------:R-:W-:Y:S04]  /*4b50*/  STS.U16 [R159+0x10e00], R46 ;  /* 0x010e002e9f007388 */ /* 0x000fe80000000400 */
[----:B------:R-:W-:Y:S04]  /*4b60*/  STS.U16 [R159+0x11e00], R148 ;  /* 0x011e00949f007388 */ /* 0x000fe80000000400 */
[----:B------:R-:W-:Y:S06]  /*4b70*/  BAR.SYNC.DEFER_BLOCKING 0x0 ;  /* 0x0000000000007b1d */ /* 0x000fec0000010000 */
[----:B------:R-:W-:Y:S04]  /*4b80*/  LDSM.16.MT88.4 R148, [R5] ;  /* 0x000000000594783b */ /* 0x000fe80000004200 */
[----:B------:R-:W0:Y:S04]  /*4b90*/  LDSM.16.M88.4 R40, [R6+0x10000] ;  /* 0x010000000628783b */ /* 0x000e280000000200 */
[----:B------:R-:W1:Y:S04]  /*4ba0*/  LDSM.16.MT88.4 R156, [R0] ;  /* 0x00000000009c783b */ /* 0x000e680000004200 */
[----:B------:R-:W2:Y:S04]  /*4bb0*/  LDSM.16.MT88.4 R168, [R5+0x80] ;  /* 0x0000800005a8783b */ /* 0x000ea80000004200 */
[----:B------:R-:W3:Y:S04]  /*4bc0*/  LDSM.16.MT88.4 R164, [R5+0x1000] ;  /* 0x0010000005a4783b */ /* 0x000ee80000004200 */
[----:B------:R-:W4:Y:S04]  /*4bd0*/  LDSM.16.MT88.4 R44, [R0+0x1000] ;  /* 0x00100000002c783b */ /* 0x000f280000004200 */
[----:B------:R-:W5:Y:S01]  /*4be0*/  LDSM.16.MT88.4 R152, [R5+0x1080] ;  /* 0x001080000598783b */ /* 0x000f620000004200 */
[----:B------:R-:W-:-:S03]  /*4bf0*/  LOP3.LUT R2, R5, 0x40, RZ, 0x3c, !PT ;  /* 0x0000004005027812 */ /* 0x000fc600078e3cff */
[----:B------:R-:W3:Y:S04]  /*4c00*/  LDSM.16.MT88.4 R200, [R0+0x80] ;  /* 0x0000800000c8783b */ /* 0x000ee80000004200 */
[----:B------:R-:W4:Y:S04]  /*4c10*/  LDSM.16.MT88.4 R160, [R2] ;  /* 0x0000000002a0783b */ /* 0x000f280000004200 */
[----:B------:R-:W4:Y:S04]  /*4c20*/  LDSM.16.MT88.4 R204, [R252+0x80] ;  /* 0x00008000fccc783b */ /* 0x000f280000004200 */
[----:B------:R-:W-:Y:S01]  /*4c30*/  LDSM.16.MT88.4 R196, [R0+0x1080] ;  /* 0x0010800000c4783b */ /* 0x000fe20000004200 */
[-C--:B0-----:R-:W-:Y:S03]  /*4c40*/  HMMA.16816.F32.BF16 R148, R148, R40.reuse, RZ ;  /* 0x000000289494723c */ /* 0x081fe600000418ff */
[----:B------:R-:W-:Y:S04]  /*4c50*/  LDSM.16.MT88.4 R180, [R2+0x1000] ;  /* 0x0010000002b4783b */ /* 0x000fe80000004200 */
[----:B------:R-:W-:Y:S01]  /*4c60*/  LDSM.16.MT88.4 R176, [R2+0x1080] ;  /* 0x0010800002b0783b */ /* 0x000fe20000004200 */
[-C--:B-1----:R-:W-:Y:S03]  /*4c70*/  HMMA.16816.F32.BF16 R156, R156, R40.reuse, RZ ;  /* 0x000000289c9c723c */ /* 0x082fe600000418ff */
[----:B------:R-:W-:Y:S05]  /*4c80*/  LDSM.16.MT88.4 R172, [R252+0x1000] ;  /* 0x00100000fcac783b */ /* 0x000fea0000004200 */
[----:B--2---:R-:W-:Y:S08]  /*4c90*/  HMMA.16816.F32.BF16 R168, R168, R40, RZ ;  /* 0x00000028a8a8723c */ /* 0x004ff000000418ff */
[-C--:B---3--:R-:W-:Y:S01]  /*4ca0*/  HMMA.16816.F32.BF16 R164, R164, R42.reuse, R148 ;  /* 0x0000002aa4a4723c */ /* 0x088fe20000041894 */
[----:B------:R-:W0:Y:S07]  /*4cb0*/  LDSM.16.MT88.4 R148, [R2+0x80] ;  /* 0x000080000294783b */ /* 0x000e2e0000004200 */
[-C--:B----4-:R-:W-:Y:S01]  /*4cc0*/  HMMA.16816.F32.BF16 R44, R44, R42.reuse, R156 ;  /* 0x0000002a2c2c723c */ /* 0x090fe2000004189c */
[----:B------:R-:W1:Y:S07]  /*4cd0*/  LDSM.16.MT88.4 R156, [R252] ;  /* 0x00000000fc9c783b */ /* 0x000e6e0000004200 */
[----:B-----5:R-:W-:Y:S01]  /*4ce0*/  HMMA.16816.F32.BF16 R152, R152, R42, R168 ;  /* 0x0000002a9898723c */ /* 0x020fe200000418a8 */
[----:B------:R-:W2:Y:S07]  /*4cf0*/  LDSM.16.MT88.4 R168, [R252+0x1080] ;  /* 0x00108000fca8783b */ /* 0x000eae0000004200 */
[-C--:B------:R-:W-:Y:S08]  /*4d00*/  HMMA.16816.F32.BF16 R200, R200, R40.reuse, RZ ;  /* 0x00000028c8c8723c */ /* 0x080ff000000418ff */
[-C--:B------:R-:W-:Y:S08]  /*4d10*/  HMMA.16816.F32.BF16 R160, R160, R40.reuse, RZ ;  /* 0x00000028a0a0723c */ /* 0x080ff000000418ff */
[-C--:B------:R-:W-:Y:S08]  /*4d20*/  HMMA.16816.F32.BF16 R204, R204, R40.reuse, RZ ;  /* 0x00000028cccc723c */ /* 0x080ff000000418ff */
[-C--:B0-----:R-:W-:Y:S08]  /*4d30*/  HMMA.16816.F32.BF16 R148, R148, R40.reuse, RZ ;  /* 0x000000289494723c */ /* 0x081ff000000418ff */
[----:B-1----:R-:W-:Y:S08]  /*4d40*/  HMMA.16816.F32.BF16 R156, R156, R40, RZ ;  /* 0x000000289c9c723c */ /* 0x002ff000000418ff */
[-C--:B------:R-:W-:Y:S01]  /*4d50*/  HMMA.16816.F32.BF16 R196, R196, R42.reuse, R200 ;  /* 0x0000002ac4c4723c */ /* 0x080fe200000418c8 */
[----:B------:R-:W-:Y:S07]  /*4d60*/  LDSM.16.MT88.4 R200, [R5+0x2080] ;  /* 0x0020800005c8783b */ /* 0x000fee0000004200 */
[-C--:B------:R-:W-:Y:S01]  /*4d70*/  HMMA.16816.F32.BF16 R160, R180, R42.reuse, R160 ;  /* 0x0000002ab4a0723c */ /* 0x080fe200000418a0 */
[----:B------:R-:W-:Y:S07]  /*4d80*/  LDSM.16.MT88.4 R180, [R0+0x2000] ;  /* 0x0020000000b4783b */ /* 0x000fee0000004200 */
[-C--:B------:R-:W-:Y:S01]  /*4d90*/  HMMA.16816.F32.BF16 R148, R176, R42.reuse, R148 ;  /* 0x0000002ab094723c */ /* 0x080fe20000041894 */
[----:B------:R-:W-:Y:S07]  /*4da0*/  LDSM.16.MT88.4 R176, [R0+0x2080] ;  /* 0x0020800000b0783b */ /* 0x000fee0000004200 */
[-C--:B------:R-:W-:Y:S01]  /*4db0*/  HMMA.16816.F32.BF16 R156, R172, R42.reuse, R156 ;  /* 0x0000002aac9c723c */ /* 0x080fe2000004189c */
[----:B------:R-:W-:Y:S07]  /*4dc0*/  LDSM.16.MT88.4 R172, [R2+0x2000] ;  /* 0x0020000002ac783b */ /* 0x000fee0000004200 */
[----:B--2---:R-:W-:Y:S01]  /*4dd0*/  HMMA.16816.F32.BF16 R168, R168, R42, R204 ;  /* 0x0000002aa8a8723c */ /* 0x004fe200000418cc */
[----:B------:R-:W-:Y:S04]  /*4de0*/  LDSM.16.MT88.4 R204, [R5+0x2000] ;  /* 0x0020000005cc783b */ /* 0x000fe80000004200 */
[----:B------:R-:W0:Y:S03]  /*4df0*/  LDSM.16.M88.4 R40, [R184+0x10000] ;  /* 0x01000000b828783b */ /* 0x000e260000000200 */
[-C--:B0-----:R-:W-:Y:S01]  /*4e00*/  HMMA.16816.F32.BF16 R164, R204, R40.reuse, R164 ;  /* 0x00000028cca4723c */ /* 0x081fe200000418a4 */
[----:B------:R-:W0:Y:S07]  /*4e10*/  LDSM.16.MT88.4 R204, [R2+0x2080] ;  /* 0x0020800002cc783b */ /* 0x000e2e0000004200 */
[-C--:B------:R-:W-:Y:S01]  /*4e20*/  HMMA.16816.F32.BF16 R152, R200, R40.reuse, R152 ;  /* 0x00000028c898723c */ /* 0x080fe20000041898 */
[----:B------:R-:W1:Y:S07]  /*4e30*/  LDSM.16.MT88.4 R200, [R252+0x2000] ;  /* 0x00200000fcc8783b */ /* 0x000e6e0000004200 */
[-C--:B------:R-:W-:Y:S01]  /*4e40*/  HMMA.16816.F32.BF16 R44, R180, R40.reuse, R44 ;  /* 0x00000028b42c723c */ /* 0x080fe2000004182c */
[----:B------:R-:W2:Y:S07]  /*4e50*/  LDSM.16.MT88.4 R180, [R5+0x3000] ;  /* 0x0030000005b4783b */ /* 0x000eae0000004200 */
[-C--:B------:R-:W-:Y:S01]  /*4e60*/  HMMA.16816.F32.BF16 R176, R176, R40.reuse, R196 ;  /* 0x00000028b0b0723c */ /* 0x080fe200000418c4 */
[----:B------:R-:W3:Y:S07]  /*4e70*/  LDSM.16.MT88.4 R196, [R252+0x2080] ;  /* 0x00208000fcc4783b */ /* 0x000eee0000004200 */
[-C--:B------:R-:W-:Y:S01]  /*4e80*/  HMMA.16816.F32.BF16 R160, R172, R40.reuse, R160 ;  /* 0x00000028aca0723c */ /* 0x080fe200000418a0 */
[----:B------:R-:W4:Y:S07]  /*4e90*/  LDSM.16.MT88.4 R172, [R5+0x3080] ;  /* 0x0030800005ac783b */ /* 0x000f2e0000004200 */
[-C--:B0-----:R-:W-:Y:S01]  /*4ea0*/  HMMA.16816.F32.BF16 R148, R204, R40.reuse, R148 ;  /* 0x00000028cc94723c */ /* 0x081fe20000041894 */
[----:B------:R-:W0:Y:S07]  /*4eb0*/  LDSM.16.MT88.4 R204, [R0+0x3000] ;  /* 0x0030000000cc783b */ /* 0x000e2e0000004200 */
[----:B-1----:R-:W-:Y:S01]  /*4ec0*/  HMMA.16816.F32.BF16 R156, R200, R40, R156 ;  /* 0x00000028c89c723c */ /* 0x002fe2000004189c */
[----:B------:R-:W1:Y:S07]  /*4ed0*/  LDSM.16.MT88.4 R200, [R0+0x3080] ;  /* 0x0030800000c8783b */ /* 0x000e6e0000004200 */
[----:B--2---:R-:W-:Y:S01]  /*4ee0*/  HMMA.16816.F32.BF16 R164, R180, R42, R164 ;  /* 0x0000002ab4a4723c */ /* 0x004fe200000418a4 */
[----:B------:R-:W2:Y:S07]  /*4ef0*/  LDSM.16.MT88.4 R180, [R2+0x3080] ;  /* 0x0030800002b4783b */ /* 0x000eae0000004200 */
[----:B---3--:R-:W-:Y:S01]  /*4f00*/  HMMA.16816.F32.BF16 R168, R196, R40, R168 ;  /* 0x00000028c4a8723c */ /* 0x008fe200000418a8 */
[----:B------:R-:W3:Y:S07]  /*4f10*/  LDSM.16.MT88.4 R196, [R2+0x3000] ;  /* 0x0030000002c4783b */ /* 0x000eee0000004200 */
[-C--:B----4-:R-:W-:Y:S01]  /*4f20*/  HMMA.16816.F32.BF16 R152, R172, R42.reuse, R152 ;  /* 0x0000002aac98723c */ /* 0x090fe20000041898 */
[----:B------:R-:W4:Y:S07]  /*4f30*/  LDSM.16.MT88.4 R172, [R252+0x3000] ;  /* 0x00300000fcac783b */ /* 0x000f2e0000004200 */
[-C--:B0-----:R-:W-:Y:S01]  /*4f40*/  HMMA.16816.F32.BF16 R44, R204, R42.reuse, R44 ;  /* 0x0000002acc2c723c */ /* 0x081fe2000004182c */
[----:B------:R-:W0:Y:S07]  /*4f50*/  LDSM.16.MT88.4 R204, [R252+0x3080] ;  /* 0x00308000fccc783b */ /* 0x000e2e0000004200 */
[-C--:B-1----:R-:W-:Y:S01]  /*4f60*/  HMMA.16816.F32.BF16 R176, R200, R42.reuse, R176 ;  /* 0x0000002ac8b0723c */ /* 0x082fe200000418b0 */
[----:B------:R-:W-:Y:S07]  /*4f70*/  LDSM.16.MT88.4 R200, [R5+0x4000] ;  /* 0x0040000005c8783b */ /* 0x000fee0000004200 */
[-C--:B--2---:R-:W-:Y:S01]  /*4f80*/  HMMA.16816.F32.BF16 R148, R180, R42.reuse, R148 ;  /* 0x0000002ab494723c */ /* 0x084fe20000041894 */
[----:B------:R-:W-:Y:S07]  /*4f90*/  LDSM.16.MT88.4 R180, [R0+0x4000] ;  /* 0x0040000000b4783b */ /* 0x000fee0000004200 */
[-C--:B---3--:R-:W-:Y:S01]  /*4fa0*/  HMMA.16816.F32.BF16 R160, R196, R42.reuse, R160 ;  /* 0x0000002ac4a0723c */ /* 0x088fe200000418a0 */
[----:B------:R-:W-:Y:S07]  /*4fb0*/  LDSM.16.MT88.4 R196, [R5+0x4080] ;  /* 0x0040800005c4783b */ /* 0x000fee0000004200 */
[-C--:B----4-:R-:W-:Y:S01]  /*4fc0*/  HMMA.16816.F32.BF16 R156, R172, R42.reuse, R156 ;  /* 0x0000002aac9c723c */ /* 0x090fe2000004189c */
[----:B------:R-:W1:Y:S07]  /*4fd0*/  LDSM.16.M88.4 R172, [R6+0x10080] ;  /* 0x0100800006ac783b */ /* 0x000e6e0000000200 */
[----:B0-----:R-:W-:Y:S01]  /*4fe0*/  HMMA.16816.F32.BF16 R168, R204, R42, R168 ;  /* 0x0000002acca8723c */ /* 0x001fe200000418a8 */
[----:B------:R-:W0:Y:S04]  /*4ff0*/  LDSM.16.MT88.4 R204, [R0+0x4080] ;  /* 0x0040800000cc783b */ /* 0x000e280000004200 */
[----:B------:R-:W2:Y:S03]  /*5000*/  LDSM.16.MT88.4 R40, [R252+0x4080] ;  /* 0x00408000fc28783b */ /* 0x000ea60000004200 */
[-C--:B-1----:R-:W-:Y:S01]  /*5010*/  HMMA.16816.F32.BF16 R164, R200, R172.reuse, R164 ;  /* 0x000000acc8a4723c */ /* 0x082fe200000418a4 */
[----:B------:R-:W1:Y:S07]  /*5020*/  LDSM.16.MT88.4 R200, [R2+0x4000] ;  /* 0x0040000002c8783b */ /* 0x000e6e0000004200 */
[-C--:B------:R-:W-:Y:S01]  /*5030*/  HMMA.16816.F32.BF16 R152, R196, R172.reuse, R152 ;  /* 0x000000acc498723c */ /* 0x080fe20000041898 */
[----:B------:R-:W3:Y:S07]  /*5040*/  LDSM.16.MT88.4 R196, [R2+0x4080] ;  /* 0x0040800002c4783b */ /* 0x000eee0000004200 */
[-C--:B------:R-:W-:Y:S01]  /*5050*/  HMMA.16816.F32.BF16 R44, R180, R172.reuse, R44 ;  /* 0x000000acb42c723c */ /* 0x080fe2000004182c */
[----:B------:R-:W4:Y:S07]  /*5060*/  LDSM.16.MT88.4 R180, [R252+0x4000] ;  /* 0x00400000fcb4783b */ /* 0x000f2e0000004200 */
[-C--:B0-----:R-:W-:Y:S01]  /*5070*/  HMMA.16816.F32.BF16 R176, R204, R172.reuse, R176 ;  /* 0x000000acccb0723c */ /* 0x081fe200000418b0 */
[----:B------:R-:W0:Y:S07]  /*5080*/  LDSM.16.MT88.4 R204, [R5+0x5000] ;  /* 0x0050000005cc783b */ /* 0x000e2e0000004200 */
[-C--:B--2---:R-:W-:Y:S01]  /*5090*/  HMMA.16816.F32.BF16 R40, R40, R172.reuse, R168 ;  /* 0x000000ac2828723c */ /* 0x084fe200000418a8 */
[----:B------:R-:W2:Y:S07]  /*50a0*/  LDSM.16.MT88.4 R168, [R2+0x5000] ;  /* 0x0050000002a8783b */ /* 0x000eae0000004200 */
[-C--:B-1----:R-:W-:Y:S01]  /*50b0*/  HMMA.16816.F32.BF16 R160, R200, R172.reuse, R160 ;  /* 0x000000acc8a0723c */ /* 0x082fe200000418a0 */
[----:B------:R-:W1:Y:S07]  /*50c0*/  LDSM.16.MT88.4 R200, [R5+0x5080] ;  /* 0x0050800005c8783b */ /* 0x000e6e0000004200 */
[-C--:B---3--:R-:W-:Y:S01]  /*50d0*/  HMMA.16816.F32.BF16 R148, R196, R172.reuse, R148 ;  /* 0x000000acc494723c */ /* 0x088fe20000041894 */
[----:B------:R-:W3:Y:S07]  /*50e0*/  LDSM.16.MT88.4 R196, [R0+0x5000] ;  /* 0x0050000000c4783b */ /* 0x000eee0000004200 */
[----:B----4-:R-:W-:Y:S01]  /*50f0*/  HMMA.16816.F32.BF16 R156, R180, R172, R156 ;  /* 0x000000acb49c723c */ /* 0x010fe2000004189c */
[----:B------:R-:W4:Y:S07]  /*5100*/  LDSM.16.MT88.4 R180, [R0+0x5080] ;  /* 0x0050800000b4783b */ /* 0x000f2e0000004200 */
[-C--:B0-----:R-:W-:Y:S01]  /*5110*/  HMMA.16816.F32.BF16 R164, R204, R174.reuse, R164 ;  /* 0x000000aecca4723c */ /* 0x081fe200000418a4 */
[----:B------:R-:W0:Y:S07]  /*5120*/  LDSM.16.MT88.4 R204, [R2+0x5080] ;  /* 0x0050800002cc783b */ /* 0x000e2e0000004200 */
[-C--:B--2---:R-:W-:Y:S01]  /*5130*/  HMMA.16816.F32.BF16 R168, R168, R174.reuse, R160 ;  /* 0x000000aea8a8723c */ /* 0x084fe200000418a0 */
[----:B------:R-:W-:Y:S07]  /*5140*/  LDSM.16.M88.4 R160, [R184+0x10080] ;  /* 0x01008000b8a0783b */ /* 0x000fee0000000200 */
[-C--:B-1----:R-:W-:Y:S01]  /*5150*/  HMMA.16816.F32.BF16 R152, R200, R174.reuse, R152 ;  /* 0x000000aec898723c */ /* 0x082fe20000041898 */
[----:B------:R-:W1:Y:S07]  /*5160*/  LDSM.16.MT88.4 R200, [R252+0x5000] ;  /* 0x00500000fcc8783b */ /* 0x000e6e0000004200 */
[-C--:B---3--:R-:W-:Y:S01]  /*5170*/  HMMA.16816.F32.BF16 R44, R196, R174.reuse, R44 ;  /* 0x000000aec42c723c */ /* 0x088fe2000004182c */
[----:B------:R-:W2:Y:S07]  /*5180*/  LDSM.16.MT88.4 R196, [R252+0x5080] ;  /* 0x00508000fcc4783b */ /* 0x000eae0000004200 */
[-C--:B----4-:R-:W-:Y:S01]  /*5190*/  HMMA.16816.F32.BF16 R176, R180, R174.reuse, R176 ;  /* 0x000000aeb4b0723c */ /* 0x090fe200000418b0 */
[----:B------:R-:W3:Y:S07]  /*51a0*/  LDSM.16.MT88.4 R180, [R5+0x6000] ;  /* 0x0060000005b4783b */ /* 0x000eee0000004200 */
[-C--:B0-----:R-:W-:Y:S01]  /*51b0*/  HMMA.16816.F32.BF16 R148, R204, R174.reuse, R148 ;  /* 0x000000aecc94723c */ /* 0x081fe20000041894 */
[----:B------:R-:W0:Y:S07]  /*51c0*/  LDSM.16.MT88.4 R204, [R5+0x6080] ;  /* 0x0060800005cc783b */ /* 0x000e2e0000004200 */
[-C--:B-1----:R-:W-:Y:S01]  /*51d0*/  HMMA.16816.F32.BF16 R156, R200, R174.reuse, R156 ;  /* 0x000000aec89c723c */ /* 0x082fe2000004189c */
[----:B------:R-:W1:Y:S07]  /*51e0*/  LDSM.16.MT88.4 R200, [R0+0x6000] ;  /* 0x0060000000c8783b */ /* 0x000e6e0000004200 */
[----:B--2---:R-:W-:Y:S01]  /*51f0*/  HMMA.16816.F32.BF16 R40, R196, R174, R40 ;  /* 0x000000aec428723c */ /* 0x004fe20000041828 */
[----:B------:R-:W2:Y:S04]  /*5200*/  LDSM.16.MT88.4 R196, [R0+0x6080] ;  /* 0x0060800000c4783b */ /* 0x000ea80000004200 */
[----:B------:R-:W-:Y:S03]  /*5210*/  LDSM.16.MT88.4 R172, [R2+0x6080] ;  /* 0x0060800002ac783b */ /* 0x000fe60000004200 */
[-C--:B---3--:R-:W-:Y:S01]  /*5220*/  HMMA.16816.F32.BF16 R164, R180, R160.reuse, R164 ;  /* 0x000000a0b4a4723c */ /* 0x088fe200000418a4 */
[----:B------:R-:W3:Y:S07]  /*5230*/  LDSM.16.MT88.4 R180, [R2+0x6000] ;  /* 0x0060000002b4783b */ /* 0x000eee0000004200 */
[-C--:B0-----:R-:W-:Y:S01]  /*5240*/  HMMA.16816.F32.BF16 R152, R204, R160.reuse, R152 ;  /* 0x000000a0cc98723c */ /* 0x081fe20000041898 */
[----:B------:R-:W0:Y:S07]  /*5250*/  LDSM.16.MT88.4 R204, [R252+0x6000] ;  /* 0x00600000fccc783b */ /* 0x000e2e0000004200 */
[-C--:B-1----:R-:W-:Y:S01]  /*5260*/  HMMA.16816.F32.BF16 R44, R200, R160.reuse, R44 ;  /* 0x000000a0c82c723c */ /* 0x082fe2000004182c */
[----:B------:R-:W1:Y:S07]  /*5270*/  LDSM.16.MT88.4 R200, [R252+0x6080] ;  /* 0x00608000fcc8783b */ /* 0x000e6e0000004200 */
[-C--:B--2---:R-:W-:Y:S01]  /*5280*/  HMMA.16816.F32.BF16 R176, R196, R160.reuse, R176 ;  /* 0x000000a0c4b0723c */ /* 0x084fe200000418b0 */
[----:B------:R-:W2:Y:S07]  /*5290*/  LDSM.16.MT88.4 R196, [R5+0x7000] ;  /* 0x0070000005c4783b */ /* 0x000eae0000004200 */
[-C--:B---3--:R-:W-:Y:S01]  /*52a0*/  HMMA.16816.F32.BF16 R168, R180, R160.reuse, R168 ;  /* 0x000000a0b4a8723c */ /* 0x088fe200000418a8 */
[----:B------:R-:W3:Y:S07]  /*52b0*/  LDSM.16.MT88.4 R180, [R5+0x7080] ;  /* 0x0070800005b4783b */ /* 0x000eee0000004200 */
[-C--:B------:R-:W-:Y:S01]  /*52c0*/  HMMA.16816.F32.BF16 R148, R172, R160.reuse, R148 ;  /* 0x000000a0ac94723c */ /* 0x080fe20000041894 */
[----:B------:R-:W4:Y:S07]  /*52d0*/  LDSM.16.MT88.4 R172, [R0+0x7000] ;  /* 0x0070000000ac783b */ /* 0x000f2e0000004200 */
[-C--:B0-----:R-:W-:Y:S01]  /*52e0*/  HMMA.16816.F32.BF16 R156, R204, R160.reuse, R156 ;  /* 0x000000a0cc9c723c */ /* 0x081fe2000004189c */
[----:B------:R-:W0:Y:S07]  /*52f0*/  LDSM.16.MT88.4 R204, [R0+0x7080] ;  /* 0x0070800000cc783b */ /* 0x000e2e0000004200 */
[----:B-1----:R-:W-:Y:S01]  /*5300*/  HMMA.16816.F32.BF16 R40, R200, R160, R40 ;  /* 0x000000a0c828723c */ /* 0x002fe20000041828 */
[----:B------:R-:W1:Y:S07]  /*5310*/  LDSM.16.MT88.4 R200, [R2+0x7000] ;  /* 0x0070000002c8783b */ /* 0x000e6e0000004200 */
[-C--:B--2---:R-:W-:Y:S01]  /*5320*/  HMMA.16816.F32.BF16 R164, R196, R162.reuse, R164 ;  /* 0x000000a2c4a4723c */ /* 0x084fe200000418a4 */
[----:B------:R-:W2:Y:S07]  /*5330*/  LDSM.16.MT88.4 R196, [R2+0x7080] ;  /* 0x0070800002c4783b */ /* 0x000eae0000004200 */
[-C--:B---3--:R-:W-:Y:S01]  /*5340*/  HMMA.16816.F32.BF16 R152, R180, R162.reuse, R152 ;  /* 0x000000a2b498723c */ /* 0x088fe20000041898 */
[----:B------:R-:W3:Y:S07]  /*5350*/  LDSM.16.MT88.4 R180, [R252+0x7000] ;  /* 0x00700000fcb4783b */ /* 0x000eee0000004200 */
[-C--:B----4-:R-:W-:Y:S01]  /*5360*/  HMMA.16816.F32.BF16 R44, R172, R162.reuse, R44 ;  /* 0x000000a2ac2c723c */ /* 0x090fe2000004182c */
[----:B------:R-:W4:Y:S07]  /*5370*/  LDSM.16.MT88.4 R172, [R252+0x7080] ;  /* 0x00708000fcac783b */ /* 0x000f2e0000004200 */
[-C--:B0-----:R-:W-:Y:S01]  /*5380*/  HMMA.16816.F32.BF16 R176, R204, R162.reuse, R176 ;  /* 0x000000a2ccb0723c */ /* 0x081fe200000418b0 */
[----:B------:R-:W-:Y:S07]  /*5390*/  LDSM.16.MT88.4 R204, [R5+0x8000] ;  /* 0x0080000005cc783b */ /* 0x000fee0000004200 */
[-C--:B-1----:R-:W-:Y:S01]  /*53a0*/  HMMA.16816.F32.BF16 R168, R200, R162.reuse, R168 ;  /* 0x000000a2c8a8723c */ /* 0x082fe200000418a8 */
[----:B------:R-:W-:Y:S07]  /*53b0*/  LDSM.16.MT88.4 R200, [R5+0x8080] ;  /* 0x0080800005c8783b */ /* 0x000fee0000004200 */
[-C--:B--2---:R-:W-:Y:S01]  /*53c0*/  HMMA.16816.F32.BF16 R148, R196, R162.reuse, R148 ;  /* 0x000000a2c494723c */ /* 0x084fe20000041894 */
[----:B------:R-:W-:Y:S07]  /*53d0*/  LDSM.16.MT88.4 R196, [R0+0x8000] ;  /* 0x0080000000c4783b */ /* 0x000fee0000004200 */
[-C--:B---3--:R-:W-:Y:S01]  /*53e0*/  HMMA.16816.F32.BF16 R156, R180, R162.reuse, R156 ;  /* 0x000000a2b49c723c */ /* 0x088fe2000004189c */
[----:B------:R-:W-:Y:S07]  /*53f0*/  LDSM.16.MT88.4 R180, [R0+0x8080] ;  /* 0x0080800000b4783b */ /* 0x000fee0000004200 */
[----:B----4-:R-:W-:Y:S01]  /*5400*/  HMMA.16816.F32.BF16 R172, R172, R162, R40 ;  /* 0x000000a2acac723c */ /* 0x010fe20000041828 */
[----:B------:R-:W0:Y:S04]  /*5410*/  LDSM.16.M88.4 R40, [R6+0x10100] ;  /* 0x010100000628783b */ /* 0x000e280000000200 */
[----:B------:R-:W1:Y:S03]  /*5420*/  LDSM.16.MT88.4 R160, [R2+0x8000] ;  /* 0x0080000002a0783b */ /* 0x000e660000004200 */
[-C--:B0-----:R-:W-:Y:S01]  /*5430*/  HMMA.16816.F32.BF16 R164, R204, R40.reuse, R164 ;  /* 0x00000028cca4723c */ /* 0x081fe200000418a4 */
[----:B------:R-:W0:Y:S07]  /*5440*/  LDSM.16.MT88.4 R204, [R2+0x8080] ;  /* 0x0080800002cc783b */ /* 0x000e2e0000004200 */
[-C--:B------:R-:W-:Y:S01]  /*5450*/  HMMA.16816.F32.BF16 R152, R200, R40.reuse, R152 ;  /* 0x00000028c898723c */ /* 0x080fe20000041898 */
[----:B------:R-:W2:Y:S07]  /*5460*/  LDSM.16.MT88.4 R200, [R252+0x8000] ;  /* 0x00800000fcc8783b */ /* 0x000eae0000004200 */
[-C--:B------:R-:W-:Y:S01]  /*5470*/  HMMA.16816.F32.BF16 R44, R196, R40.reuse, R44 ;  /* 0x00000028c42c723c */ /* 0x080fe2000004182c */
[----:B------:R-:W3:Y:S07]  /*5480*/  LDSM.16.MT88.4 R196, [R252+0x8080] ;  /* 0x00808000fcc4783b */ /* 0x000eee0000004200 */
[-C--:B------:R-:W-:Y:S01]  /*5490*/  HMMA.16816.F32.BF16 R176, R180, R40.reuse, R176 ;  /* 0x00000028b4b0723c */ /* 0x080fe200000418b0 */
[----:B------:R-:W4:Y:S07]  /*54a0*/  LDSM.16.MT88.4 R180, [R5+0x9000] ;  /* 0x0090000005b4783b */ /* 0x000f2e0000004200 */
[-C--:B-1----:R-:W-:Y:S01]  /*54b0*/  HMMA.16816.F32.BF16 R160, R160, R40.reuse, R168 ;  /* 0x00000028a0a0723c */ /* 0x082fe200000418a8 */
[----:B------:R-:W1:Y:S07]  /*54c0*/  LDSM.16.MT88.4 R168, [R5+0x9080] ;  /* 0x0090800005a8783b */ /* 0x000e6e0000004200 */
[-C--:B0-----:R-:W-:Y:S01]  /*54d0*/  HMMA.16816.F32.BF16 R148, R204, R40.reuse, R148 ;  /* 0x00000028cc94723c */ /* 0x081fe20000041894 */
[----:B------:R-:W0:Y:S07]  /*54e0*/  LDSM.16.MT88.4 R204, [R0+0x9000] ;  /* 0x0090000000cc783b */ /* 0x000e2e0000004200 */
[-C--:B--2---:R-:W-:Y:S01]  /*54f0*/  HMMA.16816.F32.BF16 R156, R200, R40.reuse, R156 ;  /* 0x00000028c89c723c */ /* 0x084fe2000004189c */
[----:B------:R-:W2:Y:S07]  /*5500*/  LDSM.16.MT88.4 R200, [R0+0x9080] ;  /* 0x0090800000c8783b */ /* 0x000eae0000004200 */
[----:B---3--:R-:W-:Y:S01]  /*5510*/  HMMA.16816.F32.BF16 R172, R196, R40, R172 ;  /* 0x00000028c4ac723c */ /* 0x008fe200000418ac */
[----:B------:R-:W3:Y:S07]  /*5520*/  LDSM.16.MT88.4 R196, [R2+0x9000] ;  /* 0x0090000002c4783b */ /* 0x000eee0000004200 */
[-C--:B----4-:R-:W-:Y:S01]  /*5530*/  HMMA.16816.F32.BF16 R164, R180, R42.reuse, R164 ;  /* 0x0000002ab4a4723c */ /* 0x090fe200000418a4 */
[----:B------:R-:W4:Y:S07]  /*5540*/  LDSM.16.MT88.4 R180, [R2+0x9080] ;  /* 0x0090800002b4783b */ /* 0x000f2e0000004200 */
[-C--:B-1----:R-:W-:Y:S01]  /*5550*/  HMMA.16816.F32.BF16 R152, R168, R42.reuse, R152 ;  /* 0x0000002aa898723c */ /* 0x082fe20000041898 */
[----:B------:R-:W1:Y:S07]  /*5560*/  LDSM.16.MT88.4 R168, [R252+0x9000] ;  /* 0x00900000fca8783b */ /* 0x000e6e0000004200 */
[-C--:B0-----:R-:W-:Y:S01]  /*5570*/  HMMA.16816.F32.BF16 R44, R204, R42.reuse, R44 ;  /* 0x0000002acc2c723c */ /* 0x081fe2000004182c */
[----:B------:R-:W0:Y:S07]  /*5580*/  LDSM.16.MT88.4 R204, [R252+0x9080] ;  /* 0x00908000fccc783b */ /* 0x000e2e0000004200 */
[-C--:B--2---:R-:W-:Y:S01]  /*5590*/  HMMA.16816.F32.BF16 R176, R200, R42.reuse, R176 ;  /* 0x0000002ac8b0723c */ /* 0x084fe200000418b0 */
[----:B------:R-:W-:Y:S07]  /*55a0*/  LDSM.16.MT88.4 R200, [R5+0xa000] ;  /* 0x00a0000005c8783b */ /* 0x000fee0000004200 */
[-C--:B---3--:R-:W-:Y:S01]  /*55b0*/  HMMA.16816.F32.BF16 R160, R196, R42.reuse, R160 ;  /* 0x0000002ac4a0723c */ /* 0x088fe200000418a0 */
[----:B------:R-:W-:Y:S07]  /*55c0*/  LDSM.16.MT88.4 R196, [R5+0xa080] ;  /* 0x00a0800005c4783b */ /* 0x000fee0000004200 */
[-C--:B----4-:R-:W-:Y:S01]  /*55d0*/  HMMA.16816.F32.BF16 R148, R180, R42.reuse, R148 ;  /* 0x0000002ab494723c */ /* 0x090fe20000041894 */
[----:B------:R-:W-:Y:S07]  /*55e0*/  LDSM.16.MT88.4 R180, [R0+0xa000] ;  /* 0x00a0000000b4783b */ /* 0x000fee0000004200 */
[-C--:B-1----:R-:W-:Y:S01]  /*55f0*/  HMMA.16816.F32.BF16 R156, R168, R42.reuse, R156 ;  /* 0x0000002aa89c723c */ /* 0x082fe2000004189c */
        /* <DEDUP_REMOVED lines=74> */
[-C--:B-1----:R-:W-:Y:S01]  /*5aa0*/  HMMA.16816.F32.BF16 R176, R168, R160.reuse, R176 ;  /* 0x000000a0a8b0723c */ /* 0x082fe200000418b0 */
[----:B------:R-:W1:Y:S04]  /*5ab0*/  S2R R184, SR_TID.X ;  /* 0x0000000000b87919 */ /* 0x000e680000002100 */
[----:B------:R-:W-:Y:S03]  /*5ac0*/  LDSM.16.MT88.4 R168, [R5+0xf000] ;  /* 0x00f0000005a8783b */ /* 0x000fe60000004200 */
[-C--:B0-----:R-:W-:Y:S01]  /*5ad0*/  HMMA.16816.F32.BF16 R156, R196, R160.reuse, R156 ;  /* 0x000000a0c49c723c */ /* 0x081fe2000004189c */
[----:B------:R-:W0:Y:S07]  /*5ae0*/  LDSM.16.MT88.4 R196, [R0+0xf080] ;  /* 0x00f0800000c4783b */ /* 0x000e2e0000004200 */
[-C--:B--2---:R-:W-:Y:S01]  /*5af0*/  HMMA.16816.F32.BF16 R148, R200, R160.reuse, R148 ;  /* 0x000000a0c894723c */ /* 0x084fe20000041894 */
[----:B------:R-:W2:Y:S07]  /*5b00*/  LDSM.16.MT88.4 R200, [R2+0xf000] ;  /* 0x00f0000002c8783b */ /* 0x000eae0000004200 */
[-C--:B------:R-:W-:Y:S08]  /*5b10*/  HMMA.16816.F32.BF16 R172, R204, R160.reuse, R172 ;  /* 0x000000a0ccac723c */ /* 0x080ff000000418ac */
[----:B------:R-:W-:Y:S01]  /*5b20*/  HMMA.16816.F32.BF16 R44, R180, R160, R44 ;  /* 0x000000a0b42c723c */ /* 0x000fe2000004182c */
[----:B------:R-:W3:Y:S01]  /*5b30*/  LDSM.16.MT88.4 R180, [R252+0xe080] ;  /* 0x00e08000fcb4783b */ /* 0x000ee20000004200 */
[----:B-1----:R-:W-:-:S03]  /*5b40*/  LOP3.LUT R185, R184, 0x3, RZ, 0xc0, !PT ;  /* 0x00000003b8b97812 */ /* 0x002fc600078ec0ff */
[----:B------:R-:W-:Y:S03]  /*5b50*/  LDSM.16.MT88.4 R204, [R252+0xf000] ;  /* 0x00f00000fccc783b */ /* 0x000fe60000004200 */
[-C--:B0-----:R-:W-:Y:S01]  /*5b60*/  HMMA.16816.F32.BF16 R176, R196, R162.reuse, R176 ;  /* 0x000000a2c4b0723c */ /* 0x081fe200000418b0 */
[----:B------:R-:W0:Y:S07]  /*5b70*/  S2R R199, SR_TID.X ;  /* 0x0000000000c77919 */ /* 0x000e2e0000002100 */
[----:B--2---:R-:W-:Y:S01]  /*5b80*/  HMMA.16816.F32.BF16 R172, R200, R162, R172 ;  /* 0x000000a2c8ac723c */ /* 0x004fe200000418ac */
[----:B------:R-:W1:Y:S04]  /*5b90*/  S2R R203, SR_CTAID.X ;  /* 0x0000000000cb7919 */ /* 0x000e680000002500 */
[----:B------:R-:W2:Y:S04]  /*5ba0*/  S2R R198, SR_TID.X ;  /* 0x0000000000c67919 */ /* 0x000ea80000002100 */
[----:B------:R-:W4:Y:S01]  /*5bb0*/  S2R R197, SR_CTAID.X ;  /* 0x0000000000c57919 */ /* 0x000f220000002500 */
[----:B------:R-:W-:Y:S01]  /*5bc0*/  IMAD.SHL.U32 R185, R185, 0x2, RZ ;  /* 0x00000002b9b97824 */ /* 0x000fe200078e00ff */
[----:B0-----:R-:W-:Y:S01]  /*5bd0*/  LOP3.LUT R199, R199, 0x1c, RZ, 0xc0, !PT ;  /* 0x0000001cc7c77812 */ /* 0x001fe200078ec0ff */
[----:B---3--:R-:W-:Y:S01]  /*5be0*/  HMMA.16816.F32.BF16 R40, R180, R160, R40 ;  /* 0x000000a0b428723c */ /* 0x008fe20000041828 */
[----:B------:R0:W3:Y:S02]  /*5bf0*/  LDSM.16.MT88.4 R180, [R0+0xf000] ;  /* 0x00f0000000b4783b */ /* 0x0000e40000004200 */
[----:B------:R-:W-:-:S02]  /*5c00*/  LEA.HI R199, R199, 0x78, RZ, 0x1e ;  /* 0x00000078c7c77811 */ /* 0x000fc400078ff0ff */
[----:B-1----:R-:W-:Y:S02]  /*5c10*/  SHF.L.U32 R203, R203, 0x7, RZ ;  /* 0x00000007cbcb7819 */ /* 0x002fe400000006ff */
[----:B0-----:R-:W-:-:S03]  /*5c20*/  LOP3.LUT R0, R184, 0x20, RZ, 0xc0, !PT ;  /* 0x00000020b8007812 */ /* 0x001fc600078ec0ff */
[----:B------:R-:W-:Y:S01]  /*5c30*/  IMAD.IADD R203, R203, 0x1, R199 ;  /* 0x00000001cbcb7824 */ /* 0x000fe200078e02c7 */
[C---:B--2---:R-:W-:Y:S02]  /*5c40*/  LOP3.LUT R199, R198.reuse, 0x1c, RZ, 0xc0, !PT ;  /* 0x0000001cc6c77812 */ /* 0x044fe400078ec0ff */
[----:B------:R-:W-:Y:S02]  /*5c50*/  LOP3.LUT R202, R198, 0x1c, RZ, 0xc0, !PT ;  /* 0x0000001cc6ca7812 */ /* 0x000fe400078ec0ff */
[----:B------:R-:W-:Y:S02]  /*5c60*/  LEA.HI R0, R0, R185, RZ, 0x1e ;  /* 0x000000b900007211 */ /* 0x000fe400078ff0ff */
[----:B------:R-:W0:Y:S01]  /*5c70*/  S2R R185, SR_TID.X ;  /* 0x0000000000b97919 */ /* 0x000e220000002100 */
[----:B------:R-:W-:Y:S01]  /*5c80*/  LEA.HI R201, R199, 0x70, RZ, 0x1e ;  /* 0x00000070c7c97811 */ /* 0x000fe200078ff0ff */
[----:B----4-:R-:W-:Y:S01]  /*5c90*/  IMAD.SHL.U32 R197, R197, 0x80, RZ ;  /* 0x00000080c5c57824 */ /* 0x010fe200078e00ff */
[----:B------:R-:W-:Y:S01]  /*5ca0*/  LEA.HI R199, R202, 0x68, RZ, 0x1e ;  /* 0x00000068cac77811 */ /* 0x000fe200078ff0ff */
[----:B------:R-:W1:Y:S04]  /*5cb0*/  S2R R196, SR_CTAID.X ;  /* 0x0000000000c47919 */ /* 0x000e680000002500 */
[----:B------:R-:W2:Y:S01]  /*5cc0*/  S2R R198, SR_CTAID.X ;  /* 0x0000000000c67919 */ /* 0x000ea20000002500 */
[----:B------:R-:W-:-:S03]  /*5cd0*/  IMAD.IADD R197, R197, 0x1, R199 ;  /* 0x00000001c5c57824 */ /* 0x000fc600078e02c7 */
[----:B------:R-:W4:Y:S01]  /*5ce0*/  S2R R199, SR_TID.X ;  /* 0x0000000000c77919 */ /* 0x000f220000002100 */
[----:B------:R-:W-:Y:S02]  /*5cf0*/  IADD3 R161, P2, R0, UR4, RZ ;  /* 0x0000000400a17c10 */ /* 0x000fe4000ff5e0ff */
[----:B------:R-:W-:Y:S02]  /*5d00*/  LOP3.LUT R0, R184, 0x1c, RZ, 0xc0, !PT ;  /* 0x0000001cb8007812 */ /* 0x000fe400078ec0ff */
[----:B------:R-:W5:Y:S02]  /*5d10*/  S2R R184, SR_CTAID.X ;  /* 0x0000000000b87919 */ /* 0x000f640000002500 */
[----:B------:R-:W-:Y:S01]  /*5d20*/  LEA.HI R160, R0, 0x8, RZ, 0x1e ;  /* 0x0000000800a07811 */ /* 0x000fe200078ff0ff */
[----:B------:R-:W-:Y:S01]  /*5d30*/  HMMA.16816.F32.BF16 R164, R168, R162, R164 ;  /* 0x000000a2a8a4723c */ /* 0x000fe200000418a4 */
[----:B------:R-:W-:Y:S01]  /*5d40*/  LEA.HI R202, R202, 0x60, RZ, 0x1e ;  /* 0x00000060caca7811 */ /* 0x000fe200078ff0ff */
[----:B------:R-:W-:Y:S01]  /*5d50*/  LDSM.16.MT88.4 R168, [R5+0xf080] ;  /* 0x00f0800005a8783b */ /* 0x000fe20000004200 */
[----:B0-----:R-:W-:-:S03]  /*5d60*/  LOP3.LUT R0, R185, 0x1c, RZ, 0xc0, !PT ;  /* 0x0000001cb9007812 */ /* 0x001fc600078ec0ff */
[----:B------:R-:W0:Y:S01]  /*5d70*/  S2R R185, SR_CTAID.X ;  /* 0x0000000000b97919 */ /* 0x000e220000002500 */
[----:B-1----:R-:W-:Y:S02]  /*5d80*/  SHF.L.U32 R196, R196, 0x7, RZ ;  /* 0x00000007c4c47819 */ /* 0x002fe400000006ff */
[----:B--2---:R-:W-:-:S03]  /*5d90*/  SHF.L.U32 R198, R198, 0x7, RZ ;  /* 0x00000007c6c67819 */ /* 0x004fc600000006ff */
[----:B------:R-:W-:Y:S01]  /*5da0*/  IMAD.IADD R196, R196, 0x1, R202 ;  /* 0x00000001c4c47824 */ /* 0x000fe200078e02ca */
[----:B----4-:R-:W-:Y:S01]  /*5db0*/  LOP3.LUT R202, R199, 0x1c, RZ, 0xc0, !PT ;  /* 0x0000001cc7ca7812 */ /* 0x010fe200078ec0ff */
[----:B------:R-:W-:-:S03]  /*5dc0*/  IMAD.IADD R198, R198, 0x1, R201 ;  /* 0x00000001c6c67824 */ /* 0x000fc600078e02c9 */
[----:B------:R-:W-:Y:S01]  /*5dd0*/  LEA.HI R201, R202, 0x58, RZ, 0x1e ;  /* 0x00000058cac97811 */ /* 0x000fe200078ff0ff */
[----:B-----5:R-:W-:Y:S01]  /*5de0*/  IMAD.SHL.U32 R184, R184, 0x80, RZ ;  /* 0x00000080b8b87824 */ /* 0x020fe200078e00ff */
[----:B------:R-:W1:Y:S01]  /*5df0*/  S2R R202, SR_CTAID.X ;  /* 0x0000000000ca7919 */ /* 0x000e620000002500 */
[----:B---3--:R-:W-:Y:S03]  /*5e00*/  HMMA.16816.F32.BF16 R44, R180, R162, R44 ;  /* 0x000000a2b42c723c */ /* 0x008fe6000004182c */
[----:B------:R-:W-:-:S04]  /*5e10*/  LEA.HI R184, R0, R184, RZ, 0x1e ;  /* 0x000000b800b87211 */ /* 0x000fc800078ff0ff */
[----:B------:R-:W-:Y:S01]  /*5e20*/  IMAD.X R181, RZ, RZ, UR5, P2 ;  /* 0x00000005ffb57e24 */ /* 0x000fe200090e06ff */
[----:B------:R-:W-:Y:S01]  /*5e30*/  ISETP.GT.U32.AND P3, PT, R161, R184, PT ;  /* 0x000000b8a100720c */ /* 0x000fe20003f64070 */
[----:B------:R-:W-:Y:S01]  /*5e40*/  FMUL R164, R164, c[0x0][0x188] ;  /* 0x00006200a4a47a20 */ /* 0x000fe20000400000 */
[----:B0-----:R-:W-:Y:S02]  /*5e50*/  SHF.L.U32 R185, R185, 0x7, RZ ;  /* 0x00000007b9b97819 */ /* 0x001fe400000006ff */
[----:B------:R-:W-:Y:S01]  /*5e60*/  ISETP.GT.U32.AND.EX P3, PT, R181, RZ, PT, P3 ;  /* 0x000000ffb500720c */ /* 0x000fe20003f64130 */
[----:B------:R-:W-:Y:S02]  /*5e70*/  FMUL R180, R165, c[0x0][0x188] ;  /* 0x00006200a5b47a20 */ /* 0x000fe40000400000 */
[----:B------:R-:W-:Y:S01]  /*5e80*/  IMAD.IADD R185, R185, 0x1, R160 ;  /* 0x00000001b9b97824 */ /* 0x000fe200078e02a0 */
[----:B------:R-:W-:Y:S01]  /*5e90*/  FSEL R183, R164, -INF , !P3 ;  /* 0xff800000a4b77808 */ /* 0x000fe20005800000 */
[----:B------:R-:W-:-:S02]  /*5ea0*/  FMUL R160, R166, c[0x0][0x188] ;  /* 0x00006200a6a07a20 */ /* 0x000fc40000400000 */
[----:B------:R-:W-:Y:S02]  /*5eb0*/  FMUL R0, R167, c[0x0][0x188] ;  /* 0x00006200a7007a20 */ /* 0x000fe40000400000 */
[----:B------:R-:W0:Y:S01]  /*5ec0*/  LDSM.16.MT88.4 R164, [R252+0xf080] ;  /* 0x00f08000fca4783b */ /* 0x000e220000004200 */
[----:B------:R-:W-:Y:S01]  /*5ed0*/  LOP3.LUT R199, R199, 0x1c, RZ, 0xc0, !PT ;  /* 0x0000001cc7c77812 */ /* 0x000fe200078ec0ff */
[----:B-1----:R-:W-:-:S03]  /*5ee0*/  IMAD.SHL.U32 R202, R202, 0x80, RZ ;  /* 0x00000080caca7824 */ /* 0x002fc600078e00ff */
[----:B------:R-:W-:Y:S02]  /*5ef0*/  LEA.HI R200, R199, 0x50, RZ, 0x1e ;  /* 0x00000050c7c87811 */ /* 0x000fe400078ff0ff */
[----:B------:R-:W-:Y:S01]  /*5f00*/  IADD3 R202, R202, R201, RZ ;  /* 0x000000c9caca7210 */ /* 0x000fe20007ffe0ff */
[----:B------:R-:W1:Y:S04]  /*5f10*/  S2R R199, SR_TID.X ;  /* 0x0000000000c77919 */ /* 0x000e680000002100 */
[----:B------:R-:W2:Y:S01]  /*5f20*/  S2R R201, SR_CTAID.X ;  /* 0x0000000000c97919 */ /* 0x000ea20000002500 */
[----:B-1----:R-:W-:Y:S01]  /*5f30*/  LOP3.LUT R199, R199, 0x1c, RZ, 0xc0, !PT ;  /* 0x0000001cc7c77812 */ /* 0x002fe200078ec0ff */
[----:B--2---:R-:W-:Y:S01]  /*5f40*/  IMAD.SHL.U32 R201, R201, 0x80, RZ ;  /* 0x00000080c9c97824 */ /* 0x004fe200078e00ff */
[----:B0-----:R-:W-:Y:S03]  /*5f50*/  HMMA.16816.F32.BF16 R40, R164, R162, R40 ;  /* 0x000000a2a428723c */ /* 0x001fe60000041828 */
[----:B------:R-:W-:Y:S01]  /*5f60*/  IMAD.IADD R201, R201, 0x1, R200 ;  /* 0x00000001c9c97824 */ /* 0x000fe200078e02c8 */
[----:B------:R-:W-:-:S02]  /*5f70*/  LEA.HI R200, R199, 0x48, RZ, 0x1e ;  /* 0x00000048c7c87811 */ /* 0x000fc400078ff0ff */
[----:B------:R-:W0:Y:S01]  /*5f80*/  S2R R199, SR_TID.X ;  /* 0x0000000000c77919 */ /* 0x000e220000002100 */
[----:B------:R-:W-:-:S03]  /*5f90*/  FMUL R165, R172, c[0x0][0x188] ;  /* 0x00006200aca57a20 */ /* 0x000fc60000400000 */
[----:B------:R-:W1:Y:S01]  /*5fa0*/  S2R R172, SR_CTAID.X ;  /* 0x0000000000ac7919 */ /* 0x000e620000002500 */
[----:B------:R-:W-:Y:S01]  /*5fb0*/  HMMA.16816.F32.BF16 R156, R204, R162, R156 ;  /* 0x000000a2cc9c723c */ /* 0x000fe2000004189c */
[----:B0-----:R-:W-:Y:S02]  /*5fc0*/  LOP3.LUT R199, R199, 0x1c, RZ, 0xc0, !PT ;  /* 0x0000001cc7c77812 */ /* 0x001fe400078ec0ff */
[----:B-1----:R-:W-:-:S04]  /*5fd0*/  SHF.L.U32 R172, R172, 0x7, RZ ;  /* 0x00000007acac7819 */ /* 0x002fc800000006ff */
[----:B------:R-:W-:Y:S02]  /*5fe0*/  LEA.HI R207, R199, 0x40, RZ, 0x1e ;  /* 0x00000040c7cf7811 */ /* 0x000fe400078ff0ff */
[----:B------:R-:W0:Y:S01]  /*5ff0*/  S2R R199, SR_TID.X ;  /* 0x0000000000c77919 */ /* 0x000e220000002100 */
[----:B------:R-:W-:-:S03]  /*6000*/  IMAD.IADD R172, R172, 0x1, R200 ;  /* 0x00000001acac7824 */ /* 0x000fc600078e02c8 */
[----:B------:R-:W1:Y:S01]  /*6010*/  S2R R200, SR_CTAID.X ;  /* 0x0000000000c87919 */ /* 0x000e620000002500 */
[----:B------:R-:W-:Y:S01]  /*6020*/  HMMA.16816.F32.BF16 R152, R168, R162, R152 ;  /* 0x000000a2a898723c */ /* 0x000fe20000041898 */
[----:B------:R-:W-:Y:S02]  /*6030*/  ISETP.GE.U32.AND P2, PT, R161, R184, PT ;  /* 0x000000b8a100720c */ /* 0x000fe40003f46070 */
[----:B------:R-:W2:Y:S02]  /*6040*/  LDSM.16.MT88.4 R168, [R2+0xf080] ;  /* 0x00f0800002a8783b */ /* 0x000ea40000004200 */
[----:B------:R-:W-:-:S04]  /*6050*/  ISETP.GE.U32.AND.EX P2, PT, R181, RZ, PT, P2 ;  /* 0x000000ffb500720c */ /* 0x000fc80003f46120 */
[----:B------:R-:W-:-:S04]  /*6060*/  FSEL R180, R180, -INF , !P2 ;  /* 0xff800000b4b47808 */ /* 0x000fc80005000000 */
[----:B------:R-:W-:Y:S02]  /*6070*/  FMNMX R184, R183, R180, !PT ;  /* 0x000000b4b7b87209 */ /* 0x000fe40007800000 */
[----:B0-----:R-:W-:Y:S01]  /*6080*/  LOP3.LUT R199, R199, 0x1c, RZ, 0xc0, !PT ;  /* 0x0000001cc7c77812 */ /* 0x001fe200078ec0ff */
[----:B-1----:R-:W-:-:S03]  /*6090*/  IMAD.SHL.U32 R200, R200, 0x80, RZ ;  /* 0x00000080c8c87824 */ /* 0x002fc600078e00ff */
[----:B------:R-:W-:Y:S02]  /*60a0*/  LEA.HI R206, R199, 0x38, RZ, 0x1e ;  /* 0x00000038c7ce7811 */ /* 0x000fe400078ff0ff */
[----:B------:R-:W0:Y:S01]  /*60b0*/  S2R R199, SR_CTAID.X ;  /* 0x0000000000c77919 */ /* 0x000e220000002500 */
[----:B------:R-:W-:-:S03]  /*60c0*/  IADD3 R200, R200, R207, RZ ;  /* 0x000000cfc8c87210 */ /* 0x000fc60007ffe0ff */
[----:B------:R-:W1:Y:S01]  /*60d0*/  S2R R207, SR_TID.X ;  /* 0x0000000000cf7919 */ /* 0x000e620000002100 */
[CC--:B------:R-:W-:Y:S02]  /*60e0*/  ISETP.GT.U32.AND P1, PT, R161.reuse, R185.reuse, PT ;  /* 0x000000b9a100720c */ /* 0x0c0fe40003f24070 */
[----:B------:R-:W-:Y:S02]  /*60f0*/  ISETP.GE.U32.AND P4, PT, R161, R185, PT ;  /* 0x000000b9a100720c */ /* 0x000fe40003f86070 */
[----:B------:R-:W3:Y:S01]  /*6100*/  SHFL.BFLY PT, R185, R184, 0x2, 0x1f ;  /* 0x0c401f00b8b97f89 */ /* 0x000ee200000e0000 */
[----:B--2---:R-:W-:Y:S01]  /*6110*/  HMMA.16816.F32.BF16 R148, R168, R162, R148 ;  /* 0x000000a2a894723c */ /* 0x004fe20000041894 */
[----:B0-----:R-:W-:Y:S01]  /*6120*/  IMAD.SHL.U32 R199, R199, 0x80, RZ ;  /* 0x00000080c7c77824 */ /* 0x001fe200078e00ff */
[----:B-1----:R-:W-:-:S03]  /*6130*/  LOP3.LUT R207, R207, 0x1c, RZ, 0xc0, !PT ;  /* 0x0000001ccfcf7812 */ /* 0x002fc600078ec0ff */
[----:B------:R-:W-:Y:S01]  /*6140*/  IMAD.IADD R199, R199, 0x1, R206 ;  /* 0x00000001c7c77824 */ /* 0x000fe200078e02ce */
[----:B------:R-:W-:Y:S02]  /*6150*/  LEA.HI R206, R207, 0x30, RZ, 0x1e ;  /* 0x00000030cfce7811 */ /* 0x000fe400078ff0ff */
[----:B---3--:R-:W-:Y:S01]  /*6160*/  FMNMX R162, R184, R185, !PT ;  /* 0x000000b9b8a27209 */ /* 0x008fe20007800000 */
[----:B------:R-:W0:Y:S04]  /*6170*/  S2R R207, SR_TID.X ;  /* 0x0000000000cf7919 */ /* 0x000e280000002100 */
[----:B------:R-:W1:Y:S01]  /*6180*/  S2R R185, SR_CTAID.X ;  /* 0x0000000000b97919 */ /* 0x000e620000002500 */
[----:B------:R-:W-:Y:S02]  /*6190*/  FMUL R167, R45, c[0x0][0x188] ;  /* 0x000062002da77a20 */ /* 0x000fe40000400000 */
[----:B------:R-:W-:-:S02]  /*61a0*/  FMUL R45, R159, c[0x0][0x188] ;  /* 0x000062009f2d7a20 */ /* 0x000fc40000400000 */
[----:B------:R-:W2:Y:S01]  /*61b0*/  S2R R159, SR_CTAID.X ;  /* 0x00000000009f7919 */ /* 0x000ea20000002500 */
[----:B0-----:R-:W-:Y:S02]  /*61c0*/  LOP3.LUT R207, R207, 0x1c, RZ, 0xc0, !PT ;  /* 0x0000001ccfcf7812 */ /* 0x001fe400078ec0ff */
[----:B-1----:R-:W-:-:S05]  /*61d0*/  SHF.L.U32 R185, R185, 0x7, RZ ;  /* 0x00000007b9b97819 */ /* 0x002fca00000006ff */
[----:B------:R-:W-:Y:S01]  /*61e0*/  IMAD.IADD R185, R185, 0x1, R206 ;  /* 0x00000001b9b97824 */ /* 0x000fe200078e02ce */
[----:B------:R-:W-:Y:S02]  /*61f0*/  LEA.HI R206, R207, 0x28, RZ, 0x1e ;  /* 0x00000028cfce7811 */ /* 0x000fe400078ff0ff */
[----:B------:R-:W0:Y:S01]  /*6200*/  S2R R207, SR_TID.X ;  /* 0x0000000000cf7919 */ /* 0x000e220000002100 */
[C---:B------:R-:W-:Y:S02]  /*6210*/  ISETP.GT.U32.AND.EX P1, PT, R181.reuse, RZ, PT, P1 ;  /* 0x000000ffb500720c */ /* 0x040fe40003f24110 */
[----:B------:R-:W-:Y:S02]  /*6220*/  ISETP.GE.U32.AND.EX P4, PT, R181, RZ, PT, P4 ;  /* 0x000000ffb500720c */ /* 0x000fe40003f86140 */
[----:B------:R-:W-:Y:S02]  /*6230*/  FSEL R160, R160, -INF , !P1 ;  /* 0xff800000a0a07808 */ /* 0x000fe40004800000 */
[----:B------:R-:W-:Y:S01]  /*6240*/  FSEL R0, R0, -INF , !P4 ;  /* 0xff80000000007808 */ /* 0x000fe20006000000 */
[----:B------:R-:W-:-:S03]  /*6250*/  FMUL R164, R174, c[0x0][0x188] ;  /* 0x00006200aea47a20 */ /* 0x000fc60000400000 */
[----:B------:R-:W-:Y:S01]  /*6260*/  FMNMX R2, R160, R0, !PT ;  /* 0x00000000a0027209 */ /* 0x000fe20007800000 */
[----:B------:R-:W1:Y:S01]  /*6270*/  S2R R174, SR_CTAID.X ;  /* 0x0000000000ae7919 */ /* 0x000e620000002500 */
[----:B------:R-:W-:Y:S01]  /*6280*/  ISETP.GT.U32.AND P2, PT, R161, R203, PT ;  /* 0x000000cba100720c */ /* 0x000fe20003f44070 */
[----:B--2---:R-:W-:Y:S02]  /*6290*/  IMAD.SHL.U32 R159, R159, 0x80, RZ ;  /* 0x000000809f9f7824 */ /* 0x004fe400078e00ff */
[----:B------:R-:W2:Y:S01]  /*62a0*/  SHFL.BFLY PT, R182, R2, 0x2, 0x1f ;  /* 0x0c401f0002b67f89 */ /* 0x000ea200000e0000 */
[----:B0-----:R-:W-:-:S04]  /*62b0*/  LOP3.LUT R207, R207, 0x1c, RZ, 0xc0, !PT ;  /* 0x0000001ccfcf7812 */ /* 0x001fc800078ec0ff */
[----:B------:R-:W-:Y:S01]  /*62c0*/  LEA.HI R207, R207, 0x20, RZ, 0x1e ;  /* 0x00000020cfcf7811 */ /* 0x000fe200078ff0ff */
[----:B------:R-:W-:Y:S01]  /*62d0*/  FMUL R42, R42, c[0x0][0x188] ;  /* 0x000062002a2a7a20 */ /* 0x000fe20000400000 */
[----:B------:R-:W-:-:S03]  /*62e0*/  ISETP.GT.U32.AND.EX P2, PT, R181, RZ, PT, P2 ;  /* 0x000000ffb500720c */ /* 0x000fc60003f44120 */
[----:B------:R-:W-:Y:S02]  /*62f0*/  IMAD.IADD R159, R159, 0x1, R207 ;  /* 0x000000019f9f7824 */ /* 0x000fe400078e02cf */
[----:B------:R-:W0:Y:S01]  /*6300*/  S2R R207, SR_TID.X ;  /* 0x0000000000cf7919 */ /* 0x000e220000002100 */
[----:B------:R-:W-:-:S03]  /*6310*/  FSEL R166, R42, -INF , !P2 ;  /* 0xff8000002aa67808 */ /* 0x000fc60005000000 */
[----:B------:R-:W3:Y:S01]  /*6320*/  S2R R42, SR_CTAID.X ;  /* 0x00000000002a7919 */ /* 0x000ee20000002500 */
[C---:B------:R-:W-:Y:S01]  /*6330*/  ISETP.GT.U32.AND P5, PT, R161.reuse, R196, PT ;  /* 0x000000c4a100720c */ /* 0x040fe20003fa4070 */
[----:B------:R-:W-:Y:S01]  /*6340*/  FMUL R148, R148, c[0x0][0x188] ;  /* 0x0000620094947a20 */ /* 0x000fe20000400000 */
[----:B------:R-:W-:Y:S02]  /*6350*/  ISETP.GT.U32.AND P2, PT, R161, R201, PT ;  /* 0x000000c9a100720c */ /* 0x000fe40003f44070 */
[----:B------:R-:W-:Y:S01]  /*6360*/  ISETP.GT.U32.AND.EX P5, PT, R181, RZ, PT, P5 ;  /* 0x000000ffb500720c */ /* 0x000fe20003fa4150 */
[----:B-1----:R-:W-:Y:S01]  /*6370*/  IMAD.SHL.U32 R174, R174, 0x80, RZ ;  /* 0x00000080aeae7824 */ /* 0x002fe200078e00ff */
[----:B--2---:R-:W-:Y:S01]  /*6380*/  FMNMX R163, R2, R182, !PT ;  /* 0x000000b602a37209 */ /* 0x004fe20007800000 */
[----:B------:R-:W-:Y:S01]  /*6390*/  FMUL R184, R178, c[0x0][0x188] ;  /* 0x00006200b2b87a20 */ /* 0x000fe20000400000 */
[----:B------:R-:W-:Y:S01]  /*63a0*/  FSEL R178, R148, -INF , !P5 ;  /* 0xff80000094b27808 */ /* 0x000fe20006800000 */
[----:B------:R-:W-:Y:S01]  /*63b0*/  FMUL R2, R40, c[0x0][0x188] ;  /* 0x0000620028027a20 */ /* 0x000fe20000400000 */
[----:B------:R-:W-:Y:S01]  /*63c0*/  ISETP.GT.U32.AND P3, PT, R161, R197, PT ;  /* 0x000000c5a100720c */ /* 0x000fe20003f64070 */
[----:B------:R-:W-:Y:S01]  /*63d0*/  FMUL R148, R176, c[0x0][0x188] ;  /* 0x00006200b0947a20 */ /* 0x000fe20000400000 */
[----:B------:R-:W1:Y:S01]  /*63e0*/  S2R R40, SR_CTAID.X ;  /* 0x0000000000287919 */ /* 0x000e620000002500 */
[----:B------:R-:W-:Y:S01]  /*63f0*/  ISETP.GT.U32.AND.EX P2, PT, R181, RZ, PT, P2 ;  /* 0x000000ffb500720c */ /* 0x000fe20003f44120 */
[----:B------:R-:W-:Y:S01]  /*6400*/  FMUL R150, R150, c[0x0][0x188] ;  /* 0x0000620096967a20 */ /* 0x000fe20000400000 */
[----:B------:R-:W-:-:S02]  /*6410*/  IADD3 R174, R174, R206, RZ ;  /* 0x000000ceaeae7210 */ /* 0x000fc40007ffe0ff */
[----:B------:R-:W-:Y:S02]  /*6420*/  ISETP.GT.U32.AND P4, PT, R161, R198, PT ;  /* 0x000000c6a100720c */ /* 0x000fe40003f84070 */
[----:B------:R-:W-:Y:S02]  /*6430*/  ISETP.GT.U32.AND.EX P3, PT, R181, RZ, PT, P3 ;  /* 0x000000ffb500720c */ /* 0x000fe40003f64130 */
[----:B0-----:R-:W-:Y:S02]  /*6440*/  LOP3.LUT R207, R207, 0x1c, RZ, 0xc0, !PT ;  /* 0x0000001ccfcf7812 */ /* 0x001fe400078ec0ff */
[----:B------:R-:W-:Y:S02]  /*6450*/  FSEL R148, R148, -INF , !P2 ;  /* 0xff80000094947808 */ /* 0x000fe40005000000 */
[----:B------:R-:W-:Y:S02]  /*6460*/  ISETP.GT.U32.AND P2, PT, R161, R174, PT ;  /* 0x000000aea100720c */ /* 0x000fe40003f44070 */
[----:B------:R-:W-:-:S02]  /*6470*/  ISETP.GT.U32.AND.EX P4, PT, R181, RZ, PT, P4 ;  /* 0x000000ffb500720c */ /* 0x000fc40003f84140 */
[----:B------:R-:W-:Y:S02]  /*6480*/  FSEL R182, R150, -INF , !P3 ;  /* 0xff80000096b67808 */ /* 0x000fe40005800000 */
[----:B------:R-:W-:Y:S02]  /*6490*/  LEA.HI R206, R207, 0x18, RZ, 0x1e ;  /* 0x00000018cfce7811 */ /* 0x000fe400078ff0ff */
[----:B---3--:R-:W-:Y:S02]  /*64a0*/  SHF.L.U32 R42, R42, 0x7, RZ ;  /* 0x000000072a2a7819 */ /* 0x008fe400000006ff */
[----:B------:R-:W-:Y:S01]  /*64b0*/  ISETP.GT.U32.AND P3, PT, R161, R200, PT ;  /* 0x000000c8a100720c */ /* 0x000fe20003f64070 */
[----:B------:R-:W-:Y:S01]  /*64c0*/  FMUL R169, R44, c[0x0][0x188] ;  /* 0x000062002ca97a20 */ /* 0x000fe20000400000 */
[----:B------:R-:W-:Y:S01]  /*64d0*/  ISETP.GT.U32.AND.EX P2, PT, R181, RZ, PT, P2 ;  /* 0x000000ffb500720c */ /* 0x000fe20003f44120 */
[----:B------:R-:W-:Y:S01]  /*64e0*/  FMUL R44, R152, c[0x0][0x188] ;  /* 0x00006200982c7a20 */ /* 0x000fe20000400000 */
[----:B------:R-:W-:Y:S01]  /*64f0*/  FSEL R2, R2, -INF , !P4 ;  /* 0xff80000002027808 */ /* 0x000fe20006000000 */
[----:B------:R-:W-:Y:S01]  /*6500*/  IMAD.IADD R42, R42, 0x1, R206 ;  /* 0x000000012a2a7824 */ /* 0x000fe200078e02ce */
[----:B------:R-:W-:-:S02]  /*6510*/  ISETP.GT.U32.AND P4, PT, R161, R172, PT ;  /* 0x000000aca100720c */ /* 0x000fc40003f84070 */
[----:B------:R-:W-:Y:S01]  /*6520*/  ISETP.GT.U32.AND.EX P3, PT, R181, RZ, PT, P3 ;  /* 0x000000ffb500720c */ /* 0x000fe20003f64130 */
[----:B------:R-:W-:Y:S01]  /*6530*/  FMUL R168, R47, c[0x0][0x188] ;  /* 0x000062002fa87a20 */ /* 0x000fe20000400000 */
[----:B------:R-:W-:Y:S01]  /*6540*/  FSEL R164, R164, -INF , !P2 ;  /* 0xff800000a4a47808 */ /* 0x000fe20005000000 */
[----:B------:R-:W-:Y:S01]  /*6550*/  FMUL R47, R154, c[0x0][0x188] ;  /* 0x000062009a2f7a20 */ /* 0x000fe20000400000 */
[CC--:B------:R-:W-:Y:S02]  /*6560*/  ISETP.GT.U32.AND P5, PT, R161.reuse, R199.reuse, PT ;  /* 0x000000c7a100720c */ /* 0x0c0fe40003fa4070 */
[----:B------:R-:W-:Y:S01]  /*6570*/  ISETP.GE.U32.AND P2, PT, R161, R199, PT ;  /* 0x000000c7a100720c */ /* 0x000fe20003f46070 */
[----:B------:R-:W-:Y:S01]  /*6580*/  FMUL R171, R158, c[0x0][0x188] ;  /* 0x000062009eab7a20 */ /* 0x000fe20000400000 */
[----:B------:R-:W-:Y:S02]  /*6590*/  ISETP.GT.U32.AND.EX P4, PT, R181, RZ, PT, P4 ;  /* 0x000000ffb500720c */ /* 0x000fe40003f84140 */
[----:B------:R-:W-:-:S02]  /*65a0*/  FSEL R44, R44, -INF , !P3 ;  /* 0xff8000002c2c7808 */ /* 0x000fc40005800000 */
[----:B------:R-:W-:Y:S02]  /*65b0*/  ISETP.GT.U32.AND P3, PT, R161, R42, PT ;  /* 0x0000002aa100720c */ /* 0x000fe40003f64070 */
[C---:B------:R-:W-:Y:S02]  /*65c0*/  ISETP.GT.U32.AND.EX P5, PT, R181.reuse, RZ, PT, P5 ;  /* 0x000000ffb500720c */ /* 0x040fe40003fa4150 */
[----:B------:R-:W-:Y:S01]  /*65d0*/  ISETP.GE.U32.AND.EX P2, PT, R181, RZ, PT, P2 ;  /* 0x000000ffb500720c */ /* 0x000fe20003f46120 */
[----:B------:R-:W-:Y:S01]  /*65e0*/  FMUL R46, R46, c[0x0][0x188] ;  /* 0x000062002e2e7a20 */ /* 0x000fe20000400000 */
[----:B------:R-:W-:Y:S01]  /*65f0*/  FSEL R47, R47, -INF , !P4 ;  /* 0xff8000002f2f7808 */ /* 0x000fe20006000000 */
[----:B------:R-:W-:Y:S01]  /*6600*/  FMUL R158, R43, c[0x0][0x188] ;  /* 0x000062002b9e7a20 */ /* 0x000fe20000400000 */
[----:B------:R-:W-:Y:S02]  /*6610*/  ISETP.GT.U32.AND P4, PT, R161, R159, PT ;  /* 0x0000009fa100720c */ /* 0x000fe40003f84070 */
[----:B------:R-:W-:Y:S01]  /*6620*/  ISETP.GT.U32.AND.EX P3, PT, R181, RZ, PT, P3 ;  /* 0x000000ffb500720c */ /* 0x000fe20003f64130 */
[----:B-1----:R-:W-:Y:S01]  /*6630*/  IMAD.SHL.U32 R40, R40, 0x80, RZ ;  /* 0x0000008028287824 */ /* 0x002fe200078e00ff */
[----:B------:R-:W-:-:S02]  /*6640*/  FSEL R43, R171, -INF , !P5 ;  /* 0xff800000ab2b7808 */ /* 0x000fc40006800000 */
[----:B------:R-:W-:Y:S02]  /*6650*/  FSEL R45, R45, -INF , !P2 ;  /* 0xff8000002d2d7808 */ /* 0x000fe40005000000 */
[----:B------:R-:W-:Y:S02]  /*6660*/  ISETP.GT.U32.AND P1, PT, R161, R202, PT ;  /* 0x000000caa100720c */ /* 0x000fe40003f24070 */
[----:B------:R-:W-:Y:S02]  /*6670*/  LEA.HI R207, R207, 0x10, RZ, 0x1e ;  /* 0x00000010cfcf7811 */ /* 0x000fe400078ff0ff */
[----:B------:R-:W-:Y:S02]  /*6680*/  ISETP.GT.U32.AND.EX P4, PT, R181, RZ, PT, P4 ;  /* 0x000000ffb500720c */ /* 0x000fe40003f84140 */
[----:B------:R-:W-:Y:S02]  /*6690*/  FSEL R154, R46, -INF , !P3 ;  /* 0xff8000002e9a7808 */ /* 0x000fe40005800000 */
[----:B------:R-:W-:-:S02]  /*66a0*/  FMNMX R46, R43, R45, !PT ;  /* 0x0000002d2b2e7209 */ /* 0x000fc40007800000 */
[----:B------:R-:W-:Y:S02]  /*66b0*/  ISETP.GT.U32.AND.EX P1, PT, R181, RZ, PT, P1 ;  /* 0x000000ffb500720c */ /* 0x000fe40003f24110 */
[----:B------:R-:W-:Y:S02]  /*66c0*/  IADD3 R40, R40, R207, RZ ;  /* 0x000000cf28287210 */ /* 0x000fe40007ffe0ff */
[----:B------:R-:W-:Y:S01]  /*66d0*/  FSEL R165, R165, -INF , !P4 ;  /* 0xff800000a5a57808 */ /* 0x000fe20006000000 */
[----:B------:R-:W0:Y:S01]  /*66e0*/  SHFL.BFLY PT, R171, R46, 0x2, 0x1f ;  /* 0x0c401f002eab7f89 */ /* 0x000e2200000e0000 */
[CC--:B------:R-:W-:Y:S02]  /*66f0*/  ISETP.GE.U32.AND P4, PT, R161.reuse, R185.reuse, PT ;  /* 0x000000b9a100720c */ /* 0x0c0fe40003f86070 */
[----:B------:R-:W-:Y:S02]  /*6700*/  ISETP.GE.U32.AND P2, PT, R161, R42, PT ;  /* 0x0000002aa100720c */ /* 0x000fe40003f46070 */
[----:B------:R-:W-:Y:S01]  /*6710*/  FSEL R184, R184, -INF , !P1 ;  /* 0xff800000b8b87808 */ /* 0x000fe20004800000 */
[----:B------:R-:W-:Y:S01]  /*6720*/  FMUL R157, R157, c[0x0][0x188] ;  /* 0x000062009d9d7a20 */ /* 0x000fe20000400000 */
[----:B------:R-:W-:-:S02]  /*6730*/  ISETP.GT.U32.AND P1, PT, R161, R185, PT ;  /* 0x000000b9a100720c */ /* 0x000fc40003f24070 */
[C---:B------:R-:W-:Y:S02]  /*6740*/  ISETP.GT.U32.AND P5, PT, R161.reuse, R40, PT ;  /* 0x00000028a100720c */ /* 0x040fe40003fa4070 */
[----:B------:R-:W-:Y:S01]  /*6750*/  ISETP.GE.U32.AND P3, PT, R161, R174, PT ;  /* 0x000000aea100720c */ /* 0x000fe20003f66070 */
[----:B------:R-:W-:Y:S01]  /*6760*/  FMUL R175, R175, c[0x0][0x188] ;  /* 0x00006200afaf7a20 */ /* 0x000fe20000400000 */
[C---:B------:R-:W-:Y:S01]  /*6770*/  ISETP.GE.U32.AND.EX P4, PT, R181.reuse, RZ, PT, P4 ;  /* 0x000000ffb500720c */ /* 0x040fe20003f86140 */
[----:B------:R-:W-:Y:S01]  /*6780*/  FMUL R170, R156, c[0x0][0x188] ;  /* 0x000062009caa7a20 */ /* 0x000fe20000400000 */
[C---:B------:R-:W-:Y:S02]  /*6790*/  ISETP.GE.U32.AND.EX P2, PT, R181.reuse, RZ, PT, P2 ;  /* 0x000000ffb500720c */ /* 0x040fe40003f46120 */
[C---:B------:R-:W-:Y:S02]  /*67a0*/  ISETP.GT.U32.AND.EX P1, PT, R181.reuse, RZ, PT, P1 ;  /* 0x000000ffb500720c */ /* 0x040fe40003f24110 */
[----:B------:R-:W-:-:S02]  /*67b0*/  ISETP.GT.U32.AND.EX P5, PT, R181, RZ, PT, P5 ;  /* 0x000000ffb500720c */ /* 0x000fc40003fa4150 */
[----:B------:R-:W-:Y:S01]  /*67c0*/  ISETP.GE.U32.AND.EX P3, PT, R181, RZ, PT, P3 ;  /* 0x000000ffb500720c */ /* 0x000fe20003f66130 */
[----:B------:R-:W-:Y:S01]  /*67d0*/  FMUL R156, R41, c[0x0][0x188] ;  /* 0x00006200299c7a20 */ /* 0x000fe20000400000 */
[----:B------:R-:W-:Y:S02]  /*67e0*/  FSEL R42, R157, -INF , !P4 ;  /* 0xff8000009d2a7808 */ /* 0x000fe40006000000 */
[----:B------:R-:W-:Y:S02]  /*67f0*/  FSEL R168, R168, -INF , !P2 ;  /* 0xff800000a8a87808 */ /* 0x000fe40005000000 */
[C---:B------:R-:W-:Y:S02]  /*6800*/  ISETP.GE.U32.AND P4, PT, R161.reuse, R40, PT ;  /* 0x00000028a100720c */ /* 0x040fe40003f86070 */
[----:B------:R-:W-:Y:S02]  /*6810*/  ISETP.GE.U32.AND P2, PT, R161, R172, PT ;  /* 0x000000aca100720c */ /* 0x000fe40003f46070 */
[----:B------:R-:W-:-:S02]  /*6820*/  FSEL R41, R170, -INF , !P1 ;  /* 0xff800000aa297808 */ /* 0x000fc40004800000 */
[----:B------:R-:W-:Y:S02]  /*6830*/  FSEL R169, R169, -INF , !P5 ;  /* 0xff800000a9a97808 */ /* 0x000fe40006800000 */
[----:B------:R-:W-:Y:S01]  /*6840*/  FSEL R40, R175, -INF , !P3 ;  /* 0xff800000af287808 */ /* 0x000fe20005800000 */
[----:B------:R-:W-:Y:S01]  /*6850*/  FMUL R150, R155, c[0x0][0x188] ;  /* 0x000062009b967a20 */ /* 0x000fe20000400000 */
[C---:B------:R-:W-:Y:S02]  /*6860*/  ISETP.GE.U32.AND P1, PT, R161.reuse, R203, PT ;  /* 0x000000cba100720c */ /* 0x040fe40003f26070 */
[C---:B------:R-:W-:Y:S02]  /*6870*/  ISETP.GE.U32.AND P5, PT, R161.reuse, R159, PT ;  /* 0x0000009fa100720c */ /* 0x040fe40003fa6070 */
[----:B------:R-:W-:Y:S01]  /*6880*/  ISETP.GE.U32.AND P3, PT, R161, R198, PT ;  /* 0x000000c6a100720c */ /* 0x000fe20003f66070 */
[----:B------:R-:W-:Y:S01]  /*6890*/  FMUL R173, R173, c[0x0][0x188] ;  /* 0x00006200adad7a20 */ /* 0x000fe20000400000 */
[C---:B------:R-:W-:Y:S01]  /*68a0*/  ISETP.GE.U32.AND.EX P2, PT, R181.reuse, RZ, PT, P2 ;  /* 0x000000ffb500720c */ /* 0x040fe20003f46120 */
[----:B------:R-:W1:Y:S01]  /*68b0*/  SHFL.BFLY PT, R185, R163, 0x1, 0x1f ;  /* 0x0c201f00a3b97f89 */ /* 0x000e6200000e0000 */
[----:B------:R-:W-:-:S02]  /*68c0*/  ISETP.GE.U32.AND.EX P4, PT, R181, RZ, PT, P4 ;  /* 0x000000ffb500720c */ /* 0x000fc40003f86140 */
[C---:B------:R-:W-:Y:S02]  /*68d0*/  ISETP.GE.U32.AND.EX P5, PT, R181.reuse, RZ, PT, P5 ;  /* 0x000000ffb500720c */ /* 0x040fe40003fa6150 */
[C---:B------:R-:W-:Y:S02]  /*68e0*/  ISETP.GE.U32.AND.EX P1, PT, R181.reuse, RZ, PT, P1 ;  /* 0x000000ffb500720c */ /* 0x040fe40003f26110 */
[----:B------:R-:W-:Y:S02]  /*68f0*/  ISETP.GE.U32.AND.EX P3, PT, R181, RZ, PT, P3 ;  /* 0x000000ffb500720c */ /* 0x000fe40003f66130 */
[----:B------:R-:W-:Y:S02]  /*6900*/  FSEL R150, R150, -INF , !P2 ;  /* 0xff80000096967808 */ /* 0x000fe40005000000 */
[----:B------:R-:W-:Y:S02]  /*6910*/  FSEL R157, R167, -INF , !P4 ;  /* 0xff800000a79d7808 */ /* 0x000fe40006000000 */
[----:B------:R-:W-:-:S02]  /*6920*/  ISETP.GE.U32.AND P2, PT, R161, R200, PT ;  /* 0x000000c8a100720c */ /* 0x000fc40003f46070 */
[----:B------:R-:W-:Y:S02]  /*6930*/  FSEL R159, R173, -INF , !P5 ;  /* 0xff800000ad9f7808 */ /* 0x000fe40006800000 */
[----:B------:R-:W-:Y:S02]  /*6940*/  FSEL R167, R158, -INF , !P1 ;  /* 0xff8000009ea77808 */ /* 0x000fe40004800000 */
[----:B------:R-:W-:Y:S02]  /*6950*/  FSEL R176, R156, -INF , !P3 ;  /* 0xff8000009cb07808 */ /* 0x000fe40005800000 */
[C---:B------:R-:W-:Y:S02]  /*6960*/  ISETP.GE.U32.AND P5, PT, R161.reuse, R197, PT ;  /* 0x000000c5a100720c */ /* 0x040fe40003fa6070 */
[----:B------:R-:W-:Y:S02]  /*6970*/  ISETP.GE.U32.AND P4, PT, R161, R196, PT ;  /* 0x000000c4a100720c */ /* 0x000fe40003f86070 */
[----:B------:R-:W-:-:S02]  /*6980*/  FMNMX R152, R41, R42, !PT ;  /* 0x0000002a29987209 */ /* 0x000fc40007800000 */
[C---:B------:R-:W-:Y:S02]  /*6990*/  ISETP.GE.U32.AND P1, PT, R161.reuse, R202, PT ;  /* 0x000000caa100720c */ /* 0x040fe40003f26070 */
[----:B------:R-:W-:Y:S01]  /*69a0*/  ISETP.GE.U32.AND P3, PT, R161, R201, PT ;  /* 0x000000c9a100720c */ /* 0x000fe20003f66070 */
[----:B------:R-:W-:Y:S01]  /*69b0*/  FMUL R161, R153, c[0x0][0x188] ;  /* 0x0000620099a17a20 */ /* 0x000fe20000400000 */
[----:B------:R-:W-:Y:S01]  /*69c0*/  ISETP.GE.U32.AND.EX P2, PT, R181, RZ, PT, P2 ;  /* 0x000000ffb500720c */ /* 0x000fe20003f46120 */
[----:B------:R-:W2:Y:S01]  /*69d0*/  SHFL.BFLY PT, R170, R152, 0x2, 0x1f ;  /* 0x0c401f0098aa7f89 */ /* 0x000ea200000e0000 */
[----:B------:R-:W-:Y:S02]  /*69e0*/  FMNMX R198, R169, R157, !PT ;  /* 0x0000009da9c67209 */ /* 0x000fe40007800000 */
[----:B------:R-:W-:Y:S01]  /*69f0*/  FMNMX R172, R164, R40, !PT ;  /* 0x00000028a4ac7209 */ /* 0x000fe20007800000 */
[----:B------:R-:W3:Y:S01]  /*6a00*/  SHFL.BFLY PT, R175, R162, 0x1, 0x1f ;  /* 0x0c201f00a2af7f89 */ /* 0x000ee200000e0000 */
[----:B------:R-:W-:-:S02]  /*6a10*/  FMNMX R196, R154, R168, !PT ;  /* 0x000000a89ac47209 */ /* 0x000fc40007800000 */
[----:B------:R-:W-:Y:S02]  /*6a20*/  FMNMX R155, R165, R159, !PT ;  /* 0x0000009fa59b7209 */ /* 0x000fe40007800000 */
[----:B0-----:R-:W-:Y:S02]  /*6a30*/  FMNMX R153, R46, R171, !PT ;  /* 0x000000ab2e997209 */ /* 0x001fe40007800000 */
[----:B------:R-:W-:Y:S01]  /*6a40*/  FSEL R46, R161, -INF , !P2 ;  /* 0xff800000a12e7808 */ /* 0x000fe20005000000 */
[----:B------:R-:W0:Y:S01]  /*6a50*/  SHFL.BFLY PT, R199, R198, 0x2, 0x1f ;  /* 0x0c401f00c6c77f89 */ /* 0x000e2200000e0000 */
[----:B------:R-:W-:Y:S02]  /*6a60*/  FMNMX R201, R47, R150, !PT ;  /* 0x000000962fc97209 */ /* 0x000fe40007800000 */
[----:B------:R-:W-:Y:S01]  /*6a70*/  FMNMX R200, R44, R46, !PT ;  /* 0x0000002e2cc87209 */ /* 0x000fe20007800000 */
[----:B------:R-:W4:Y:S04]  /*6a80*/  SHFL.BFLY PT, R173, R172, 0x2, 0x1f ;  /* 0x0c401f00acad7f89 */ /* 0x000f2800000e0000 */
[----:B------:R-:W5:Y:S04]  /*6a90*/  SHFL.BFLY PT, R197, R196, 0x2, 0x1f ;  /* 0x0c401f00c4c57f89 */ /* 0x000f6800000e0000 */
[----:B------:R-:W0:Y:S04]  /*6aa0*/  SHFL.BFLY PT, R174, R155, 0x2, 0x1f ;  /* 0x0c401f009bae7f89 */ /* 0x000e2800000e0000 */
[----:B------:R-:W0:Y:S01]  /*6ab0*/  SHFL.BFLY PT, R203, R200, 0x2, 0x1f ;  /* 0x0c401f00c8cb7f89 */ /* 0x000e2200000e0000 */
[----:B-1----:R-:W-:-:S03]  /*6ac0*/  FMNMX R185, R163, R185, !PT ;  /* 0x000000b9a3b97209 */ /* 0x002fc60007800000 */
[----:B------:R-:W1:Y:S01]  /*6ad0*/  SHFL.BFLY PT, R202, R201, 0x2, 0x1f ;  /* 0x0c401f00c9ca7f89 */ /* 0x000e6200000e0000 */
[----:B------:R-:W-:Y:S01]  /*6ae0*/  FMUL R163, R149, c[0x0][0x188] ;  /* 0x0000620095a37a20 */ /* 0x000fe20000400000 */
[----:B------:R-:W-:Y:S01]  /*6af0*/  ISETP.GE.U32.AND.EX P4, PT, R181, RZ, PT, P4 ;  /* 0x000000ffb500720c */ /* 0x000fe20003f86140 */
[----:B------:R-:W-:Y:S01]  /*6b00*/  FMUL R149, R177, c[0x0][0x188] ;  /* 0x00006200b1957a20 */ /* 0x000fe20000400000 */
[----:B------:R-:W-:Y:S01]  /*6b10*/  ISETP.GE.U32.AND.EX P3, PT, R181, RZ, PT, P3 ;  /* 0x000000ffb500720c */ /* 0x000fe20003f66130 */
[----:B------:R-:W-:Y:S01]  /*6b20*/  FMUL R161, R179, c[0x0][0x188] ;  /* 0x00006200b3a17a20 */ /* 0x000fe20000400000 */
[----:B------:R-:W-:Y:S01]  /*6b30*/  ISETP.GE.U32.AND.EX P1, PT, R181, RZ, PT, P1 ;  /* 0x000000ffb500720c */ /* 0x000fe20003f26110 */
[----:B------:R-:W-:Y:S01]  /*6b40*/  FMUL R151, R151, c[0x0][0x188] ;  /* 0x0000620097977a20 */ /* 0x000fe20000400000 */
[----:B------:R-:W-:Y:S02]  /*6b50*/  ISETP.GE.U32.AND.EX P5, PT, R181, RZ, PT, P5 ;  /* 0x000000ffb500720c */ /* 0x000fe40003fa6150 */
[----:B------:R-:W-:-:S02]  /*6b60*/  FSEL R179, R163, -INF , !P4 ;  /* 0xff800000a3b37808 */ /* 0x000fc40006000000 */
[----:B------:R-:W-:Y:S02]  /*6b70*/  FSEL R149, R149, -INF , !P3 ;  /* 0xff80000095957808 */ /* 0x000fe40005800000 */
[----:B------:R-:W-:Y:S02]  /*6b80*/  FSEL R161, R161, -INF , !P1 ;  /* 0xff800000a1a17808 */ /* 0x000fe40004800000 */
[----:B--2---:R-:W-:Y:S02]  /*6b90*/  FMNMX R152, R152, R170, !PT ;  /* 0x000000aa98987209 */ /* 0x004fe40007800000 */
[----:B------:R-:W-:Y:S02]  /*6ba0*/  FSEL R177, R151, -INF , !P5 ;  /* 0xff80000097b17808 */ /* 0x000fe40006800000 */
[----:B---3--:R-:W-:Y:S01]  /*6bb0*/  FMNMX R175, R162, R175, !PT ;  /* 0x000000afa2af7209 */ /* 0x008fe20007800000 */
[----:B------:R-:W-:Y:S01]  /*6bc0*/  BAR.SYNC.DEFER_BLOCKING 0x0 ;  /* 0x0000000000007b1d */ /* 0x000fe20000010000 */
[----:B------:R-:W-:-:S02]  /*6bd0*/  FMNMX R151, R148, R149, !PT ;  /* 0x0000009594977209 */ /* 0x000fc40007800000 */
[----:B------:R-:W-:Y:S02]  /*6be0*/  FMNMX R170, R178, R179, !PT ;  /* 0x000000b3b2aa7209 */ /* 0x000fe40007800000 */
[----:B------:R-:W-:Y:S02]  /*6bf0*/  FMNMX R163, R184, R161, !PT ;  /* 0x000000a1b8a37209 */ /* 0x000fe40007800000 */
[----:B0-----:R-:W-:Y:S02]  /*6c00*/  FMNMX R162, R198, R199, !PT ;  /* 0x000000c7c6a27209 */ /* 0x001fe40007800000 */
[----:B----4-:R-:W-:Y:S02]  /*6c10*/  FMNMX R156, R172, R173, !PT ;  /* 0x000000adac9c7209 */ /* 0x010fe40007800000 */
[----:B------:R-:W-:Y:S01]  /*6c20*/  FMNMX R171, R182, R177, !PT ;  /* 0x000000b1b6ab7209 */ /* 0x000fe20007800000 */
[----:B------:R-:W-:Y:S01]  /*6c30*/  SHFL.BFLY PT, R181, R170, 0x2, 0x1f ;  /* 0x0c401f00aab57f89 */ /* 0x000fe200000e0000 */
[----:B-----5:R-:W-:-:S02]  /*6c40*/  FMNMX R158, R196, R197, !PT ;  /* 0x000000c5c49e7209 */ /* 0x020fc40007800000 */
[----:B------:R-:W-:Y:S02]  /*6c50*/  FMNMX R155, R155, R174, !PT ;  /* 0x000000ae9b9b7209 */ /* 0x000fe40007800000 */
[----:B------:R-:W-:Y:S01]  /*6c60*/  FMNMX R172, R2, R176, !PT ;  /* 0x000000b002ac7209 */ /* 0x000fe20007800000 */
[----:B------:R-:W0:Y:S01]  /*6c70*/  SHFL.BFLY PT, R174, R151, 0x2, 0x1f ;  /* 0x0c401f0097ae7f89 */ /* 0x000e2200000e0000 */
[----:B------:R-:W-:-:S03]  /*6c80*/  FMNMX R173, R166, R167, !PT ;  /* 0x000000a7a6ad7209 */ /* 0x000fc60007800000 */
[----:B------:R-:W-:Y:S01]  /*6c90*/  @P0 STS [R249+0x10000], R175 ;  /* 0x010000aff9000388 */ /* 0x000fe20000000800 */
[----:B------:R-:W-:-:S03]  /*6ca0*/  FMNMX R200, R200, R203, !PT ;  /* 0x000000cbc8c87209 */ /* 0x000fc60007800000 */
[----:B------:R-:W2:Y:S01]  /*6cb0*/  SHFL.BFLY PT, R175, R163, 0x2, 0x1f ;  /* 0x0c401f00a3af7f89 */ /* 0x000ea200000e0000 */
[----:B-1----:R-:W-:-:S03]  /*6cc0*/  FMNMX R201, R201, R202, !PT ;  /* 0x000000cac9c97209 */ /* 0x002fc60007800000 */
[----:B------:R-:W-:Y:S04]  /*6cd0*/  @P0 STS [R248+0x10000], R185 ;  /* 0x010000b9f8000388 */ /* 0x000fe80000000800 */
[----:B------:R-:W1:Y:S04]  /*6ce0*/  SHFL.BFLY PT, R185, R171, 0x2, 0x1f ;  /* 0x0c401f00abb97f89 */ /* 0x000e6800000e0000 */
[----:B------:R-:W3:Y:S04]  /*6cf0*/  SHFL.BFLY PT, R198, R162, 0x1, 0x1f ;  /* 0x0c201f00a2c67f89 */ /* 0x000ee800000e0000 */
[----:B------:R-:W4:Y:S04]  /*6d00*/  SHFL.BFLY PT, R196, R172, 0x2, 0x1f ;  /* 0x0c401f00acc47f89 */ /* 0x000f2800000e0000 */
[----:B------:R-:W5:Y:S04]  /*6d10*/  SHFL.BFLY PT, R199, R158, 0x1, 0x1f ;  /* 0x0c201f009ec77f89 */ /* 0x000f6800000e0000 */
[----:B------:R-:W5:Y:S04]  /*6d20*/  SHFL.BFLY PT, R197, R173, 0x2, 0x1f ;  /* 0x0c401f00adc57f89 */ /* 0x000f6800000e0000 */
[----:B------:R-:W5:Y:S04]  /*6d30*/  SHFL.BFLY PT, R203, R155, 0x1, 0x1f ;  /* 0x0c201f009bcb7f89 */ /* 0x000f6800000e0000 */
[----:B------:R-:W5:Y:S01]  /*6d40*/  SHFL.BFLY PT, R202, R156, 0x1, 0x1f ;  /* 0x0c201f009cca7f89 */ /* 0x000f6200000e0000 */
[----:B0-----:R-:W-:-:S02]  /*6d50*/  FMNMX R174, R151, R174, !PT ;  /* 0x000000ae97ae7209 */ /* 0x001fc40007800000 */
[----:B------:R-:W-:Y:S01]  /*6d60*/  FMNMX R181, R170, R181, !PT ;  /* 0x000000b5aab57209 */ /* 0x000fe20007800000 */
[----:B------:R-:W-:Y:S01]  /*6d70*/  SHFL.BFLY PT, R151, R153, 0x1, 0x1f ;  /* 0x0c201f0099977f89 */ /* 0x000fe200000e0000 */
[----:B--2---:R-:W-:-:S03]  /*6d80*/  FMNMX R175, R163, R175, !PT ;  /* 0x000000afa3af7209 */ /* 0x004fc60007800000 */
[----:B------:R-:W0:Y:S01]  /*6d90*/  SHFL.BFLY PT, R170, R152, 0x1, 0x1f ;  /* 0x0c201f0098aa7f89 */ /* 0x000e2200000e0000 */
[----:B-1----:R-:W-:Y:S02]  /*6da0*/  FMNMX R185, R171, R185, !PT ;  /* 0x000000b9abb97209 */ /* 0x002fe40007800000 */
[----:B---3--:R-:W-:Y:S01]  /*6db0*/  FMNMX R198, R162, R198, !PT ;  /* 0x000000c6a2c67209 */ /* 0x008fe20007800000 */
[----:B------:R-:W1:Y:S01]  /*6dc0*/  SHFL.BFLY PT, R163, R200, 0x1, 0x1f ;  /* 0x0c201f00c8a37f89 */ /* 0x000e6200000e0000 */
[----:B----4-:R-:W-:Y:S02]  /*6dd0*/  FMNMX R196, R172, R196, !PT ;  /* 0x000000c4acc47209 */ /* 0x010fe40007800000 */
[----:B-----5:R-:W-:Y:S01]  /*6de0*/  FMNMX R199, R158, R199, !PT ;  /* 0x000000c79ec77209 */ /* 0x020fe20007800000 */
[----:B------:R-:W2:Y:S01]  /*6df0*/  SHFL.BFLY PT, R162, R201, 0x1, 0x1f ;  /* 0x0c201f00c9a27f89 */ /* 0x000ea200000e0000 */
[----:B------:R-:W-:-:S03]  /*6e00*/  FMNMX R197, R173, R197, !PT ;  /* 0x000000c5adc57209 */ /* 0x000fc60007800000 */
[----:B------:R-:W3:Y:S01]  /*6e10*/  SHFL.BFLY PT, R158, R174, 0x1, 0x1f ;  /* 0x0c201f00ae9e7f89 */ /* 0x000ee200000e0000 */
[----:B------:R-:W-:Y:S02]  /*6e20*/  FMNMX R203, R155, R203, !PT ;  /* 0x000000cb9bcb7209 */ /* 0x000fe40007800000 */
[----:B------:R-:W-:Y:S01]  /*6e30*/  FMNMX R202, R156, R202, !PT ;  /* 0x000000ca9cca7209 */ /* 0x000fe20007800000 */
[----:B------:R-:W4:Y:S04]  /*6e40*/  SHFL.BFLY PT, R155, R175, 0x1, 0x1f ;  /* 0x0c201f00af9b7f89 */ /* 0x000f2800000e0000 */
[----:B------:R-:W5:Y:S04]  /*6e50*/  SHFL.BFLY PT, R156, R181, 0x1, 0x1f ;  /* 0x0c201f00b59c7f89 */ /* 0x000f6800000e0000 */
[----:B------:R-:W5:Y:S04]  /*6e60*/  SHFL.BFLY PT, R171, R185, 0x1, 0x1f ;  /* 0x0c201f00b9ab7f89 */ /* 0x000f6800000e0000 */
[----:B------:R-:W5:Y:S04]  /*6e70*/  SHFL.BFLY PT, R172, R196, 0x1, 0x1f ;  /* 0x0c201f00c4ac7f89 */ /* 0x000f6800000e0000 */
[----:B------:R-:W5:Y:S01]  /*6e80*/  SHFL.BFLY PT, R173, R197, 0x1, 0x1f ;  /* 0x0c201f00c5ad7f89 */ /* 0x000f6200000e0000 */
[----:B0-----:R-:W-:-:S02]  /*6e90*/  FMNMX R170, R152, R170, !PT ;  /* 0x000000aa98aa7209 */ /* 0x001fc40007800000 */
[----:B------:R-:W-:Y:S01]  /*6ea0*/  FMNMX R151, R153, R151, !PT ;  /* 0x0000009799977209 */ /* 0x000fe20007800000 */
[----:B------:R-:W-:Y:S01]  /*6eb0*/  @P0 STS [R247+0x10000], R198 ;  /* 0x010000c6f7000388 */ /* 0x000fe20000000800 */
[----:B-1----:R-:W-:Y:S02]  /*6ec0*/  FMNMX R163, R200, R163, !PT ;  /* 0x000000a3c8a37209 */ /* 0x002fe40007800000 */
[----:B--2---:R-:W-:Y:S01]  /*6ed0*/  FMNMX R162, R201, R162, !PT ;  /* 0x000000a2c9a27209 */ /* 0x004fe20007800000 */
[----:B------:R-:W-:Y:S01]  /*6ee0*/  @P0 STS [R246+0x10000], R199 ;  /* 0x010000c7f6000388 */ /* 0x000fe20000000800 */
[----:B---3--:R-:W-:-:S03]  /*6ef0*/  FMNMX R158, R174, R158, !PT ;  /* 0x0000009eae9e7209 */ /* 0x008fc60007800000 */
[----:B------:R-:W-:Y:S01]  /*6f00*/  @P0 STS [R245+0x10000], R203 ;  /* 0x010000cbf5000388 */ /* 0x000fe20000000800 */
[----:B----4-:R-:W-:-:S03]  /*6f10*/  FMNMX R155, R175, R155, !PT ;  /* 0x0000009baf9b7209 */ /* 0x010fc60007800000 */
[----:B------:R-:W-:Y:S01]  /*6f20*/  @P0 STS [R244+0x10000], R202 ;  /* 0x010000caf4000388 */ /* 0x000fe20000000800 */
[----:B-----5:R-:W-:-:S03]  /*6f30*/  FMNMX R156, R181, R156, !PT ;  /* 0x0000009cb59c7209 */ /* 0x020fc60007800000 */
[----:B------:R-:W-:Y:S01]  /*6f40*/  @P0 STS [R243+0x10000], R170 ;  /* 0x010000aaf3000388 */ /* 0x000fe20000000800 */
[----:B------:R-:W-:-:S03]  /*6f50*/  FMNMX R171, R185, R171, !PT ;  /* 0x000000abb9ab7209 */ /* 0x000fc60007800000 */
[----:B------:R-:W-:Y:S01]  /*6f60*/  @P0 STS [R242+0x10000], R151 ;  /* 0x01000097f2000388 */ /* 0x000fe20000000800 */
[----:B------:R-:W-:-:S03]  /*6f70*/  FMNMX R172, R196, R172, !PT ;  /* 0x000000acc4ac7209 */ /* 0x000fc60007800000 */
[----:B------:R-:W-:Y:S01]  /*6f80*/  @P0 STS [R241+0x10000], R163 ;  /* 0x010000a3f1000388 */ /* 0x000fe20000000800 */
[----:B------:R-:W-:-:S03]  /*6f90*/  FMNMX R173, R197, R173, !PT ;  /* 0x000000adc5ad7209 */ /* 0x000fc60007800000 */
[----:B------:R-:W-:Y:S04]  /*6fa0*/  @P0 STS [R240+0x10000], R162 ;  /* 0x010000a2f0000388 */ /* 0x000fe80000000800 */
[----:B------:R-:W-:Y:S04]  /*6fb0*/  @P0 STS [R239+0x10000], R158 ;  /* 0x0100009eef000388 */ /* 0x000fe80000000800 */
[----:B------:R-:W0:Y:S04]  /*6fc0*/  S2R R207, SR_TID.X ;  /* 0x0000000000cf7919 */ /* 0x000e280000002100 */
[----:B------:R-:W-:Y:S04]  /*6fd0*/  @P0 STS [R238+0x10000], R155 ;  /* 0x0100009bee000388 */ /* 0x000fe80000000800 */
[----:B------:R-:W-:Y:S04]  /*6fe0*/  @P0 STS [R237+0x10000], R156 ;  /* 0x0100009ced000388 */ /* 0x000fe80000000800 */
[----:B------:R-:W-:Y:S04]  /*6ff0*/  @P0 STS [R236+0x10000], R171 ;  /* 0x010000abec000388 */ /* 0x000fe80000000800 */
[----:B------:R-:W-:Y:S04]  /*7000*/  @P0 STS [R235+0x10000], R172 ;  /* 0x010000aceb000388 */ /* 0x000fe80000000800 */
[----:B------:R-:W-:Y:S01]  /*7010*/  @P0 STS [R234+0x10000], R173 ;  /* 0x010000adea000388 */ /* 0x000fe20000000800 */
[----:B0-----:R-:W-:-:S03]  /*7020*/  LOP3.LUT R205, R207, 0xff, RZ, 0xc0, !PT ;  /* 0x000000ffcfcd7812 */ /* 0x001fc600078ec0ff */
[----:B------:R-:W-:Y:S06]  /*7030*/  BAR.SYNC.DEFER_BLOCKING 0x0 ;  /* 0x0000000000007b1d */ /* 0x000fec0000010000 */
[----:B------:R-:W0:Y:S04]  /*7040*/  LDS R151, [R205.X4+0x10000] ;  /* 0x01000000cd977984 */ /* 0x000e280000004800 */
[----:B0-----:R-:W0:Y:S01]  /*7050*/  SHFL.BFLY PT, R152, R151, 0x1, 0x1f ;  /* 0x0c201f0097987f89 */ /* 0x001e2200000e0000 */
[----:B------:R-:W-:-:S02]  /*7060*/  LOP3.LUT R206, R207, 0x1c, RZ, 0xc0, !PT ;  /* 0x0000001ccfce7812 */ /* 0x000fc400078ec0ff */
[----:B0-----:R-:W-:-:S05]  /*7070*/  FMNMX R152, R151, R152, !PT ;  /* 0x0000009897987209 */ /* 0x001fca0007800000 */
[----:B------:R0:W-:Y:S01]  /*7080*/  @!P6 STS [R205.X4+0x10000], R152 ;  /* 0x01000098cd00e388 */ /* 0x0001e20000004800 */
[----:B------:R-:W-:-:S03]  /*7090*/  IMAD.SHL.U32 R204, R206, 0x2, RZ ;  /* 0x00000002cecc7824 */ /* 0x000fc600078e00ff */
[----:B------:R-:W-:Y:S01]  /*70a0*/  BAR.SYNC.DEFER_BLOCKING 0x0 ;  /* 0x0000000000007b1d */ /* 0x000fe20000010000 */
[----:B------:R-:W-:-:S04]  /*70b0*/  LOP3.LUT R207, R207, 0x1c, RZ, 0xc0, !PT ;  /* 0x0000001ccfcf7812 */ /* 0x000fc800078ec0ff */
[C---:B0-----:R-:W-:Y:S01]  /*70c0*/  LEA.HI R205, R207.reuse, 0x8, RZ, 0x1e ;  /* 0x00000008cfcd7811 */ /* 0x041fe200078ff0ff */
[----:B------:R0:W1:Y:S04]  /*70d0*/  LDS R181, [R204+0x10000] ;  /* 0x01000000ccb57984 */ /* 0x0000680000000800 */
[----:B------:R-:W2:Y:S01]  /*70e0*/  LDS R151, [R205.X8+0x10000] ;  /* 0x01000000cd977984 */ /* 0x000ea20000008800 */
[----:B0-----:R-:W-:-:S03]  /*70f0*/  LEA.HI R204, R207, 0x10, RZ, 0x1e ;  /* 0x00000010cfcc7811 */ /* 0x001fc600078ff0ff */
[----:B------:R-:W0:Y:S04]  /*7100*/  S2R R207, SR_TID.X ;  /* 0x0000000000cf7919 */ /* 0x000e280000002100 */
[----:B------:R3:W4:Y:S01]  /*7110*/  LDS R175, [R204.X8+0x10000] ;  /* 0x01000000ccaf7984 */ /* 0x0007220000008800 */
[----:B0-----:R-:W-:-:S04]  /*7120*/  LOP3.LUT R207, R207, 0x1c, RZ, 0xc0, !PT ;  /* 0x0000001ccfcf7812 */ /* 0x001fc800078ec0ff */
[----:B---3--:R-:W-:Y:S02]  /*7130*/  LEA.HI R204, R207, 0x18, RZ, 0x1e ;  /* 0x00000018cfcc7811 */ /* 0x008fe400078ff0ff */
[----:B------:R-:W0:Y:S01]  /*7140*/  S2R R207, SR_TID.X ;  /* 0x0000000000cf7919 */ /* 0x000e220000002100 */
[----:B-1----:R-:W-:-:S03]  /*7150*/  FMNMX R181, R181, R193, !PT ;  /* 0x000000c1b5b57209 */ /* 0x002fc60007800000 */
[----:B------:R1:W3:Y:S02]  /*7160*/  LDS R174, [R204.X8+0x10000] ;  /* 0x01000000ccae7984 */ /* 0x0002e40000008800 */
[--C-:B------:R-:W-:Y:S01]  /*7170*/  FADD R153, R180, -R181.reuse ;  /* 0x800000b5b4997221 */ /* 0x100fe20000000000 */
[----:B--2---:R-:W-:Y:S01]  /*7180*/  FMNMX R180, R151, R192, !PT ;  /* 0x000000c097b47209 */ /* 0x004fe20007800000 */
[----:B------:R-:W-:-:S04]  /*7190*/  FADD R152, R183, -R181 ;  /* 0x800000b5b7987221 */ /* 0x000fc80000000000 */
[--C-:B------:R-:W-:Y:S02]  /*71a0*/  FADD R160, R160, -R180.reuse ;  /* 0x800000b4a0a07221 */ /* 0x100fe40000000000 */
[----:B------:R-:W-:Y:S02]  /*71b0*/  FMUL R152, R152, 1.4426950216293334961 ;  /* 0x3fb8aa3b98987820 */ /* 0x000fe40000400000 */
[----:B------:R-:W-:Y:S02]  /*71c0*/  FADD R0, R0, -R180 ;  /* 0x800000b400007221 */ /* 0x000fe40000000000 */
[----:B------:R-:W-:Y:S02]  /*71d0*/  FMUL R153, R153, 1.4426950216293334961 ;  /* 0x3fb8aa3b99997820 */ /* 0x000fe40000400000 */
[----:B------:R-:W-:Y:S02]  /*71e0*/  FMUL R156, R160, 1.4426950216293334961 ;  /* 0x3fb8aa3ba09c7820 */ /* 0x000fe40000400000 */
[----:B------:R-:W-:Y:S01]  /*71f0*/  FMUL R0, R0, 1.4426950216293334961 ;  /* 0x3fb8aa3b00007820 */ /* 0x000fe20000400000 */
[----:B------:R-:W-:Y:S01]  /*7200*/  MUFU.EX2 R152, R152 ;  /* 0x0000009800987308 */ /* 0x000fe20000000800 */
[----:B0-----:R-:W-:-:S07]  /*7210*/  LOP3.LUT R207, R207, 0x1c, RZ, 0xc0, !PT ;  /* 0x0000001ccfcf7812 */ /* 0x001fce00078ec0ff */
[----:B------:R-:W0:Y:S01]  /*7220*/  MUFU.EX2 R158, R153 ;  /* 0x00000099009e7308 */ /* 0x000e220000000800 */
[C---:B------:R-:W-:Y:S02]  /*7230*/  LEA.HI R205, R207.reuse, 0x20, RZ, 0x1e ;  /* 0x00000020cfcd7811 */ /* 0x040fe400078ff0ff */
[----:B-1----:R-:W-:-:S05]  /*7240*/  LEA.HI R204, R207, 0x28, RZ, 0x1e ;  /* 0x00000028cfcc7811 */ /* 0x002fca00078ff0ff */
[----:B------:R-:W-:Y:S01]  /*7250*/  MUFU.EX2 R156, R156 ;  /* 0x0000009c009c7308 */ /* 0x000fe20000000800 */
[----:B------:R-:W1:Y:S04]  /*7260*/  S2R R207, SR_TID.X ;  /* 0x0000000000cf7919 */ /* 0x000e680000002100 */
[----:B------:R-:W-:Y:S03]  /*7270*/  LDS R173, [R205.X8+0x10000] ;  /* 0x01000000cdad7984 */ /* 0x000fe60000008800 */
[----:B------:R-:W2:Y:S01]  /*7280*/  MUFU.EX2 R155, R0 ;  /* 0x00000000009b7308 */ /* 0x000ea20000000800 */
[----:B0-----:R-:W-:Y:S01]  /*7290*/  FADD R201, R152, R158 ;  /* 0x0000009e98c97221 */ /* 0x001fe20000000000 */
[----:B------:R-:W-:Y:S04]  /*72a0*/  LDS R172, [R204.X8+0x10000] ;  /* 0x01000000ccac7984 */ /* 0x000fe80000008800 */
[----:B------:R-:W0:Y:S01]  /*72b0*/  SHFL.BFLY PT, R151, R201, 0x2, 0x1f ;  /* 0x0c401f00c9977f89 */ /* 0x000e2200000e0000 */
[----:B--2---:R-:W-:-:S05]  /*72c0*/  FADD R200, R156, R155 ;  /* 0x0000009b9cc87221 */ /* 0x004fca0000000000 */
[----:B------:R-:W2:Y:S01]  /*72d0*/  SHFL.BFLY PT, R0, R200, 0x2, 0x1f ;  /* 0x0c401f00c8007f89 */ /* 0x000ea200000e0000 */
[----:B----4-:R-:W-:Y:S02]  /*72e0*/  FMNMX R175, R175, R191, !PT ;  /* 0x000000bfafaf7209 */ /* 0x010fe40007800000 */
[----:B-1----:R-:W-:Y:S02]  /*72f0*/  LOP3.LUT R207, R207, 0x1c, RZ, 0xc0, !PT ;  /* 0x0000001ccfcf7812 */ /* 0x002fe400078ec0ff */
[----:B---3--:R-:W-:Y:S01]  /*7300*/  FMNMX R174, R174, R190, !PT ;  /* 0x000000beaeae7209 */ /* 0x008fe20007800000 */
[----:B------:R-:W-:Y:S01]  /*7310*/  FADD R153, R157, -R175 ;  /* 0x800000af9d997221 */ /* 0x000fe20000000000 */
[----:B------:R-:W-:Y:S02]  /*7320*/  LEA.HI R163, R207, 0x30, RZ, 0x1e ;  /* 0x00000030cfa37811 */ /* 0x000fe400078ff0ff */
[----:B------:R-:W1:Y:S01]  /*7330*/  S2R R207, SR_TID.X ;  /* 0x0000000000cf7919 */ /* 0x000e620000002100 */
[----:B------:R-:W-:-:S02]  /*7340*/  FMUL R153, R153, 1.4426950216293334961 ;  /* 0x3fb8aa3b99997820 */ /* 0x000fc40000400000 */
[--C-:B------:R-:W-:Y:S01]  /*7350*/  FADD R160, R154, -R174.reuse ;  /* 0x800000ae9aa07221 */ /* 0x100fe20000000000 */
[----:B------:R3:W-:Y:S01]  /*7360*/  LDS R171, [R163.X8+0x10000] ;  /* 0x01000000a3ab7984 */ /* 0x0007e20000008800 */
[----:B------:R4:W-:Y:S01]  /*7370*/  MUFU.EX2 R154, R153 ;  /* 0x00000099009a7308 */ /* 0x0009e20000000800 */
[----:B------:R-:W-:Y:S02]  /*7380*/  FADD R168, R168, -R174 ;  /* 0x800000aea8a87221 */ /* 0x000fe40000000000 */
[----:B------:R-:W-:Y:S02]  /*7390*/  FADD R169, R169, -R175 ;  /* 0x800000afa9a97221 */ /* 0x000fe40000000000 */
[----:B0-----:R-:W-:Y:S02]  /*73a0*/  FADD R201, R201, R151 ;  /* 0x00000097c9c97221 */ /* 0x001fe40000000000 */
[----:B----4-:R-:W-:Y:S02]  /*73b0*/  FMUL R153, R160, 1.4426950216293334961 ;  /* 0x3fb8aa3ba0997820 */ /* 0x010fe40000400000 */
[----:B--2---:R-:W-:-:S02]  /*73c0*/  FADD R200, R200, R0 ;  /* 0x00000000c8c87221 */ /* 0x004fc40000000000 */
[----:B------:R0:W-:Y:S01]  /*73d0*/  MUFU.EX2 R151, R153 ;  /* 0x0000009900977308 */ /* 0x0001e20000000800 */
[----:B------:R-:W-:Y:S01]  /*73e0*/  FMUL R169, R169, 1.4426950216293334961 ;  /* 0x3fb8aa3ba9a97820 */ /* 0x000fe20000400000 */
[----:B------:R-:W2:Y:S01]  /*73f0*/  SHFL.BFLY PT, R160, R201, 0x1, 0x1f ;  /* 0x0c201f00c9a07f89 */ /* 0x000ea200000e0000 */
[----:B0-----:R-:W-:-:S03]  /*7400*/  FMUL R153, R168, 1.4426950216293334961 ;  /* 0x3fb8aa3ba8997820 */ /* 0x001fc60000400000 */
[----:B------:R-:W0:Y:S02]  /*7410*/  SHFL.BFLY PT, R0, R200, 0x1, 0x1f ;  /* 0x0c201f00c8007f89 */ /* 0x000e2400000e0000 */
[----:B------:R4:W5:Y:S01]  /*7420*/  MUFU.EX2 R157, R169 ;  /* 0x000000a9009d7308 */ /* 0x0009620000000800 */
[----:B------:R-:W-:-:S07]  /*7430*/  FMNMX R173, R173, R187, !PT ;  /* 0x000000bbadad7209 */ /* 0x000fce0007800000 */
[----:B------:R-:W0:Y:S01]  /*7440*/  MUFU.EX2 R153, R153 ;  /* 0x0000009900997308 */ /* 0x000e220000000800 */
[----:B------:R-:W-:Y:S02]  /*7450*/  FMNMX R172, R172, R188, !PT ;  /* 0x000000bcacac7209 */ /* 0x000fe40007800000 */
[----:B-1----:R-:W-:Y:S01]  /*7460*/  LOP3.LUT R206, R207, 0x1c, RZ, 0xc0, !PT ;  /* 0x0000001ccfce7812 */ /* 0x002fe200078ec0ff */
[----:B------:R-:W-:Y:S02]  /*7470*/  FADD R159, R159, -R173 ;  /* 0x800000ad9f9f7221 */ /* 0x000fe40000000000 */
[----:B------:R-:W-:Y:S01]  /*7480*/  FADD R162, R164, -R172 ;  /* 0x800000aca4a27221 */ /* 0x000fe20000000000 */
[C---:B---3--:R-:W-:Y:S02]  /*7490*/  LEA.HI R163, R206.reuse, 0x40, RZ, 0x1e ;  /* 0x00000040cea37811 */ /* 0x048fe400078ff0ff */
[C---:B------:R-:W-:Y:S02]  /*74a0*/  LEA.HI R185, R206.reuse, 0x48, RZ, 0x1e ;  /* 0x00000048ceb97811 */ /* 0x040fe400078ff0ff */
[----:B------:R-:W-:Y:S01]  /*74b0*/  LEA.HI R183, R206, 0x58, RZ, 0x1e ;  /* 0x00000058ceb77811 */ /* 0x000fe200078ff0ff */
[----:B------:R-:W-:Y:S01]  /*74c0*/  FMUL R164, R159, 1.4426950216293334961 ;  /* 0x3fb8aa3b9fa47820 */ /* 0x000fe20000400000 */
[----:B------:R-:W-:Y:S01]  /*74d0*/  LOP3.LUT R205, R207, 0x1c, RZ, 0xc0, !PT ;  /* 0x0000001ccfcd7812 */ /* 0x000fe200078ec0ff */
[----:B------:R-:W-:Y:S01]  /*74e0*/  FMUL R159, R162, 1.4426950216293334961 ;  /* 0x3fb8aa3ba29f7820 */ /* 0x000fe20000400000 */
[----:B----4-:R1:W-:Y:S01]  /*74f0*/  LDS R169, [R163.X8+0x10000] ;  /* 0x01000000a3a97984 */ /* 0x0103e20000008800 */
[----:B-----5:R-:W-:Y:S01]  /*7500*/  FADD R162, R157, R154 ;  /* 0x0000009a9da27221 */ /* 0x020fe20000000000 */
[----:B------:R-:W-:Y:S01]  /*7510*/  LEA.HI R170, R206, 0x38, RZ, 0x1e ;  /* 0x00000038ceaa7811 */ /* 0x000fe200078ff0ff */
[----:B0-----:R-:W-:Y:S01]  /*7520*/  FADD R197, R151, R153 ;  /* 0x0000009997c57221 */ /* 0x001fe20000000000 */
[----:B------:R-:W-:Y:S01]  /*7530*/  LDS R168, [R185.X8+0x10000] ;  /* 0x01000000b9a87984 */ /* 0x000fe20000008800 */
[----:B------:R-:W-:-:S02]  /*7540*/  LEA.HI R207, R205, 0x68, RZ, 0x1e ;  /* 0x00000068cdcf7811 */ /* 0x000fc400078ff0ff */
[----:B-1----:R-:W-:Y:S01]  /*7550*/  LEA.HI R163, R206, 0x50, RZ, 0x1e ;  /* 0x00000050cea37811 */ /* 0x002fe200078ff0ff */
[----:B------:R0:W-:Y:S01]  /*7560*/  LDS R185, [R183.X8+0x10000] ;  /* 0x01000000b7b97984 */ /* 0x0001e20000008800 */
[----:B------:R-:W-:Y:S01]  /*7570*/  LEA.HI R206, R205, 0x70, RZ, 0x1e ;  /* 0x00000070cdce7811 */ /* 0x000fe200078ff0ff */
[----:B------:R-:W-:Y:S02]  /*7580*/  FADD R165, R165, -R173 ;  /* 0x800000ada5a57221 */ /* 0x000fe40000000000 */
[----:B------:R-:W-:Y:S01]  /*7590*/  FADD R40, R40, -R172 ;  /* 0x800000ac28287221 */ /* 0x000fe20000000000 */
[----:B------:R-:W1:Y:S01]  /*75a0*/  SHFL.BFLY PT, R199, R162, 0x2, 0x1f ;  /* 0x0c401f00a2c77f89 */ /* 0x000e6200000e0000 */
[----:B0-----:R-:W-:-:S03]  /*75b0*/  LEA.HI R183, R205, 0x60, RZ, 0x1e ;  /* 0x00000060cdb77811 */ /* 0x001fc600078ff0ff */
[----:B------:R-:W0:Y:S01]  /*75c0*/  SHFL.BFLY PT, R198, R197, 0x2, 0x1f ;  /* 0x0c401f00c5c67f89 */ /* 0x000e2200000e0000 */
[----:B------:R-:W-:Y:S01]  /*75d0*/  LEA.HI R205, R205, 0x78, RZ, 0x1e ;  /* 0x00000078cdcd7811 */ /* 0x000fe200078ff0ff */
[----:B--2---:R-:W-:Y:S02]  /*75e0*/  FADD R201, R201, R160 ;  /* 0x000000a0c9c97221 */ /* 0x004fe40000000000 */
[----:B------:R-:W-:Y:S01]  /*75f0*/  FADD R200, R200, R0 ;  /* 0x00000000c8c87221 */ /* 0x000fe20000000000 */
[----:B------:R-:W2:Y:S01]  /*7600*/  LDS R170, [R170.X8+0x10000] ;  /* 0x01000000aaaa7984 */ /* 0x000ea20000008800 */
[----:B------:R-:W-:Y:S02]  /*7610*/  FMUL R165, R165, 1.4426950216293334961 ;  /* 0x3fb8aa3ba5a57820 */ /* 0x000fe40000400000 */
[----:B------:R-:W-:Y:S01]  /*7620*/  FMUL R40, R40, 1.4426950216293334961 ;  /* 0x3fb8aa3b28287820 */ /* 0x000fe20000400000 */
[----:B------:R-:W-:Y:S04]  /*7630*/  LDS R163, [R163.X8+0x10000] ;  /* 0x01000000a3a37984 */ /* 0x000fe80000008800 */
[----:B------:R-:W-:Y:S04]  /*7640*/  LDS R183, [R183.X8+0x10000] ;  /* 0x01000000b7b77984 */ /* 0x000fe80000008800 */
[----:B------:R-:W-:Y:S04]  /*7650*/  LDS R160, [R207.X8+0x10000] ;  /* 0x01000000cfa07984 */ /* 0x000fe80000008800 */
[----:B------:R-:W-:Y:S04]  /*7660*/  LDS R0, [R206.X8+0x10000] ;  /* 0x01000000ce007984 */ /* 0x000fe80000008800 */
[----:B------:R-:W-:Y:S04]  /*7670*/  LDS R196, [R205.X8+0x10000] ;  /* 0x01000000cdc47984 */ /* 0x000fe80000008800 */
[----:B------:R-:W-:Y:S06]  /*7680*/  BAR.SYNC.DEFER_BLOCKING 0x0 ;  /* 0x0000000000007b1d */ /* 0x000fec0000010000 */
[----:B------:R-:W-:Y:S08]  /*7690*/  MUFU.EX2 R165, R165 ;  /* 0x000000a500a57308 */ /* 0x000ff00000000800 */
[----:B------:R-:W3:Y:S08]  /*76a0*/  MUFU.EX2 R164, R164 ;  /* 0x000000a400a47308 */ /* 0x000ef00000000800 */
[----:B------:R-:W-:Y:S08]  /*76b0*/  MUFU.EX2 R159, R159 ;  /* 0x0000009f009f7308 */ /* 0x000ff00000000800 */
[----:B------:R-:W4:Y:S01]  /*76c0*/  MUFU.EX2 R40, R40 ;  /* 0x0000002800287308 */ /* 0x000f220000000800 */
[----:B-1----:R-:W-:Y:S01]  /*76d0*/  FADD R162, R162, R199 ;  /* 0x000000c7a2a27221 */ /* 0x002fe20000000000 */
[----:B------:R-:W-:Y:S01]  /*76e0*/  FMNMX R171, R171, R189, !PT ;  /* 0x000000bdabab7209 */ /* 0x000fe20007800000 */
[----:B0-----:R-:W-:-:S02]  /*76f0*/  FADD R198, R197, R198 ;  /* 0x000000c6c5c67221 */ /* 0x001fc40000000000 */
[----:B---3--:R-:W-:Y:S01]  /*7700*/  FADD R199, R165, R164 ;  /* 0x000000a4a5c77221 */ /* 0x008fe20000000000 */
[----:B------:R-:W-:Y:S01]  /*7710*/  @P0 STS [R249+0x10000], R201 ;  /* 0x010000c9f9000388 */ /* 0x000fe20000000800 */
[--C-:B------:R-:W-:Y:S02]  /*7720*/  FADD R41, R41, -R171.reuse ;  /* 0x800000ab29297221 */ /* 0x100fe40000000000 */
[----:B------:R-:W-:Y:S01]  /*7730*/  FADD R42, R42, -R171 ;  /* 0x800000ab2a2a7221 */ /* 0x000fe20000000000 */
[----:B------:R-:W-:Y:S01]  /*7740*/  @P0 STS [R248+0x10000], R200 ;  /* 0x010000c8f8000388 */ /* 0x000fe20000000800 */
[----:B----4-:R-:W-:-:S03]  /*7750*/  FADD R197, R159, R40 ;  /* 0x000000289fc57221 */ /* 0x010fc60000000000 */
[----:B------:R-:W0:Y:S01]  /*7760*/  SHFL.BFLY PT, R201, R199, 0x2, 0x1f ;  /* 0x0c401f00c7c97f89 */ /* 0x000e2200000e0000 */
[----:B------:R-:W-:-:S03]  /*7770*/  FMUL R41, R41, 1.4426950216293334961 ;  /* 0x3fb8aa3b29297820 */ /* 0x000fc60000400000 */
[----:B------:R-:W1:Y:S01]  /*7780*/  SHFL.BFLY PT, R200, R197, 0x2, 0x1f ;  /* 0x0c401f00c5c87f89 */ /* 0x000e6200000e0000 */
[----:B------:R-:W-:-:S03]  /*7790*/  FMUL R42, R42, 1.4426950216293334961 ;  /* 0x3fb8aa3b2a2a7820 */ /* 0x000fc60000400000 */
[----:B------:R-:W3:Y:S01]  /*77a0*/  SHFL.BFLY PT, R203, R162, 0x1, 0x1f ;  /* 0x0c201f00a2cb7f89 */ /* 0x000ee200000e0000 */
[----:B------:R-:W-:Y:S03]  /*77b0*/  MUFU.EX2 R41, R41 ;  /* 0x0000002900297308 */ /* 0x000fe60000000800 */
[----:B------:R-:W4:Y:S05]  /*77c0*/  SHFL.BFLY PT, R202, R198, 0x1, 0x1f ;  /* 0x0c201f00c6ca7f89 */ /* 0x000f2a00000e0000 */
[----:B------:R-:W5:Y:S01]  /*77d0*/  MUFU.EX2 R42, R42 ;  /* 0x0000002a002a7308 */ /* 0x000f620000000800 */
[----:B--2---:R-:W-:Y:S01]  /*77e0*/  FMNMX R170, R170, R186, !PT ;  /* 0x000000baaaaa7209 */ /* 0x004fe20007800000 */
[----:B0-----:R-:W-:-:S02]  /*77f0*/  FADD R199, R199, R201 ;  /* 0x000000c9c7c77221 */ /* 0x001fc40000000000 */
[----:B-1----:R-:W-:Y:S02]  /*7800*/  FADD R197, R197, R200 ;  /* 0x000000c8c5c57221 */ /* 0x002fe40000000000 */
[----:B-----5:R-:W-:Y:S02]  /*7810*/  FADD R200, R41, R42 ;  /* 0x0000002a29c87221 */ /* 0x020fe40000000000 */
[----:B---3--:R-:W-:Y:S02]  /*7820*/  FADD R162, R162, R203 ;  /* 0x000000cba2a27221 */ /* 0x008fe40000000000 */
[----:B------:R-:W0:Y:S01]  /*7830*/  SHFL.BFLY PT, R203, R199, 0x1, 0x1f ;  /* 0x0c201f00c7cb7f89 */ /* 0x000e2200000e0000 */
[----:B------:R-:W-:-:S03]  /*7840*/  FADD R43, R43, -R170 ;  /* 0x800000aa2b2b7221 */ /* 0x000fc60000000000 */
[----:B------:R-:W1:Y:S01]  /*7850*/  SHFL.BFLY PT, R201, R200, 0x2, 0x1f ;  /* 0x0c401f00c8c97f89 */ /* 0x000e6200000e0000 */
[----:B------:R-:W-:Y:S01]  /*7860*/  FADD R45, R45, -R170 ;  /* 0x800000aa2d2d7221 */ /* 0x000fe20000000000 */
[----:B------:R-:W-:Y:S01]  /*7870*/  FMNMX R169, R169, R195, !PT ;  /* 0x000000c3a9a97209 */ /* 0x000fe20007800000 */
[----:B------:R-:W-:Y:S02]  /*7880*/  FMUL R43, R43, 1.4426950216293334961 ;  /* 0x3fb8aa3b2b2b7820 */ /* 0x000fe40000400000 */
[----:B----4-:R-:W-:Y:S02]  /*7890*/  FADD R198, R198, R202 ;  /* 0x000000cac6c67221 */ /* 0x010fe40000000000 */
[----:B------:R-:W-:Y:S01]  /*78a0*/  FMUL R45, R45, 1.4426950216293334961 ;  /* 0x3fb8aa3b2d2d7820 */ /* 0x000fe20000400000 */
[----:B------:R-:W2:Y:S01]  /*78b0*/  SHFL.BFLY PT, R202, R197, 0x1, 0x1f ;  /* 0x0c201f00c5ca7f89 */ /* 0x000ea200000e0000 */
[----:B------:R-:W-:Y:S01]  /*78c0*/  FADD R204, R44, -R169 ;  /* 0x800000a92ccc7221 */ /* 0x000fe20000000000 */
[----:B------:R-:W-:Y:S08]  /*78d0*/  MUFU.EX2 R43, R43 ;  /* 0x0000002b002b7308 */ /* 0x000ff00000000800 */
[----:B------:R-:W3:Y:S01]  /*78e0*/  MUFU.EX2 R44, R45 ;  /* 0x0000002d002c7308 */ /* 0x000ee20000000800 */
[----:B------:R0:W-:Y:S02]  /*78f0*/  @P0 STS [R247+0x10000], R162 ;  /* 0x010000a2f7000388 */ /* 0x0001e40000000800 */
[----:B0-----:R-:W-:-:S02]  /*7900*/  FADD R162, R199, R203 ;  /* 0x000000cbc7a27221 */ /* 0x001fc40000000000 */
[----:B-1----:R-:W-:Y:S02]  /*7910*/  FADD R199, R200, R201 ;  /* 0x000000c9c8c77221 */ /* 0x002fe40000000000 */
[----:B---3--:R-:W-:-:S03]  /*7920*/  FADD R200, R43, R44 ;  /* 0x0000002c2bc87221 */ /* 0x008fc60000000000 */
[----:B------:R-:W0:Y:S01]  /*7930*/  SHFL.BFLY PT, R203, R199, 0x1, 0x1f ;  /* 0x0c201f00c7cb7f89 */ /* 0x000e2200000e0000 */
[----:B--2---:R-:W-:-:S03]  /*7940*/  FADD R197, R197, R202 ;  /* 0x000000cac5c57221 */ /* 0x004fc60000000000 */
[----:B------:R-:W1:Y:S01]  /*7950*/  SHFL.BFLY PT, R202, R200, 0x2, 0x1f ;  /* 0x0c401f00c8ca7f89 */ /* 0x000e6200000e0000 */
[----:B------:R-:W-:-:S05]  /*7960*/  FMNMX R168, R168, R194, !PT ;  /* 0x000000c2a8a87209 */ /* 0x000fca0007800000 */
[--C-:B------:R-:W-:Y:S02]  /*7970*/  FADD R47, R47, -R168.reuse ;  /* 0x800000a82f2f7221 */ /* 0x100fe40000000000 */
[----:B------:R-:W-:Y:S01]  /*7980*/  FADD R150, R150, -R168 ;  /* 0x800000a896967221 */ /* 0x000fe20000000000 */
[----:B------:R-:W-:Y:S01]  /*7990*/  FMNMX R163, R163, R208, !PT ;  /* 0x000000d0a3a37209 */ /* 0x000fe20007800000 */
[----:B------:R-:W-:Y:S02]  /*79a0*/  FMUL R47, R47, 1.4426950216293334961 ;  /* 0x3fb8aa3b2f2f7820 */ /* 0x000fe40000400000 */
[----:B------:R-:W-:Y:S02]  /*79b0*/  FMUL R45, R204, 1.4426950216293334961 ;  /* 0x3fb8aa3bcc2d7820 */ /* 0x000fe40000400000 */
[----:B------:R-:W-:Y:S02]  /*79c0*/  FMUL R204, R150, 1.4426950216293334961 ;  /* 0x3fb8aa3b96cc7820 */ /* 0x000fe40000400000 */
[----:B------:R-:W-:Y:S01]  /*79d0*/  FADD R150, R148, -R163 ;  /* 0x800000a394967221 */ /* 0x000fe20000000000 */
[----:B------:R-:W-:Y:S01]  /*79e0*/  MUFU.EX2 R47, R47 ;  /* 0x0000002f002f7308 */ /* 0x000fe20000000800 */
[----:B0-----:R-:W-:-:S02]  /*79f0*/  FADD R203, R199, R203 ;  /* 0x000000cbc7cb7221 */ /* 0x001fc40000000000 */
[----:B------:R-:W-:-:S05]  /*7a00*/  FMUL R199, R150, 1.4426950216293334961 ;  /* 0x3fb8aa3b96c77820 */ /* 0x000fca0000400000 */
[----:B------:R-:W0:Y:S01]  /*7a10*/  MUFU.EX2 R148, R204 ;  /* 0x000000cc00947308 */ /* 0x000e220000000800 */
[----:B------:R-:W-:Y:S02]  /*7a20*/  FADD R150, R149, -R163 ;  /* 0x800000a395967221 */ /* 0x000fe40000000000 */
[----:B-1----:R-:W-:Y:S02]  /*7a30*/  FADD R202, R200, R202 ;  /* 0x000000cac8ca7221 */ /* 0x002fe40000000000 */
[----:B------:R-:W-:Y:S02]  /*7a40*/  FADD R46, R46, -R169 ;  /* 0x800000a92e2e7221 */ /* 0x000fe40000000000 */
[----:B------:R-:W-:Y:S01]  /*7a50*/  FMUL R150, R150, 1.4426950216293334961 ;  /* 0x3fb8aa3b96967820 */ /* 0x000fe20000400000 */
[----:B------:R1:W-:Y:S01]  /*7a60*/  MUFU.EX2 R149, R199 ;  /* 0x000000c700957308 */ /* 0x0003e20000000800 */
[----:B------:R-:W-:Y:S01]  /*7a70*/  FMUL R46, R46, 1.4426950216293334961 ;  /* 0x3fb8aa3b2e2e7820 */ /* 0x000fe20000400000 */
[----:B------:R-:W-:Y:S04]  /*7a80*/  @P0 STS [R246+0x10000], R198 ;  /* 0x010000c6f6000388 */ /* 0x000fe80000000800 */
[----:B-1----:R-:W1:Y:S02]  /*7a90*/  SHFL.BFLY PT, R199, R202, 0x1, 0x1f ;  /* 0x0c201f00cac77f89 */ /* 0x002e6400000e0000 */
[----:B------:R-:W2:Y:S01]  /*7aa0*/  MUFU.EX2 R150, R150 ;  /* 0x0000009600967308 */ /* 0x000ea20000000800 */
[----:B0-----:R-:W-:Y:S01]  /*7ab0*/  FADD R200, R47, R148 ;  /* 0x000000942fc87221 */ /* 0x001fe20000000000 */
[----:B------:R0:W-:Y:S06]  /*7ac0*/  @P0 STS [R245+0x10000], R162 ;  /* 0x010000a2f5000388 */ /* 0x0001ec0000000800 */
[----:B------:R-:W-:Y:S01]  /*7ad0*/  MUFU.EX2 R45, R45 ;  /* 0x0000002d002d7308 */ /* 0x000fe20000000800 */
[----:B------:R2:W-:Y:S04]  /*7ae0*/  @P0 STS [R244+0x10000], R197 ;  /* 0x010000c5f4000388 */ /* 0x0005e80000000800 */
[----:B------:R-:W-:Y:S03]  /*7af0*/  @P0 STS [R243+0x10000], R203 ;  /* 0x010000cbf3000388 */ /* 0x000fe60000000800 */
[----:B------:R-:W3:Y:S01]  /*7b00*/  MUFU.EX2 R46, R46 ;  /* 0x0000002e002e7308 */ /* 0x000ee20000000800 */
[----:B------:R-:W4:Y:S01]  /*7b10*/  SHFL.BFLY PT, R203, R200, 0x2, 0x1f ;  /* 0x0c401f00c8cb7f89 */ /* 0x000f2200000e0000 */
[----:B0-----:R-:W-:Y:S01]  /*7b20*/  FMNMX R162, R185, R210, !PT ;  /* 0x000000d2b9a27209 */ /* 0x001fe20007800000 */
[----:B--2---:R-:W-:-:S04]  /*7b30*/  FADD R197, R149, R150 ;  /* 0x0000009695c57221 */ /* 0x004fc80000000000 */
[----:B------:R-:W-:Y:S02]  /*7b40*/  FADD R184, R184, -R162 ;  /* 0x800000a2b8b87221 */ /* 0x000fe40000000000 */
[----:B-1----:R-:W-:Y:S02]  /*7b50*/  FADD R202, R202, R199 ;  /* 0x000000c7caca7221 */ /* 0x002fe40000000000 */
[----:B------:R-:W0:Y:S01]  /*7b60*/  SHFL.BFLY PT, R199, R197, 0x2, 0x1f ;  /* 0x0c401f00c5c77f89 */ /* 0x000e2200000e0000 */
[----:B------:R-:W-:Y:S02]  /*7b70*/  FMUL R185, R184, 1.4426950216293334961 ;  /* 0x3fb8aa3bb8b97820 */ /* 0x000fe40000400000 */
[----:B---3--:R-:W-:Y:S02]  /*7b80*/  FADD R198, R45, R46 ;  /* 0x0000002e2dc67221 */ /* 0x008fe40000000000 */
[----:B------:R-:W-:Y:S01]  /*7b90*/  FADD R184, R161, -R162 ;  /* 0x800000a2a1b87221 */ /* 0x000fe20000000000 */
[----:B------:R-:W-:-:S02]  /*7ba0*/  FMNMX R161, R183, R209, !PT ;  /* 0x000000d1b7a17209 */ /* 0x000fc40007800000 */
[----:B------:R-:W1:Y:S03]  /*7bb0*/  SHFL.BFLY PT, R201, R198, 0x2, 0x1f ;  /* 0x0c401f00c6c97f89 */ /* 0x000e6600000e0000 */
[----:B------:R-:W-:Y:S02]  /*7bc0*/  FADD R178, R178, -R161 ;  /* 0x800000a1b2b27221 */ /* 0x000fe40000000000 */
[----:B----4-:R-:W-:Y:S02]  /*7bd0*/  FADD R203, R200, R203 ;  /* 0x000000cbc8cb7221 */ /* 0x010fe40000000000 */
[----:B------:R-:W-:-:S03]  /*7be0*/  FMUL R183, R178, 1.4426950216293334961 ;  /* 0x3fb8aa3bb2b77820 */ /* 0x000fc60000400000 */
[----:B------:R-:W2:Y:S01]  /*7bf0*/  SHFL.BFLY PT, R178, R203, 0x1, 0x1f ;  /* 0x0c201f00cbb27f89 */ /* 0x000ea200000e0000 */
[----:B------:R-:W-:Y:S01]  /*7c00*/  FADD R179, R179, -R161 ;  /* 0x800000a1b3b37221 */ /* 0x000fe20000000000 */
[----:B------:R-:W-:Y:S01]  /*7c10*/  FMNMX R160, R160, R212, !PT ;  /* 0x000000d4a0a07209 */ /* 0x000fe20007800000 */
[----:B0-----:R-:W-:Y:S02]  /*7c20*/  FADD R199, R197, R199 ;  /* 0x000000c7c5c77221 */ /* 0x001fe40000000000 */
[----:B------:R-:W-:Y:S02]  /*7c30*/  FMUL R197, R179, 1.4426950216293334961 ;  /* 0x3fb8aa3bb3c57820 */ /* 0x000fe40000400000 */
[--C-:B------:R-:W-:Y:S02]  /*7c40*/  FADD R179, R182, -R160.reuse ;  /* 0x800000a0b6b37221 */ /* 0x100fe40000000000 */
[----:B------:R0:W-:Y:S01]  /*7c50*/  MUFU.EX2 R182, R197 ;  /* 0x000000c500b67308 */ /* 0x0001e20000000800 */
[----:B-1----:R-:W-:Y:S01]  /*7c60*/  FADD R201, R198, R201 ;  /* 0x000000c9c6c97221 */ /* 0x002fe20000000000 */
[----:B------:R-:W-:Y:S01]  /*7c70*/  FMNMX R0, R0, R211, !PT ;  /* 0x000000d300007209 */ /* 0x000fe20007800000 */
[----:B------:R-:W-:Y:S01]  /*7c80*/  FADD R177, R177, -R160 ;  /* 0x800000a0b1b17221 */ /* 0x000fe20000000000 */
[----:B0-----:R-:W0:Y:S01]  /*7c90*/  SHFL.BFLY PT, R197, R199, 0x1, 0x1f ;  /* 0x0c201f00c7c57f89 */ /* 0x001e2200000e0000 */
[----:B------:R-:W-:-:S03]  /*7ca0*/  FMUL R179, R179, 1.4426950216293334961 ;  /* 0x3fb8aa3bb3b37820 */ /* 0x000fc60000400000 */
[----:B------:R-:W1:Y:S01]  /*7cb0*/  SHFL.BFLY PT, R198, R201, 0x1, 0x1f ;  /* 0x0c201f00c9c67f89 */ /* 0x000e6200000e0000 */
[----:B------:R-:W-:Y:S02]  /*7cc0*/  FMUL R177, R177, 1.4426950216293334961 ;  /* 0x3fb8aa3bb1b17820 */ /* 0x000fe40000400000 */
[--C-:B------:R-:W-:Y:S02]  /*7cd0*/  FADD R2, R2, -R0.reuse ;  /* 0x8000000002027221 */ /* 0x100fe40000000000 */
[----:B------:R-:W-:Y:S01]  /*7ce0*/  FADD R176, R176, -R0 ;  /* 0x80000000b0b07221 */ /* 0x000fe20000000000 */
[----:B------:R-:W-:Y:S01]  /*7cf0*/  MUFU.EX2 R179, R179 ;  /* 0x000000b300b37308 */ /* 0x000fe20000000800 */
[----:B------:R-:W-:Y:S02]  /*7d00*/  FMUL R184, R184, 1.4426950216293334961 ;  /* 0x3fb8aa3bb8b87820 */ /* 0x000fe40000400000 */
[----:B--2---:R-:W-:Y:S02]  /*7d10*/  FADD R203, R203, R178 ;  /* 0x000000b2cbcb7221 */ /* 0x004fe40000000000 */
[----:B------:R-:W-:-:S03]  /*7d20*/  FMUL R2, R2, 1.4426950216293334961 ;  /* 0x3fb8aa3b02027820 */ /* 0x000fc60000400000 */
[----:B------:R-:W2:Y:S01]  /*7d30*/  MUFU.EX2 R178, R177 ;  /* 0x000000b100b27308 */ /* 0x000ea20000000800 */
[----:B------:R-:W-:-:S07]  /*7d40*/  FMUL R176, R176, 1.4426950216293334961 ;  /* 0x3fb8aa3bb0b07820 */ /* 0x000fce0000400000 */
[----:B------:R-:W3:Y:S08]  /*7d50*/  MUFU.EX2 R183, R183 ;  /* 0x000000b700b77308 */ /* 0x000ef00000000800 */
[----:B------:R-:W-:Y:S08]  /*7d60*/  MUFU.EX2 R185, R185 ;  /* 0x000000b900b97308 */ /* 0x000ff00000000800 */
[----:B------:R-:W4:Y:S08]  /*7d70*/  MUFU.EX2 R184, R184 ;  /* 0x000000b800b87308 */ /* 0x000f300000000800 */
[----:B------:R5:W-:Y:S02]  /*7d80*/  MUFU.EX2 R177, R2 ;  /* 0x0000000200b17308 */ /* 0x000be40000000800 */
[----:B-----5:R-:W-:-:S06]  /*7d90*/  FMNMX R2, R196, R213, !PT ;  /* 0x000000d5c4027209 */ /* 0x020fcc0007800000 */
[----:B------:R-:W5:Y:S01]  /*7da0*/  MUFU.EX2 R176, R176 ;  /* 0x000000b000b07308 */ /* 0x000f620000000800 */
[----:B------:R-:W-:Y:S02]  /*7db0*/  FADD R166, R166, -R2 ;  /* 0x80000002a6a67221 */ /* 0x000fe40000000000 */
[----:B0-----:R-:W-:Y:S02]  /*7dc0*/  FADD R197, R199, R197 ;  /* 0x000000c5c7c57221 */ /* 0x001fe40000000000 */
[----:B------:R-:W-:Y:S02]  /*7dd0*/  FMUL R196, R166, 1.4426950216293334961 ;  /* 0x3fb8aa3ba6c47820 */ /* 0x000fe40000400000 */
[----:B-1----:R-:W-:Y:S02]  /*7de0*/  FADD R198, R201, R198 ;  /* 0x000000c6c9c67221 */ /* 0x002fe40000000000 */
[----:B--2---:R-:W-:Y:S01]  /*7df0*/  FADD R199, R179, R178 ;  /* 0x000000b2b3c77221 */ /* 0x004fe20000000000 */
[----:B------:R4:W-:Y:S01]  /*7e00*/  @P0 STS [R242+0x10000], R202 ;  /* 0x010000caf2000388 */ /* 0x0009e20000000800 */
[----:B------:R-:W-:-:S02]  /*7e10*/  FADD R166, R167, -R2 ;  /* 0x80000002a7a67221 */ /* 0x000fc40000000000 */
[----:B------:R0:W-:Y:S01]  /*7e20*/  MUFU.EX2 R167, R196 ;  /* 0x000000c400a77308 */ /* 0x0001e20000000800 */
[----:B---3--:R-:W-:Y:S01]  /*7e30*/  FADD R200, R183, R182 ;  /* 0x000000b6b7c87221 */ /* 0x008fe20000000000 */
[----:B------:R-:W-:Y:S01]  /*7e40*/  @P0 STS [R241+0x10000], R198 ;  /* 0x010000c6f1000388 */ /* 0x000fe20000000800 */
[----:B------:R-:W-:-:S03]  /*7e50*/  FMUL R166, R166, 1.4426950216293334961 ;  /* 0x3fb8aa3ba6a67820 */ /* 0x000fc60000400000 */
[----:B------:R-:W-:Y:S01]  /*7e60*/  @P0 STS [R240+0x10000], R203 ;  /* 0x010000cbf0000388 */ /* 0x000fe20000000800 */
[----:B----4-:R-:W-:-:S03]  /*7e70*/  FADD R202, R185, R184 ;  /* 0x000000b8b9ca7221 */ /* 0x010fc60000000000 */
[----:B0-----:R-:W0:Y:S04]  /*7e80*/  SHFL.BFLY PT, R196, R199, 0x2, 0x1f ;  /* 0x0c401f00c7c47f89 */ /* 0x001e2800000e0000 */
[----:B------:R5:W-:Y:S04]  /*7e90*/  @P0 STS [R239+0x10000], R197 ;  /* 0x010000c5ef000388 */ /* 0x000be80000000800 */
[----:B------:R-:W1:Y:S04]  /*7ea0*/  SHFL.BFLY PT, R201, R200, 0x2, 0x1f ;  /* 0x0c401f00c8c97f89 */ /* 0x000e6800000e0000 */
[----:B------:R-:W2:Y:S01]  /*7eb0*/  SHFL.BFLY PT, R203, R202, 0x2, 0x1f ;  /* 0x0c401f00cacb7f89 */ /* 0x000ea200000e0000 */
[----:B-----5:R-:W-:Y:S01]  /*7ec0*/  FADD R197, R177, R176 ;  /* 0x000000b0b1c57221 */ /* 0x020fe20000000000 */
[----:B------:R-:W3:Y:S04]  /*7ed0*/  MUFU.EX2 R166, R166 ;  /* 0x000000a600a67308 */ /* 0x000ee80000000800 */
[----:B------:R-:W4:Y:S01]  /*7ee0*/  SHFL.BFLY PT, R198, R197, 0x2, 0x1f ;  /* 0x0c401f00c5c67f89 */ /* 0x000f2200000e0000 */
[----:B0-----:R-:W-:-:S02]  /*7ef0*/  FADD R196, R199, R196 ;  /* 0x000000c4c7c47221 */ /* 0x001fc40000000000 */
[----:B---3--:R-:W-:Y:S02]  /*7f00*/  FADD R199, R167, R166 ;  /* 0x000000a6a7c77221 */ /* 0x008fe40000000000 */
[----:B-1----:R-:W-:Y:S02]  /*7f10*/  FADD R201, R200, R201 ;  /* 0x000000c9c8c97221 */ /* 0x002fe40000000000 */
[----:B--2---:R-:W-:Y:S01]  /*7f20*/  FADD R203, R202, R203 ;  /* 0x000000cbcacb7221 */ /* 0x004fe20000000000 */
[----:B------:R-:W0:Y:S04]  /*7f30*/  SHFL.BFLY PT, R200, R199, 0x2, 0x1f ;  /* 0x0c401f00c7c87f89 */ /* 0x000e2800000e0000 */
[----:B------:R-:W1:Y:S01]  /*7f40*/  SHFL.BFLY PT, R202, R203, 0x1, 0x1f ;  /* 0x0c201f00cbca7f89 */ /* 0x000e6200000e0000 */
[----:B----4-:R-:W-:-:S03]  /*7f50*/  FADD R198, R197, R198 ;  /* 0x000000c6c5c67221 */ /* 0x010fc60000000000 */
[----:B------:R-:W2:Y:S01]  /*7f60*/  SHFL.BFLY PT, R197, R201, 0x1, 0x1f ;  /* 0x0c201f00c9c57f89 */ /* 0x000ea200000e0000 */
[----:B0-----:R-:W-:-:S03]  /*7f70*/  FADD R200, R199, R200 ;  /* 0x000000c8c7c87221 */ /* 0x001fc60000000000 */
[----:B------:R-:W0:Y:S01]  /*7f80*/  SHFL.BFLY PT, R199, R196, 0x1, 0x1f ;  /* 0x0c201f00c4c77f89 */ /* 0x000e2200000e0000 */
[----:B-1----:R-:W-:-:S03]  /*7f90*/  FADD R202, R203, R202 ;  /* 0x000000cacbca7221 */ /* 0x002fc60000000000 */
[----:B------:R-:W1:Y:S01]  /*7fa0*/  SHFL.BFLY PT, R203, R200, 0x1, 0x1f ;  /* 0x0c201f00c8cb7f89 */ /* 0x000e6200000e0000 */
[----:B--2---:R-:W-:-:S03]  /*7fb0*/  FADD R197, R201, R197 ;  /* 0x000000c5c9c57221 */ /* 0x004fc60000000000 */
[----:B------:R-:W2:Y:S04]  /*7fc0*/  SHFL.BFLY PT, R201, R198, 0x1, 0x1f ;  /* 0x0c201f00c6c97f89 */ /* 0x000ea800000e0000 */
[----:B------:R-:W3:Y:S04]  /*7fd0*/  S2R R204, SR_TID.X ;  /* 0x0000000000cc7919 */ /* 0x000ee80000002100 */
[----:B------:R-:W-:Y:S04]  /*7fe0*/  @P0 STS [R238+0x10000], R202 ;  /* 0x010000caee000388 */ /* 0x000fe80000000800 */
[----:B------:R-:W-:Y:S01]  /*7ff0*/  @P0 STS [R237+0x10000], R197 ;  /* 0x010000c5ed000388 */ /* 0x000fe20000000800 */
[----:B0-----:R-:W-:-:S02]  /*8000*/  FADD R199, R196, R199 ;  /* 0x000000c7c4c77221 */ /* 0x001fc40000000000 */
[----:B-1----:R-:W-:Y:S02]  /*8010*/  FADD R203, R200, R203 ;  /* 0x000000cbc8cb7221 */ /* 0x002fe40000000000 */
[----:B--2---:R-:W-:Y:S01]  /*8020*/  FADD R201, R198, R201 ;  /* 0x000000c9c6c97221 */ /* 0x004fe20000000000 */
[----:B------:R-:W-:Y:S04]  /*8030*/  @P0 STS [R236+0x10000], R199 ;  /* 0x010000c7ec000388 */ /* 0x000fe80000000800 */
[----:B------:R-:W-:Y:S04]  /*8040*/  @P0 STS [R235+0x10000], R201 ;  /* 0x010000c9eb000388 */ /* 0x000fe80000000800 */
[----:B------:R-:W-:Y:S01]  /*8050*/  @P0 STS [R234+0x10000], R203 ;  /* 0x010000cbea000388 */ /* 0x000fe20000000800 */
[----:B---3--:R-:W-:-:S03]  /*8060*/  LOP3.LUT R200, R204, 0xff, RZ, 0xc0, !PT ;  /* 0x000000ffccc87812 */ /* 0x008fc600078ec0ff */
[----:B------:R-:W-:Y:S06]  /*8070*/  BAR.SYNC.DEFER_BLOCKING 0x0 ;  /* 0x0000000000007b1d */ /* 0x000fec0000010000 */
[----:B------:R-:W0:Y:S04]  /*8080*/  LDS R196, [R200.X4+0x10000] ;  /* 0x01000000c8c47984 */ /* 0x000e280000004800 */
[----:B0-----:R-:W0:Y:S01]  /*8090*/  SHFL.BFLY PT, R197, R196, 0x1, 0x1f ;  /* 0x0c201f00c4c57f89 */ /* 0x001e2200000e0000 */
[----:B------:R-:W-:Y:S01]  /*80a0*/  LOP3.LUT R198, R204, 0x1c, RZ, 0xc0, !PT ;  /* 0x0000001cccc67812 */ /* 0x000fe200078ec0ff */
[----:B0-----:R-:W-:-:S05]  /*80b0*/  FADD R197, R196, R197 ;  /* 0x000000c5c4c57221 */ /* 0x001fca0000000000 */
[----:B------:R0:W-:Y:S01]  /*80c0*/  @!P6 STS [R200.X4+0x10000], R197 ;  /* 0x010000c5c800e388 */ /* 0x0001e20000004800 */
[----:B------:R-:W-:-:S03]  /*80d0*/  IMAD.SHL.U32 R198, R198, 0x2, RZ ;  /* 0x00000002c6c67824 */ /* 0x000fc600078e00ff */
[----:B------:R-:W-:Y:S01]  /*80e0*/  BAR.SYNC.DEFER_BLOCKING 0x0 ;  /* 0x0000000000007b1d */ /* 0x000fe20000010000 */
[C---:B0-----:R-:W-:Y:S02]  /*80f0*/  LOP3.LUT R200, R204.reuse, 0x1c, RZ, 0xc0, !PT ;  /* 0x0000001cccc87812 */ /* 0x041fe400078ec0ff */
[----:B------:R-:W-:Y:S02]  /*8100*/  LOP3.LUT R204, R204, 0x1c, RZ, 0xc0, !PT ;  /* 0x0000001ccccc7812 */ /* 0x000fe400078ec0ff */
[----:B------:R-:W-:Y:S01]  /*8110*/  LEA.HI R200, R200, 0x8, RZ, 0x1e ;  /* 0x00000008c8c87811 */ /* 0x000fe200078ff0ff */
[----:B------:R-:W0:Y:S04]  /*8120*/  LDS R198, [R198+0x10000] ;  /* 0x01000000c6c67984 */ /* 0x000e280000000800 */
[----:B------:R1:W-:Y:S01]  /*8130*/  LDS R196, [R200.X8+0x10000] ;  /* 0x01000000c8c47984 */ /* 0x0003e20000008800 */
[----:B------:R-:W-:Y:S01]  /*8140*/  FADD R197, -R181, R193 ;  /* 0x000000c1b5c57221 */ /* 0x000fe20000000100 */
[----:B-1----:R-:W-:-:S02]  /*8150*/  LEA.HI R200, R204, 0x10, RZ, 0x1e ;  /* 0x00000010ccc87811 */ /* 0x002fc400078ff0ff */
[----:B------:R-:W1:Y:S01]  /*8160*/  S2R R204, SR_TID.X ;  /* 0x0000000000cc7919 */ /* 0x000e620000002100 */
[----:B------:R-:W-:-:S06]  /*8170*/  FMUL R197, R197, 1.4426950216293334961 ;  /* 0x3fb8aa3bc5c57820 */ /* 0x000fcc0000400000 */
[----:B------:R-:W0:Y:S01]  /*8180*/  MUFU.EX2 R197, R197 ;  /* 0x000000c500c57308 */ /* 0x000e220000000800 */
[----:B------:R-:W-:Y:S02]  /*8190*/  FADD R193, -R180, R192 ;  /* 0x000000c0b4c17221 */ /* 0x000fe40000000100 */
[----:B------:R-:W2:Y:S01]  /*81a0*/  LDS R192, [R200.X8+0x10000] ;  /* 0x01000000c8c07984 */ /* 0x000ea20000008800 */
[----:B-1----:R-:W-:-:S04]  /*81b0*/  LOP3.LUT R204, R204, 0x1c, RZ, 0xc0, !PT ;  /* 0x0000001ccccc7812 */ /* 0x002fc800078ec0ff */
[----:B------:R-:W-:Y:S01]  /*81c0*/  LEA.HI R204, R204, 0x18, RZ, 0x1e ;  /* 0x00000018cccc7811 */ /* 0x000fe200078ff0ff */
[----:B0-----:R-:W-:Y:S02]  /*81d0*/  FFMA R229, R197, R229, R198 ;  /* 0x000000e5c5e57223 */ /* 0x001fe400000000c6 */
[----:B------:R-:W-:Y:S02]  /*81e0*/  FADD R198, -R175, R191 ;  /* 0x000000bfafc67221 */ /* 0x000fe40000000100 */
[----:B------:R0:W1:Y:S04]  /*81f0*/  LDS R191, [R204.X8+0x10000] ;  /* 0x01000000ccbf7984 */ /* 0x0000680000008800 */
[----:B0-----:R-:W0:Y:S01]  /*8200*/  S2R R204, SR_TID.X ;  /* 0x0000000000cc7919 */ /* 0x001e220000002100 */
[----:B------:R-:W-:-:S02]  /*8210*/  FMUL R198, R198, 1.4426950216293334961 ;  /* 0x3fb8aa3bc6c67820 */ /* 0x000fc40000400000 */
[C---:B------:R-:W-:Y:S02]  /*8220*/  FMUL R140, R197.reuse, R140 ;  /* 0x0000008cc58c7220 */ /* 0x040fe40000400000 */
[C---:B------:R-:W-:Y:S02]  /*8230*/  FMUL R141, R197.reuse, R141 ;  /* 0x0000008dc58d7220 */ /* 0x040fe40000400000 */
[C---:B------:R-:W-:Y:S02]  /*8240*/  FMUL R136, R197.reuse, R136 ;  /* 0x00000088c5887220 */ /* 0x040fe40000400000 */
[C---:B------:R-:W-:Y:S02]  /*8250*/  FMUL R137, R197.reuse, R137 ;  /* 0x00000089c5897220 */ /* 0x040fe40000400000 */
[C---:B------:R-:W-:Y:S02]  /*8260*/  FMUL R132, R197.reuse, R132 ;  /* 0x00000084c5847220 */ /* 0x040fe40000400000 */
[----:B------:R-:W-:-:S02]  /*8270*/  FMUL R133, R197, R133 ;  /* 0x00000085c5857220 */ /* 0x000fc40000400000 */
[C---:B------:R-:W-:Y:S02]  /*8280*/  FMUL R128, R197.reuse, R128 ;  /* 0x00000080c5807220 */ /* 0x040fe40000400000 */
[----:B------:R-:W-:Y:S02]  /*8290*/  FMUL R129, R197, R129 ;  /* 0x00000081c5817220 */ /* 0x000fe40000400000 */
[----:B------:R-:W-:Y:S02]  /*82a0*/  FADD R197, -R174, R190 ;  /* 0x000000beaec57221 */ /* 0x000fe40000000100 */
[----:B------:R3:W2:Y:S01]  /*82b0*/  MUFU.EX2 R190, R198 ;  /* 0x000000c600be7308 */ /* 0x0006a20000000800 */
[----:B------:R-:W-:Y:S01]  /*82c0*/  FMUL R193, R193, 1.4426950216293334961 ;  /* 0x3fb8aa3bc1c17820 */ /* 0x000fe20000400000 */
[----:B0-----:R-:W-:-:S04]  /*82d0*/  LOP3.LUT R204, R204, 0x1c, RZ, 0xc0, !PT ;  /* 0x0000001ccccc7812 */ /* 0x001fc800078ec0ff */
[----:B------:R-:W-:Y:S02]  /*82e0*/  LEA.HI R204, R204, 0x20, RZ, 0x1e ;  /* 0x00000020cccc7811 */ /* 0x000fe400078ff0ff */
[----:B------:R-:W0:Y:S01]  /*82f0*/  MUFU.EX2 R193, R193 ;  /* 0x000000c100c17308 */ /* 0x000e220000000800 */
[----:B---3--:R-:W3:Y:S01]  /*8300*/  LDL.64 R198, [R1+0x40] ;  /* 0x0000400001c67983 */ /* 0x008ee20000100a00 */
[----:B--2---:R-:W-:-:S03]  /*8310*/  FFMA R227, R190, R227, R192 ;  /* 0x000000e3bee37223 */ /* 0x004fc600000000c0 */
[----:B------:R2:W4:Y:S04]  /*8320*/  LDS R192, [R204.X8+0x10000] ;  /* 0x01000000ccc07984 */ /* 0x0005280000008800 */
[----:B--2---:R-:W2:Y:S01]  /*8330*/  S2R R204, SR_TID.X ;  /* 0x0000000000cc7919 */ /* 0x004ea20000002100 */
[----:B0-----:R-:W-:Y:S02]  /*8340*/  FFMA R228, R193, R228, R196 ;  /* 0x000000e4c1e47223 */ /* 0x001fe400000000c4 */
[----:B------:R-:W-:Y:S02]  /*8350*/  FMUL R196, R197, 1.4426950216293334961 ;  /* 0x3fb8aa3bc5c47820 */ /* 0x000fe40000400000 */
[C---:B------:R-:W-:Y:S02]  /*8360*/  FMUL R142, R193.reuse, R142 ;  /* 0x0000008ec18e7220 */ /* 0x040fe40000400000 */
[----:B------:R-:W-:-:S02]  /*8370*/  FMUL R143, R193, R143 ;  /* 0x0000008fc18f7220 */ /* 0x000fc40000400000 */
[C---:B------:R-:W-:Y:S02]  /*8380*/  FMUL R138, R193.reuse, R138 ;  /* 0x0000008ac18a7220 */ /* 0x040fe40000400000 */
[C---:B------:R-:W-:Y:S02]  /*8390*/  FMUL R139, R193.reuse, R139 ;  /* 0x0000008bc18b7220 */ /* 0x040fe40000400000 */
[C---:B------:R-:W-:Y:S02]  /*83a0*/  FMUL R134, R193.reuse, R134 ;  /* 0x00000086c1867220 */ /* 0x040fe40000400000 */
[C---:B------:R-:W-:Y:S02]  /*83b0*/  FMUL R135, R193.reuse, R135 ;  /* 0x00000087c1877220 */ /* 0x040fe40000400000 */
[C---:B------:R-:W-:Y:S02]  /*83c0*/  FMUL R130, R193.reuse, R130 ;  /* 0x00000082c1827220 */ /* 0x040fe40000400000 */
[----:B------:R-:W-:-:S02]  /*83d0*/  FMUL R131, R193, R131 ;  /* 0x00000083c1837220 */ /* 0x000fc40000400000 */
[----:B------:R0:W1:Y:S01]  /*83e0*/  MUFU.EX2 R193, R196 ;  /* 0x000000c400c17308 */ /* 0x0000620000000800 */
[C---:B------:R-:W-:Y:S02]  /*83f0*/  FMUL R124, R190.reuse, R124 ;  /* 0x0000007cbe7c7220 */ /* 0x040fe40000400000 */
[----:B------:R-:W-:Y:S01]  /*8400*/  FMUL R125, R190, R125 ;  /* 0x0000007dbe7d7220 */ /* 0x000fe20000400000 */
[----:B--2---:R-:W-:Y:S01]  /*8410*/  LOP3.LUT R200, R204, 0x1c, RZ, 0xc0, !PT ;  /* 0x0000001cccc87812 */ /* 0x004fe200078ec0ff */
[C---:B------:R-:W-:Y:S02]  /*8420*/  FMUL R120, R190.reuse, R120 ;  /* 0x00000078be787220 */ /* 0x040fe40000400000 */
[C---:B------:R-:W-:Y:S02]  /*8430*/  FMUL R121, R190.reuse, R121 ;  /* 0x00000079be797220 */ /* 0x040fe40000400000 */
[C---:B------:R-:W-:Y:S02]  /*8440*/  FMUL R116, R190.reuse, R116 ;  /* 0x00000074be747220 */ /* 0x040fe40000400000 */
[----:B------:R-:W-:-:S02]  /*8450*/  FMUL R117, R190, R117 ;  /* 0x00000075be757220 */ /* 0x000fc40000400000 */
[C---:B------:R-:W-:Y:S02]  /*8460*/  FMUL R112, R190.reuse, R112 ;  /* 0x00000070be707220 */ /* 0x040fe40000400000 */
[----:B------:R-:W-:Y:S01]  /*8470*/  FMUL R113, R190, R113 ;  /* 0x00000071be717220 */ /* 0x000fe20000400000 */
[----:B0-----:R-:W2:Y:S01]  /*8480*/  LDL.64 R196, [R1+0x58] ;  /* 0x0000580001c47983 */ /* 0x001ea20000100a00 */
[----:B------:R-:W-:Y:S01]  /*8490*/  FADD R190, -R173, R187 ;  /* 0x000000bbadbe7221 */ /* 0x000fe20000000100 */
[C---:B------:R-:W-:Y:S02]  /*84a0*/  LEA.HI R202, R200.reuse, 0x28, RZ, 0x1e ;  /* 0x00000028c8ca7811 */ /* 0x040fe400078ff0ff */
[----:B------:R-:W-:Y:S01]  /*84b0*/  LEA.HI R200, R200, 0x30, RZ, 0x1e ;  /* 0x00000030c8c87811 */ /* 0x000fe200078ff0ff */
[----:B------:R-:W-:Y:S02]  /*84c0*/  FMUL R190, R190, 1.4426950216293334961 ;  /* 0x3fb8aa3bbebe7820 */ /* 0x000fe40000400000 */
[----:B------:R-:W-:-:S02]  /*84d0*/  FADD R187, -R172, R188 ;  /* 0x000000bcacbb7221 */ /* 0x000fc40000000100 */
[C---:B-1----:R-:W-:Y:S01]  /*84e0*/  FFMA R226, R193.reuse, R226, R191 ;  /* 0x000000e2c1e27223 */ /* 0x042fe200000000bf */
[----:B------:R0:W4:Y:S01]  /*84f0*/  MUFU.EX2 R188, R190 ;  /* 0x000000be00bc7308 */ /* 0x0001220000000800 */
[----:B------:R-:W1:Y:S04]  /*8500*/  LDS R191, [R202.X8+0x10000] ;  /* 0x01000000cabf7984 */ /* 0x000e680000008800 */
[----:B0-----:R0:W5:Y:S01]  /*8510*/  LDS R190, [R200.X8+0x10000] ;  /* 0x01000000c8be7984 */ /* 0x0011620000008800 */
[C---:B------:R-:W-:Y:S02]  /*8520*/  FMUL R126, R193.reuse, R126 ;  /* 0x0000007ec17e7220 */ /* 0x040fe40000400000 */
[C---:B------:R-:W-:Y:S02]  /*8530*/  FMUL R127, R193.reuse, R127 ;  /* 0x0000007fc17f7220 */ /* 0x040fe40000400000 */
[----:B------:R-:W-:-:S02]  /*8540*/  FMUL R122, R193, R122 ;  /* 0x0000007ac17a7220 */ /* 0x000fc40000400000 */
[C---:B------:R-:W-:Y:S02]  /*8550*/  FMUL R123, R193.reuse, R123 ;  /* 0x0000007bc17b7220 */ /* 0x040fe40000400000 */
[C---:B------:R-:W-:Y:S02]  /*8560*/  FMUL R118, R193.reuse, R118 ;  /* 0x00000076c1767220 */ /* 0x040fe40000400000 */
[C---:B------:R-:W-:Y:S02]  /*8570*/  FMUL R119, R193.reuse, R119 ;  /* 0x00000077c1777220 */ /* 0x040fe40000400000 */
[C---:B------:R-:W-:Y:S02]  /*8580*/  FMUL R114, R193.reuse, R114 ;  /* 0x00000072c1727220 */ /* 0x040fe40000400000 */
[----:B------:R-:W-:Y:S01]  /*8590*/  FMUL R115, R193, R115 ;  /* 0x00000073c1737220 */ /* 0x000fe20000400000 */
[----:B------:R-:W-:Y:S01]  /*85a0*/  LOP3.LUT R204, R204, 0x1c, RZ, 0xc0, !PT ;  /* 0x0000001ccccc7812 */ /* 0x000fe200078ec0ff */
[----:B------:R-:W-:Y:S01]  /*85b0*/  FADD R193, -R171, R189 ;  /* 0x000000bdabc17221 */ /* 0x000fe20000000100 */
[----:B0-----:R-:W2:Y:S01]  /*85c0*/  LDL.64 R200, [R1+0x28] ;  /* 0x0000280001c87983 */ /* 0x001ea20000100a00 */
[----:B------:R-:W-:-:S02]  /*85d0*/  FMUL R187, R187, 1.4426950216293334961 ;  /* 0x3fb8aa3bbbbb7820 */ /* 0x000fc40000400000 */
[----:B------:R-:W-:Y:S01]  /*85e0*/  FMUL R193, R193, 1.4426950216293334961 ;  /* 0x3fb8aa3bc1c17820 */ /* 0x000fe20000400000 */
[----:B------:R-:W2:Y:S01]  /*85f0*/  LDL.64 R202, [R1+0x48] ;  /* 0x0000480001ca7983 */ /* 0x000ea20000100a00 */
[----:B----4-:R-:W-:Y:S01]  /*8600*/  FFMA R225, R188, R225, R192 ;  /* 0x000000e1bce17223 */ /* 0x010fe200000000c0 */
[----:B------:R-:W1:Y:S01]  /*8610*/  MUFU.EX2 R189, R187 ;  /* 0x000000bb00bd7308 */ /* 0x000e620000000800 */
[----:B------:R-:W-:-:S07]  /*8620*/  FADD R192, -R170, R186 ;  /* 0x000000baaac07221 */ /* 0x000fce0000000100 */
[----:B------:R-:W5:Y:S01]  /*8630*/  MUFU.EX2 R186, R193 ;  /* 0x000000c100ba7308 */ /* 0x000f620000000800 */
[C---:B------:R-:W-:Y:S02]  /*8640*/  FMUL R108, R188.reuse, R108 ;  /* 0x0000006cbc6c7220 */ /* 0x040fe40000400000 */
[C---:B------:R-:W-:Y:S02]  /*8650*/  FMUL R109, R188.reuse, R109 ;  /* 0x0000006dbc6d7220 */ /* 0x040fe40000400000 */
[C---:B------:R-:W-:Y:S02]  /*8660*/  FMUL R104, R188.reuse, R104 ;  /* 0x00000068bc687220 */ /* 0x040fe40000400000 */
[----:B-1----:R-:W-:Y:S02]  /*8670*/  FFMA R224, R189, R224, R191 ;  /* 0x000000e0bde07223 */ /* 0x002fe400000000bf */
[C---:B------:R-:W-:Y:S02]  /*8680*/  FMUL R105, R188.reuse, R105 ;  /* 0x00000069bc697220 */ /* 0x040fe40000400000 */
[----:B------:R-:W-:-:S02]  /*8690*/  FMUL R100, R188, R100 ;  /* 0x00000064bc647220 */ /* 0x000fc40000400000 */
[----:B-----5:R-:W-:Y:S02]  /*86a0*/  FFMA R223, R186, R223, R190 ;  /* 0x000000dfbadf7223 */ /* 0x020fe400000000be */
[----:B------:R-:W4:Y:S01]  /*86b0*/  LDL.64 R190, [R1+0x68] ;  /* 0x0000680001be7983 */ /* 0x000f220000100a00 */
[C---:B------:R-:W-:Y:S02]  /*86c0*/  FMUL R101, R188.reuse, R101 ;  /* 0x00000065bc657220 */ /* 0x040fe40000400000 */
[C---:B------:R-:W-:Y:S02]  /*86d0*/  FMUL R96, R188.reuse, R96 ;  /* 0x00000060bc607220 */ /* 0x040fe40000400000 */
[----:B------:R-:W-:Y:S02]  /*86e0*/  FMUL R97, R188, R97 ;  /* 0x00000061bc617220 */ /* 0x000fe40000400000 */
[----:B------:R-:W-:Y:S02]  /*86f0*/  FMUL R188, R192, 1.4426950216293334961 ;  /* 0x3fb8aa3bc0bc7820 */ /* 0x000fe40000400000 */
[----:B------:R-:W5:Y:S01]  /*8700*/  LDL.64 R192, [R1+0x60] ;  /* 0x0000600001c07983 */ /* 0x000f620000100a00 */
[----:B------:R-:W-:-:S05]  /*8710*/  LEA.HI R204, R204, 0x38, RZ, 0x1e ;  /* 0x00000038cccc7811 */ /* 0x000fca00078ff0ff */
[----:B------:R-:W0:Y:S01]  /*8720*/  LDS R187, [R204.X8+0x10000] ;  /* 0x01000000ccbb7984 */ /* 0x000e220000008800 */
[----:B------:R-:W1:Y:S01]  /*8730*/  MUFU.EX2 R188, R188 ;  /* 0x000000bc00bc7308 */ /* 0x000e620000000800 */
[C---:B------:R-:W-:Y:S02]  /*8740*/  FMUL R92, R186.reuse, R92 ;  /* 0x0000005cba5c7220 */ /* 0x040fe40000400000 */
[C---:B------:R-:W-:Y:S02]  /*8750*/  FMUL R93, R186.reuse, R93 ;  /* 0x0000005dba5d7220 */ /* 0x040fe40000400000 */
[C---:B------:R-:W-:Y:S02]  /*8760*/  FMUL R88, R186.reuse, R88 ;  /* 0x00000058ba587220 */ /* 0x040fe40000400000 */
[C---:B------:R-:W-:Y:S02]  /*8770*/  FMUL R89, R186.reuse, R89 ;  /* 0x00000059ba597220 */ /* 0x040fe40000400000 */
[----:B------:R-:W-:-:S02]  /*8780*/  FMUL R84, R186, R84 ;  /* 0x00000054ba547220 */ /* 0x000fc40000400000 */
[C---:B------:R-:W-:Y:S02]  /*8790*/  FMUL R85, R186.reuse, R85 ;  /* 0x00000055ba557220 */ /* 0x040fe40000400000 */
[C---:B------:R-:W-:Y:S02]  /*87a0*/  FMUL R80, R186.reuse, R80 ;  /* 0x00000050ba507220 */ /* 0x040fe40000400000 */
[----:B------:R-:W-:Y:S02]  /*87b0*/  FMUL R81, R186, R81 ;  /* 0x00000051ba517220 */ /* 0x000fe40000400000 */
[C---:B------:R-:W-:Y:S02]  /*87c0*/  FMUL R110, R189.reuse, R110 ;  /* 0x0000006ebd6e7220 */ /* 0x040fe40000400000 */
[C---:B------:R-:W-:Y:S02]  /*87d0*/  FMUL R111, R189.reuse, R111 ;  /* 0x0000006fbd6f7220 */ /* 0x040fe40000400000 */
[----:B------:R-:W-:-:S02]  /*87e0*/  FMUL R106, R189, R106 ;  /* 0x0000006abd6a7220 */ /* 0x000fc40000400000 */
[C---:B------:R-:W-:Y:S02]  /*87f0*/  FMUL R107, R189.reuse, R107 ;  /* 0x0000006bbd6b7220 */ /* 0x040fe40000400000 */
[C---:B------:R-:W-:Y:S02]  /*8800*/  FMUL R102, R189.reuse, R102 ;  /* 0x00000066bd667220 */ /* 0x040fe40000400000 */
[C---:B------:R-:W-:Y:S02]  /*8810*/  FMUL R103, R189.reuse, R103 ;  /* 0x00000067bd677220 */ /* 0x040fe40000400000 */
[C---:B------:R-:W-:Y:S02]  /*8820*/  FMUL R98, R189.reuse, R98 ;  /* 0x00000062bd627220 */ /* 0x040fe40000400000 */
[----:B------:R-:W-:Y:S02]  /*8830*/  FMUL R99, R189, R99 ;  /* 0x00000063bd637220 */ /* 0x000fe40000400000 */
[----:B-1----:R-:W-:-:S02]  /*8840*/  FMUL R94, R188, R94 ;  /* 0x0000005ebc5e7220 */ /* 0x002fc40000400000 */
[C---:B------:R-:W-:Y:S02]  /*8850*/  FMUL R95, R188.reuse, R95 ;  /* 0x0000005fbc5f7220 */ /* 0x040fe40000400000 */
[C---:B0-----:R-:W-:Y:S02]  /*8860*/  FFMA R222, R188.reuse, R222, R187 ;  /* 0x000000debcde7223 */ /* 0x041fe400000000bb */
[C---:B------:R-:W-:Y:S02]  /*8870*/  FMUL R90, R188.reuse, R90 ;  /* 0x0000005abc5a7220 */ /* 0x040fe40000400000 */
[C---:B------:R-:W-:Y:S02]  /*8880*/  FMUL R91, R188.reuse, R91 ;  /* 0x0000005bbc5b7220 */ /* 0x040fe40000400000 */
[C---:B------:R-:W-:Y:S02]  /*8890*/  FMUL R86, R188.reuse, R86 ;  /* 0x00000056bc567220 */ /* 0x040fe40000400000 */
[----:B------:R-:W-:-:S02]  /*88a0*/  FMUL R87, R188, R87 ;  /* 0x00000057bc577220 */ /* 0x000fc40000400000 */
[C---:B------:R-:W-:Y:S02]  /*88b0*/  FMUL R82, R188.reuse, R82 ;  /* 0x00000052bc527220 */ /* 0x040fe40000400000 */
[----:B------:R-:W-:Y:S02]  /*88c0*/  FMUL R83, R188, R83 ;  /* 0x00000053bc537220 */ /* 0x000fe40000400000 */
[----:B----4-:R-:W-:-:S04]  /*88d0*/  IMAD.WIDE R186, R3, 0x2, R190 ;  /* 0x0000000203ba7825 */ /* 0x010fc800078e02be */
[C---:B-----5:R-:W-:Y:S02]  /*88e0*/  IMAD.WIDE R188, R3.reuse, 0x2, R192 ;  /* 0x0000000203bc7825 */ /* 0x060fe400078e02c0 */
[----:B------:R0:W4:Y:S02]  /*88f0*/  LDG.E.U16 R192, [R186.64] ;  /* 0x00000006bac07981 */ /* 0x000124000c1e1500 */
[C---:B--2---:R-:W-:Y:S02]  /*8900*/  IMAD.WIDE R190, R3.reuse, 0x2, R196 ;  /* 0x0000000203be7825 */ /* 0x044fe400078e02c4 */
[----:B------:R1:W2:Y:S04]  /*8910*/  LDG.E.U16 R193, [R188.64] ;  /* 0x00000006bcc17981 */ /* 0x0002a8000c1e1500 */
[----:B------:R3:W5:Y:S04]  /*8920*/  LDG.E.U16 R196, [R190.64] ;  /* 0x00000006bec47981 */ /* 0x000768000c1e1500 */
[----:B0-----:R-:W2:Y:S02]  /*8930*/  LDL.64 R186, [R1+0x50] ;  /* 0x0000500001ba7983 */ /* 0x001ea40000100a00 */
[----:B--2---:R-:W-:-:S05]  /*8940*/  IMAD.WIDE R186, R3, 0x2, R186 ;  /* 0x0000000203ba7825 */ /* 0x004fca00078e02ba */
[----:B------:R0:W2:Y:S04]  /*8950*/  LDG.E.U16 R197, [R186.64] ;  /* 0x00000006bac57981 */ /* 0x0000a8000c1e1500 */
[----:B0-----:R-:W2:Y:S01]  /*8960*/  LDL.64 R186, [R1+0x38] ;  /* 0x0000380001ba7983 */ /* 0x001ea20000100a00 */
[----:B---3--:R-:W-:-:S05]  /*8970*/  IMAD.WIDE R190, R3, 0x2, R198 ;  /* 0x0000000203be7825 */ /* 0x008fca00078e02c6 */
[----:B------:R0:W3:Y:S02]  /*8980*/  LDG.E.U16 R199, [R190.64] ;  /* 0x00000006bec77981 */ /* 0x0000e4000c1e1500 */
[----:B0-----:R-:W-:-:S04]  /*8990*/  IMAD.WIDE R190, R3, 0x2, R200 ;  /* 0x0000000203be7825 */ /* 0x001fc800078e02c8 */
[C---:B-1----:R-:W-:Y:S02]  /*89a0*/  IMAD.WIDE R188, R3.reuse, 0x2, R202 ;  /* 0x0000000203bc7825 */ /* 0x042fe400078e02ca */
[----:B------:R0:W3:Y:S04]  /*89b0*/  LDG.E.U16 R190, [R190.64] ;  /* 0x00000006bebe7981 */ /* 0x0000e8000c1e1500 */
[----:B------:R1:W3:Y:S04]  /*89c0*/  LDG.E.U16 R198, [R188.64] ;  /* 0x00000006bcc67981 */ /* 0x0002e8000c1e1500 */
[----:B-1----:R-:W3:Y:S01]  /*89d0*/  LDL.64 R188, [R1+0x30] ;  /* 0x0000300001bc7983 */ /* 0x002ee20000100a00 */
[----:B--2---:R-:W-:-:S05]  /*89e0*/  IMAD.WIDE R186, R3, 0x2, R186 ;  /* 0x0000000203ba7825 */ /* 0x004fca00078e02ba */
[----:B------:R1:W2:Y:S04]  /*89f0*/  LDG.E.U16 R200, [R186.64] ;  /* 0x00000006bac87981 */ /* 0x0002a8000c1e1500 */
[----:B-1----:R-:W2:Y:S02]  /*8a00*/  LDL.64 R186, [R1+0x20] ;  /* 0x0000200001ba7983 */ /* 0x002ea40000100a00 */
[----:B--2---:R-:W-:-:S05]  /*8a10*/  IMAD.WIDE R186, R3, 0x2, R186 ;  /* 0x0000000203ba7825 */ /* 0x004fca00078e02ba */
[----:B0-----:R0:W2:Y:S04]  /*8a20*/  LDG.E.U16 R191, [R186.64] ;  /* 0x00000006babf7981 */ /* 0x0010a8000c1e1500 */
[----:B0-----:R-:W2:Y:S01]  /*8a30*/  LDL.64 R186, [R1+0x18] ;  /* 0x0000180001ba7983 */ /* 0x001ea20000100a00 */
[----:B---3--:R-:W-:-:S05]  /*8a40*/  IMAD.WIDE R188, R3, 0x2, R188 ;  /* 0x0000000203bc7825 */ /* 0x008fca00078e02bc */
[----:B------:R0:W3:Y:S02]  /*8a50*/  LDG.E.U16 R201, [R188.64] ;  /* 0x00000006bcc97981 */ /* 0x0000e4000c1e1500 */
[----:B0-----:R-:W-:-:S04]  /*8a60*/  FADD R188, -R169, R195 ;  /* 0x000000c3a9bc7221 */ /* 0x001fc80000000100 */
[----:B------:R-:W-:-:S04]  /*8a70*/  FMUL R188, R188, 1.4426950216293334961 ;  /* 0x3fb8aa3bbcbc7820 */ /* 0x000fc80000400000 */
[----:B------:R0:W1:Y:S02]  /*8a80*/  MUFU.EX2 R202, R188 ;  /* 0x000000bc00ca7308 */ /* 0x0000640000000800 */
[----:B0-----:R-:W3:Y:S01]  /*8a90*/  LDL.64 R188, [R1+0x10] ;  /* 0x0000100001bc7983 */ /* 0x001ee20000100a00 */
[----:B--2---:R-:W-:-:S05]  /*8aa0*/  IMAD.WIDE R186, R3, 0x2, R186 ;  /* 0x0000000203ba7825 */ /* 0x004fca00078e02ba */
[----:B------:R0:W2:Y:S04]  /*8ab0*/  LDG.E.U16 R195, [R186.64] ;  /* 0x00000006bac37981 */ /* 0x0000a8000c1e1500 */
[----:B0-----:R-:W2:Y:S01]  /*8ac0*/  LDL.64 R186, [R1+0x8] ;  /* 0x0000080001ba7983 */ /* 0x001ea20000100a00 */
[----:B---3--:R-:W-:-:S06]  /*8ad0*/  IMAD.WIDE R188, R3, 0x2, R188 ;  /* 0x0000000203bc7825 */ /* 0x008fcc00078e02bc */
[----:B------:R0:W3:Y:S04]  /*8ae0*/  LDG.E.U16 R188, [R188.64] ;  /* 0x00000006bcbc7981 */ /* 0x0000e8000c1e1500 */
[----:B------:R-:W0:Y:S01]  /*8af0*/  S2R R204, SR_TID.X ;  /* 0x0000000000cc7919 */ /* 0x000e220000002100 */
[----:B--2---:R-:W-:-:S05]  /*8b00*/  IMAD.WIDE R186, R3, 0x2, R186 ;  /* 0x0000000203ba7825 */ /* 0x004fca00078e02ba */
[----:B0-----:R0:W2:Y:S04]  /*8b10*/  LDG.E.U16 R189, [R186.64] ;  /* 0x00000006babd7981 */ /* 0x0010a8000c1e1500 */
[----:B0-----:R-:W2:Y:S01]  /*8b20*/  LDL.64 R186, [R1] ;  /* 0x0000000001ba7983 */ /* 0x001ea20000100a00 */
[----:B------:R-:W-:-:S04]  /*8b30*/  LOP3.LUT R204, R204, 0x1c, RZ, 0xc0, !PT ;  /* 0x0000001ccccc7812 */ /* 0x000fc800078ec0ff */
[----:B------:R-:W-:-:S05]  /*8b40*/  LEA.HI R204, R204, 0x40, RZ, 0x1e ;  /* 0x00000040cccc7811 */ /* 0x000fca00078ff0ff */
[----:B------:R-:W0:Y:S01]  /*8b50*/  LDS R203, [R204.X8+0x10000] ;  /* 0x01000000cccb7984 */ /* 0x000e220000008800 */
[C---:B-1----:R-:W-:Y:S02]  /*8b60*/  FMUL R76, R202.reuse, R76 ;  /* 0x0000004cca4c7220 */ /* 0x042fe40000400000 */
[C---:B------:R-:W-:Y:S02]  /*8b70*/  FMUL R77, R202.reuse, R77 ;  /* 0x0000004dca4d7220 */ /* 0x040fe40000400000 */
[C---:B------:R-:W-:Y:S02]  /*8b80*/  FMUL R72, R202.reuse, R72 ;  /* 0x00000048ca487220 */ /* 0x040fe40000400000 */
[C---:B------:R-:W-:Y:S02]  /*8b90*/  FMUL R73, R202.reuse, R73 ;  /* 0x00000049ca497220 */ /* 0x040fe40000400000 */
[C---:B------:R-:W-:Y:S02]  /*8ba0*/  FMUL R68, R202.reuse, R68 ;  /* 0x00000044ca447220 */ /* 0x040fe40000400000 */
[----:B------:R-:W-:-:S02]  /*8bb0*/  FMUL R69, R202, R69 ;  /* 0x00000045ca457220 */ /* 0x000fc40000400000 */
[C---:B------:R-:W-:Y:S02]  /*8bc0*/  FMUL R64, R202.reuse, R64 ;  /* 0x00000040ca407220 */ /* 0x040fe40000400000 */
[C---:B------:R-:W-:Y:S02]  /*8bd0*/  FMUL R65, R202.reuse, R65 ;  /* 0x00000041ca417220 */ /* 0x040fe40000400000 */
[----:B0-----:R-:W-:Y:S02]  /*8be0*/  FFMA R221, R202, R221, R203 ;  /* 0x000000ddcadd7223 */ /* 0x001fe400000000cb */
[----:B------:R-:W-:Y:S01]  /*8bf0*/  FADD R203, -R168, R194 ;  /* 0x000000c2a8cb7221 */ /* 0x000fe20000000100 */
[----:B------:R-:W0:Y:S02]  /*8c00*/  S2R R204, SR_TID.X ;  /* 0x0000000000cc7919 */ /* 0x000e240000002100 */
[----:B0-----:R-:W-:-:S04]  /*8c10*/  LOP3.LUT R204, R204, 0x1c, RZ, 0xc0, !PT ;  /* 0x0000001ccccc7812 */ /* 0x001fc800078ec0ff */
[----:B------:R-:W-:-:S06]  /*8c20*/  LEA.HI R204, R204, 0x48, RZ, 0x1e ;  /* 0x00000048cccc7811 */ /* 0x000fcc00078ff0ff */
[----:B------:R-:W0:Y:S01]  /*8c30*/  LDS R204, [R204.X8+0x10000] ;  /* 0x01000000cccc7984 */ /* 0x000e220000008800 */
[----:B------:R-:W-:-:S06]  /*8c40*/  FMUL R203, R203, 1.4426950216293334961 ;  /* 0x3fb8aa3bcbcb7820 */ /* 0x000fcc0000400000 */
[----:B------:R-:W0:Y:S01]  /*8c50*/  MUFU.EX2 R203, R203 ;  /* 0x000000cb00cb7308 */ /* 0x000e220000000800 */
[----:B--2---:R-:W-:-:S05]  /*8c60*/  IMAD.WIDE R186, R3, 0x2, R186 ;  /* 0x0000000203ba7825 */ /* 0x004fca00078e02ba */
[----:B------:R1:W2:Y:S02]  /*8c70*/  LDG.E.U16 R194, [R186.64] ;  /* 0x00000006bac27981 */ /* 0x0002a4000c1e1500 */
[----:B-1----:R-:W-:-:S05]  /*8c80*/  IMAD.WIDE R186, R3, 0x2, R250 ;  /* 0x0000000203ba7825 */ /* 0x002fca00078e02fa */
[----:B------:R1:W2:Y:S02]  /*8c90*/  LDG.E.U16 R202, [R186.64] ;  /* 0x00000006baca7981 */ /* 0x0002a4000c1e1500 */
[----:B-1----:R-:W-:-:S06]  /*8ca0*/  IMAD.WIDE R186, R3, 0x2, R232 ;  /* 0x0000000203ba7825 */ /* 0x002fcc00078e02e8 */
[----:B------:R1:W2:Y:S01]  /*8cb0*/  LDG.E.U16 R187, [R186.64] ;  /* 0x00000006babb7981 */ /* 0x0002a2000c1e1500 */
[----:B0-----:R-:W-:-:S03]  /*8cc0*/  FFMA R220, R203, R220, R204 ;  /* 0x000000dccbdc7223 */ /* 0x001fc600000000cc */
[----:B------:R-:W0:Y:S02]  /*8cd0*/  S2R R204, SR_TID.X ;  /* 0x0000000000cc7919 */ /* 0x000e240000002100 */
[----:B0-----:R-:W-:-:S04]  /*8ce0*/  LOP3.LUT R204, R204, 0x1c, RZ, 0xc0, !PT ;  /* 0x0000001ccccc7812 */ /* 0x001fc800078ec0ff */
[----:B-1----:R-:W-:Y:S02]  /*8cf0*/  LEA.HI R186, R204, 0x50, RZ, 0x1e ;  /* 0x00000050ccba7811 */ /* 0x002fe400078ff0ff */
[----:B------:R-:W0:Y:S01]  /*8d00*/  S2R R204, SR_TID.X ;  /* 0x0000000000cc7919 */ /* 0x000e220000002100 */
        /* <DEDUP_REMOVED lines=8> */
[----:B------:R1:W3:Y:S01]  /*8d90*/  LDS R203, [R186.X8+0x10000] ;  /* 0x01000000bacb7984 */ /* 0x0002e20000008800 */
[----:B0-----:R-:W-:-:S04]  /*8da0*/  LOP3.LUT R204, R204, 0x1c, RZ, 0xc0, !PT ;  /* 0x0000001ccccc7812 */ /* 0x001fc800078ec0ff */
[----:B------:R-:W-:Y:S02]  /*8db0*/  LEA.HI R204, R204, 0x58, RZ, 0x1e ;  /* 0x00000058cccc7811 */ /* 0x000fe400078ff0ff */
[----:B------:R-:W-:-:S03]  /*8dc0*/  F2FP.BF16.PACK_AB R155, R155, R156 ;  /* 0x0000009c9b9b723e */ /* 0x000fc600000010ff */
[----:B------:R0:W4:Y:S01]  /*8dd0*/  LDS R156, [R204.X8+0x10000] ;  /* 0x01000000cc9c7984 */ /* 0x0001220000008800 */
[----:B-1----:R-:W-:-:S03]  /*8de0*/  FADD R186, -R163, R208 ;  /* 0x000000d0a3ba7221 */ /* 0x002fc60000000100 */
[----:B0-----:R-:W0:Y:S01]  /*8df0*/  S2R R204, SR_TID.X ;  /* 0x0000000000cc7919 */ /* 0x001e220000002100 */
[----:B------:R-:W-:-:S06]  /*8e00*/  FMUL R186, R186, 1.4426950216293334961 ;  /* 0x3fb8aa3bbaba7820 */ /* 0x000fcc0000400000 */
[----:B------:R-:W3:Y:S01]  /*8e10*/  MUFU.EX2 R186, R186 ;  /* 0x000000ba00ba7308 */ /* 0x000ee20000000800 */
[----:B------:R-:W-:Y:S01]  /*8e20*/  F2FP.BF16.PACK_AB R41, R42, R41 ;  /* 0x000000292a29723e */ /* 0x000fe200000010ff */
[----:B------:R-:W-:-:S04]  /*8e30*/  FADD R42, -R161, R209 ;  /* 0x000000d1a12a7221 */ /* 0x000fc80000000100 */
[----:B------:R-:W-:Y:S01]  /*8e40*/  FMUL R42, R42, 1.4426950216293334961 ;  /* 0x3fb8aa3b2a2a7820 */ /* 0x000fe20000400000 */
[----:B------:R-:W-:Y:S02]  /*8e50*/  F2FP.BF16.PACK_AB R151, R153, R151 ;  /* 0x000000979997723e */ /* 0x000fe400000010ff */
[----:B------:R-:W-:Y:S02]  /*8e60*/  F2FP.BF16.PACK_AB R185, R184, R185 ;  /* 0x000000b9b8b9723e */ /* 0x000fe400000010ff */
[----:B------:R-:W-:Y:S01]  /*8e70*/  LDS R184, [R207.X8+0x10000] ;  /* 0x01000000cfb87984 */ /* 0x000fe20000008800 */
[----:B0-----:R-:W-:Y:S01]  /*8e80*/  LOP3.LUT R204, R204, 0x1c, RZ, 0xc0, !PT ;  /* 0x0000001ccccc7812 */ /* 0x001fe200078ec0ff */
[----:B---3--:R-:W-:-:S03]  /*8e90*/  FFMA R219, R186, R219, R203 ;  /* 0x000000dbbadb7223 */ /* 0x008fc600000000cb */
[----:B------:R-:W-:Y:S01]  /*8ea0*/  LEA.HI R204, R204, 0x60, RZ, 0x1e ;  /* 0x00000060cccc7811 */ /* 0x000fe200078ff0ff */
[C---:B------:R-:W-:Y:S02]  /*8eb0*/  FMUL R60, R186.reuse, R60 ;  /* 0x0000003cba3c7220 */ /* 0x040fe40000400000 */
[C---:B------:R-:W-:Y:S02]  /*8ec0*/  FMUL R61, R186.reuse, R61 ;  /* 0x0000003dba3d7220 */ /* 0x040fe40000400000 */
[C---:B------:R-:W-:Y:S01]  /*8ed0*/  FMUL R56, R186.reuse, R56 ;  /* 0x00000038ba387220 */ /* 0x040fe20000400000 */
[----:B------:R-:W0:Y:S01]  /*8ee0*/  LDS R153, [R204.X8+0x10000] ;  /* 0x01000000cc997984 */ /* 0x000e220000008800 */
[C---:B------:R-:W-:Y:S02]  /*8ef0*/  FMUL R57, R186.reuse, R57 ;  /* 0x00000039ba397220 */ /* 0x040fe40000400000 */
[C---:B------:R-:W-:Y:S02]  /*8f00*/  FMUL R52, R186.reuse, R52 ;  /* 0x00000034ba347220 */ /* 0x040fe40000400000 */
[----:B------:R-:W-:-:S02]  /*8f10*/  FMUL R53, R186, R53 ;  /* 0x00000035ba357220 */ /* 0x000fc40000400000 */
[C---:B------:R-:W-:Y:S02]  /*8f20*/  FMUL R48, R186.reuse, R48 ;  /* 0x00000030ba307220 */ /* 0x040fe40000400000 */
[----:B------:R-:W-:Y:S02]  /*8f30*/  FMUL R49, R186, R49 ;  /* 0x00000031ba317220 */ /* 0x000fe40000400000 */
[----:B------:R1:W-:Y:S02]  /*8f40*/  MUFU.EX2 R186, R42 ;  /* 0x0000002a00ba7308 */ /* 0x0003e40000000800 */
[----:B-1----:R-:W-:Y:S02]  /*8f50*/  F2FP.BF16.PACK_AB R42, R182, R183 ;  /* 0x000000b7b62a723e */ /* 0x002fe400000010ff */
[----:B------:R-:W-:Y:S04]  /*8f60*/  LDS R183, [R206.X8+0x10000] ;  /* 0x01000000ceb77984 */ /* 0x000fe80000008800 */
[----:B------:R-:W-:Y:S04]  /*8f70*/  LDS R182, [R205.X8+0x10000] ;  /* 0x01000000cdb67984 */ /* 0x000fe80000008800 */
[----:B------:R-:W-:Y:S01]  /*8f80*/  BAR.SYNC.DEFER_BLOCKING 0x0 ;  /* 0x0000000000007b1d */ /* 0x000fe20000010000 */
[----:B------:R-:W-:-:S02]  /*8f90*/  F2FP.BF16.PACK_AB R152, R158, R152 ;  /* 0x000000989e98723e */ /* 0x000fc400000010ff */
[----:B------:R-:W-:Y:S02]  /*8fa0*/  F2FP.BF16.PACK_AB R154, R154, R157 ;  /* 0x0000009d9a9a723e */ /* 0x000fe400000010ff */
[----:B------:R-:W-:Y:S02]  /*8fb0*/  F2FP.BF16.PACK_AB R164, R164, R165 ;  /* 0x000000a5a4a4723e */ /* 0x000fe400000010ff */
[----:B------:R-:W-:Y:S02]  /*8fc0*/  F2FP.BF16.PACK_AB R40, R40, R159 ;  /* 0x0000009f2828723e */ /* 0x000fe400000010ff */
[----:B------:R-:W-:Y:S02]  /*8fd0*/  F2FP.BF16.PACK_AB R43, R44, R43 ;  /* 0x0000002b2c2b723e */ /* 0x000fe400000010ff */
[----:B------:R-:W-:Y:S02]  /*8fe0*/  F2FP.BF16.PACK_AB R45, R46, R45 ;  /* 0x0000002d2e2d723e */ /* 0x000fe400000010ff */
[----:B------:R-:W-:-:S02]  /*8ff0*/  F2FP.BF16.PACK_AB R47, R148, R47 ;  /* 0x0000002f942f723e */ /* 0x000fc400000010ff */
[----:B------:R-:W-:Y:S02]  /*9000*/  F2FP.BF16.PACK_AB R149, R150, R149 ;  /* 0x000000959695723e */ /* 0x000fe400000010ff */
[----:B------:R-:W-:Y:S02]  /*9010*/  F2FP.BF16.PACK_AB R178, R178, R179 ;  /* 0x000000b3b2b2723e */ /* 0x000fe400000010ff */
[----:B------:R-:W-:Y:S02]  /*9020*/  F2FP.BF16.PACK_AB R176, R176, R177 ;  /* 0x000000b1b0b0723e */ /* 0x000fe400000010ff */
[----:B------:R-:W-:Y:S01]  /*9030*/  F2FP.BF16.PACK_AB R166, R166, R167 ;  /* 0x000000a7a6a6723e */ /* 0x000fe200000010ff */
[----:B------:R-:W-:Y:S01]  /*9040*/  FADD R157, -R162, R210 ;  /* 0x000000d2a29d7221 */ /* 0x000fe20000000100 */
[----:B----4-:R-:W-:Y:S04]  /*9050*/  STS.U16 [R4+0x10000], R192 ;  /* 0x010000c004007388 */ /* 0x010fe80000000400 */
[----:B------:R-:W-:Y:S01]  /*9060*/  STS.U16 [R4+0x10200], R193 ;  /* 0x010200c104007388 */ /* 0x000fe20000000400 */
[----:B------:R-:W-:-:S03]  /*9070*/  FMUL R157, R157, 1.4426950216293334961 ;  /* 0x3fb8aa3b9d9d7820 */ /* 0x000fc60000400000 */
[----:B-----5:R-:W-:Y:S04]  /*9080*/  STS.U16 [R4+0x10400], R196 ;  /* 0x010400c404007388 */ /* 0x020fe80000000400 */
        /* <DEDUP_REMOVED lines=9> */
[----:B------:R-:W-:Y:S01]  /*9120*/  STS.U16 [R4+0x11800], R189 ;  /* 0x011800bd04007388 */ /* 0x000fe20000000400 */
[----:B------:R-:W1:Y:S02]  /*9130*/  MUFU.EX2 R157, R157 ;  /* 0x0000009d009d7308 */ /* 0x000e640000000800 */
[----:B-1----:R-:W-:-:S02]  /*9140*/  FFMA R218, R157, R218, R156 ;  /* 0x000000da9dda7223 */ /* 0x002fc4000000009c */
[C---:B------:R-:W-:Y:S02]  /*9150*/  FMUL R62, R157.reuse, R62 ;  /* 0x0000003e9d3e7220 */ /* 0x040fe40000400000 */
[C---:B------:R-:W-:Y:S02]  /*9160*/  FMUL R63, R157.reuse, R63 ;  /* 0x0000003f9d3f7220 */ /* 0x040fe40000400000 */
[C---:B------:R-:W-:Y:S02]  /*9170*/  FMUL R58, R157.reuse, R58 ;  /* 0x0000003a9d3a7220 */ /* 0x040fe40000400000 */
[C---:B------:R-:W-:Y:S02]  /*9180*/  FMUL R59, R157.reuse, R59 ;  /* 0x0000003b9d3b7220 */ /* 0x040fe40000400000 */
[C---:B------:R-:W-:Y:S02]  /*9190*/  FMUL R54, R157.reuse, R54 ;  /* 0x000000369d367220 */ /* 0x040fe40000400000 */
[----:B------:R-:W-:-:S02]  /*91a0*/  FMUL R55, R157, R55 ;  /* 0x000000379d377220 */ /* 0x000fc40000400000 */
[C---:B------:R-:W-:Y:S02]  /*91b0*/  FMUL R50, R157.reuse, R50 ;  /* 0x000000329d327220 */ /* 0x040fe40000400000 */
[----:B------:R-:W-:Y:S01]  /*91c0*/  FMUL R51, R157, R51 ;  /* 0x000000339d337220 */ /* 0x000fe20000400000 */
[----:B--2---:R-:W-:Y:S04]  /*91d0*/  STS.U16 [R4+0x11a00], R194 ;  /* 0x011a00c204007388 */ /* 0x004fe80000000400 */
[----:B------:R-:W-:Y:S04]  /*91e0*/  STS.U16 [R4+0x11c00], R202 ;  /* 0x011c00ca04007388 */ /* 0x000fe80000000400 */
[----:B------:R-:W-:Y:S04]  /*91f0*/  STS.U16 [R4+0x11e00], R187 ;  /* 0x011e00bb04007388 */ /* 0x000fe80000000400 */
[----:B------:R-:W-:Y:S04]  /*9200*/  STS [R7+0x12000], R152 ;  /* 0x0120009807007388 */ /* 0x000fe80000000800 */
        /* <DEDUP_REMOVED lines=15> */
[----:B------:R-:W-:Y:S06]  /*9300*/  BAR.SYNC.DEFER_BLOCKING 0x0 ;  /* 0x0000000000007b1d */ /* 0x000fec0000010000 */
[----:B------:R-:W-:Y:S04]  /*9310*/  LDSM.16.M88.4 R40, [R231+0x10000] ;  /* 0x01000000e728783b */ /* 0x000fe80000000200 */
[----:B------:R-:W-:Y:S04]  /*9320*/  LDSM.16.M88.4 R44, [R231+0x11000] ;  /* 0x01100000e72c783b */ /* 0x000fe80000000200 */
[----:B------:R-:W1:Y:S01]  /*9330*/  LDSM.16.M88.4 R156, [R147+0x12200] ;  /* 0x01220000939c783b */ /* 0x000e620000000200 */
[----:B0-----:R-:W-:-:S03]  /*9340*/  FFMA R217, R186, R217, R153 ;  /* 0x000000d9bad97223 */ /* 0x001fc60000000099 */
[----:B------:R-:W0:Y:S04]  /*9350*/  LDSM.16.M88.4 R152, [R147+0x12600] ;  /* 0x012600009398783b */ /* 0x000e280000000200 */
[----:B------:R-:W2:Y:S04]  /*9360*/  LDSM.16.M88.4 R148, [R147+0x12800] ;  /* 0x012800009394783b */ /* 0x000ea80000000200 */
[----:B------:R-:W3:Y:S04]  /*9370*/  LDSM.16.M88.4 R164, [R147+0x12400] ;  /* 0x0124000093a4783b */ /* 0x000ee80000000200 */
[----:B------:R-:W-:Y:S01]  /*9380*/  LDSM.16.M88.4 R176, [R147+0x12000] ;  /* 0x0120000093b0783b */ /* 0x000fe20000000200 */
[C---:B-1----:R-:W-:Y:S08]  /*9390*/  HMMA.16816.F32.BF16 R124, R156.reuse, R40, R124 ;  /* 0x000000289c7c723c */ /* 0x042ff0000004187c */
[C---:B------:R-:W-:Y:S08]  /*93a0*/  HMMA.16816.F32.BF16 R120, R156.reuse, R42, R120 ;  /* 0x0000002a9c78723c */ /* 0x040ff00000041878 */
[C---:B------:R-:W-:Y:S08]  /*93b0*/  HMMA.16816.F32.BF16 R116, R156.reuse, R44, R116 ;  /* 0x0000002c9c74723c */ /* 0x040ff00000041874 */
[----:B------:R-:W-:Y:S01]  /*93c0*/  HMMA.16816.F32.BF16 R112, R156, R46, R112 ;  /* 0x0000002e9c70723c */ /* 0x000fe20000041870 */
[----:B------:R-:W1:Y:S07]  /*93d0*/  LDSM.16.M88.4 R156, [R147+0x12a00] ;  /* 0x012a0000939c783b */ /* 0x000e6e0000000200 */
[C---:B0-----:R-:W-:Y:S08]  /*93e0*/  HMMA.16816.F32.BF16 R92, R152.reuse, R40, R92 ;  /* 0x00000028985c723c */ /* 0x041ff0000004185c */
[C---:B------:R-:W-:Y:S08]  /*93f0*/  HMMA.16816.F32.BF16 R88, R152.reuse, R42, R88 ;  /* 0x0000002a9858723c */ /* 0x040ff00000041858 */
[C---:B------:R-:W-:Y:S08]  /*9400*/  HMMA.16816.F32.BF16 R84, R152.reuse, R44, R84 ;  /* 0x0000002c9854723c */ /* 0x040ff00000041854 */
[----:B------:R-:W-:Y:S01]  /*9410*/  HMMA.16816.F32.BF16 R80, R152, R46, R80 ;  /* 0x0000002e9850723c */ /* 0x000fe20000041850 */
[----:B------:R-:W0:Y:S07]  /*9420*/  LDSM.16.M88.4 R152, [R147+0x12c00] ;  /* 0x012c00009398783b */ /* 0x000e2e0000000200 */
[C---:B--2---:R-:W-:Y:S08]  /*9430*/  HMMA.16816.F32.BF16 R76, R148.reuse, R40, R76 ;  /* 0x00000028944c723c */ /* 0x044ff0000004184c */
[C---:B------:R-:W-:Y:S08]  /*9440*/  HMMA.16816.F32.BF16 R72, R148.reuse, R42, R72 ;  /* 0x0000002a9448723c */ /* 0x040ff00000041848 */
[C---:B------:R-:W-:Y:S08]  /*9450*/  HMMA.16816.F32.BF16 R68, R148.reuse, R44, R68 ;  /* 0x0000002c9444723c */ /* 0x040ff00000041844 */
[----:B------:R-:W-:Y:S01]  /*9460*/  HMMA.16816.F32.BF16 R64, R148, R46, R64 ;  /* 0x0000002e9440723c */ /* 0x000fe20000041840 */
[----:B------:R-:W2:Y:S07]  /*9470*/  LDSM.16.M88.4 R148, [R147+0x12e00] ;  /* 0x012e00009394783b */ /* 0x000eae0000000200 */
[C---:B---3--:R-:W-:Y:S01]  /*9480*/  HMMA.16816.F32.BF16 R108, R164.reuse, R40, R108 ;  /* 0x00000028a46c723c */ /* 0x048fe2000004186c */
[----:B------:R-:W3:Y:S07]  /*9490*/  S2R R203, SR_CTAID.X ;  /* 0x0000000000cb7919 */ /* 0x000eee0000002500 */
[C---:B------:R-:W-:Y:S08]  /*94a0*/  HMMA.16816.F32.BF16 R104, R164.reuse, R42, R104 ;  /* 0x0000002aa468723c */ /* 0x040ff00000041868 */
[C---:B------:R-:W-:Y:S08]  /*94b0*/  HMMA.16816.F32.BF16 R100, R164.reuse, R44, R100 ;  /* 0x0000002ca464723c */ /* 0x040ff00000041864 */
[----:B------:R-:W-:Y:S07]  /*94c0*/  HMMA.16816.F32.BF16 R96, R164, R46, R96 ;  /* 0x0000002ea460723c */ /* 0x000fee0000041860 */
[----:B------:R-:W-:Y:S01]  /*94d0*/  FADD R164, -R160, R212 ;  /* 0x000000d4a0a47221 */ /* 0x000fe20000000100 */
[----:B-1----:R-:W-:Y:S03]  /*94e0*/  HMMA.16816.F32.BF16 R60, R156, R40, R60 ;  /* 0x000000289c3c723c */ /* 0x002fe6000004183c */
[----:B------:R-:W-:-:S05]  /*94f0*/  FMUL R164, R164, 1.4426950216293334961 ;  /* 0x3fb8aa3ba4a47820 */ /* 0x000fca0000400000 */
[C---:B------:R-:W-:Y:S08]  /*9500*/  HMMA.16816.F32.BF16 R56, R156.reuse, R42, R56 ;  /* 0x0000002a9c38723c */ /* 0x040ff00000041838 */
[C---:B------:R-:W-:Y:S08]  /*9510*/  HMMA.16816.F32.BF16 R52, R156.reuse, R44, R52 ;  /* 0x0000002c9c34723c */ /* 0x040ff00000041834 */
[----:B------:R-:W-:Y:S07]  /*9520*/  HMMA.16816.F32.BF16 R48, R156, R46, R48 ;  /* 0x0000002e9c30723c */ /* 0x000fee0000041830 */
[----:B------:R-:W-:-:S02]  /*9530*/  FADD R156, -R0, R211 ;  /* 0x000000d3009c7221 */ /* 0x000fc40000000100 */
[----:B------:R-:W-:Y:S02]  /*9540*/  FADD R157, -R2, R213 ;  /* 0x000000d5029d7221 */ /* 0x000fe40000000100 */
[----:B------:R-:W-:Y:S02]  /*9550*/  FMUL R156, R156, 1.4426950216293334961 ;  /* 0x3fb8aa3b9c9c7820 */ /* 0x000fe40000400000 */
[----:B------:R-:W-:Y:S01]  /*9560*/  FMUL R157, R157, 1.4426950216293334961 ;  /* 0x3fb8aa3b9d9d7820 */ /* 0x000fe20000400000 */
[----:B------:R-:W1:Y:S08]  /*9570*/  MUFU.EX2 R164, R164 ;  /* 0x000000a400a47308 */ /* 0x000e700000000800 */
[----:B------:R-:W4:Y:S08]  /*9580*/  MUFU.EX2 R156, R156 ;  /* 0x0000009c009c7308 */ /* 0x000f300000000800 */
[----:B------:R-:W5:Y:S01]  /*9590*/  MUFU.EX2 R157, R157 ;  /* 0x0000009d009d7308 */ /* 0x000f620000000800 */
[----:B------:R-:W-:Y:S01]  /*95a0*/  UIADD3 UR4, UP0, UR4, 0x10, URZ ;  /* 0x0000001004047890 */ /* 0x000fe2000ff1e03f */
[C---:B------:R-:W-:Y:S01]  /*95b0*/  FMUL R36, R186.reuse, R36 ;  /* 0x00000024ba247220 */ /* 0x040fe20000400000 */
[----:B---3--:R-:W-:Y:S01]  /*95c0*/  SHF.L.U32 R203, R203, 0x7, RZ ;  /* 0x00000007cbcb7819 */ /* 0x008fe200000006ff */
[----:B------:R-:W-:-:S02]  /*95d0*/  FMUL R37, R186, R37 ;  /* 0x00000025ba257220 */ /* 0x000fc40000400000 */
[C---:B-1----:R-:W-:Y:S02]  /*95e0*/  FMUL R38, R164.reuse, R38 ;  /* 0x00000026a4267220 */ /* 0x042fe40000400000 */
[----:B------:R-:W-:Y:S02]  /*95f0*/  FMUL R39, R164, R39 ;  /* 0x00000027a4277220 */ /* 0x000fe40000400000 */
[C---:B----4-:R-:W-:Y:S02]  /*9600*/  FMUL R16, R156.reuse, R16 ;  /* 0x000000109c107220 */ /* 0x050fe40000400000 */
[----:B------:R-:W-:Y:S01]  /*9610*/  FMUL R17, R156, R17 ;  /* 0x000000119c117220 */ /* 0x000fe20000400000 */
[----:B------:R-:W-:Y:S01]  /*9620*/  UIADD3.X UR5, URZ, UR5, URZ, UP0, !UPT ;  /* 0x000000053f057290 */ /* 0x000fe200087fe43f */
[C---:B-----5:R-:W-:Y:S02]  /*9630*/  FMUL R18, R157.reuse, R18 ;  /* 0x000000129d127220 */ /* 0x060fe40000400000 */
[----:B------:R-:W-:Y:S01]  /*9640*/  FMUL R19, R157, R19 ;  /* 0x000000139d137220 */ /* 0x000fe20000400000 */
[----:B------:R-:W-:Y:S01]  /*9650*/  IADD3 R203, R203, 0x80, RZ ;  /* 0x00000080cbcb7810 */ /* 0x000fe20007ffe0ff */
[----:B------:R-:W-:Y:S03]  /*9660*/  HMMA.16816.F32.BF16 R140, R176, R40, R140 ;  /* 0x00000028b08c723c */ /* 0x000fe6000004188c */
[----:B------:R-:W-:-:S05]  /*9670*/  ISETP.LE.U32.AND P1, PT, R203, UR4, PT ;  /* 0x00000004cb007c0c */ /* 0x000fca000bf23070 */
[-C--:B0-----:R-:W-:Y:S08]  /*9680*/  HMMA.16816.F32.BF16 R36, R152, R40.reuse, R36 ;  /* 0x000000289824723c */ /* 0x081ff00000041824 */
[----:B--2---:R-:W-:Y:S07]  /*9690*/  HMMA.16816.F32.BF16 R16, R148, R40, R16 ;  /* 0x000000289410723c */ /* 0x004fee0000041810 */
[----:B------:R-:W-:-:S05]  /*96a0*/  IMAD.U32 R40, RZ, RZ, UR5 ;  /* 0x00000005ff287e24 */ /* 0x000fca000f8e00ff */
[----:B------:R-:W-:Y:S01]  /*96b0*/  ISETP.GE.U32.AND.EX P1, PT, R40, RZ, PT, P1 ;  /* 0x000000ff2800720c */ /* 0x000fe20003f26110 */
[C---:B------:R-:W-:Y:S02]  /*96c0*/  FMUL R8, R186.reuse, R8 ;  /* 0x00000008ba087220 */ /* 0x040fe40000400000 */
[----:B------:R-:W-:Y:S02]  /*96d0*/  FMUL R9, R186, R9 ;  /* 0x00000009ba097220 */ /* 0x000fe40000400000 */
[C---:B------:R-:W-:Y:S02]  /*96e0*/  FMUL R10, R164.reuse, R10 ;  /* 0x0000000aa40a7220 */ /* 0x040fe40000400000 */
[----:B------:R-:W-:Y:S02]  /*96f0*/  FMUL R11, R164, R11 ;  /* 0x0000000ba40b7220 */ /* 0x000fe40000400000 */
[C---:B------:R-:W-:Y:S02]  /*9700*/  FMUL R12, R186.reuse, R12 ;  /* 0x0000000cba0c7220 */ /* 0x040fe40000400000 */
[----:B------:R-:W-:-:S02]  /*9710*/  FMUL R13, R186, R13 ;  /* 0x0000000dba0d7220 */ /* 0x000fc40000400000 */
[C---:B------:R-:W-:Y:S02]  /*9720*/  FMUL R14, R164.reuse, R14 ;  /* 0x0000000ea40e7220 */ /* 0x040fe40000400000 */
[----:B------:R-:W-:Y:S02]  /*9730*/  FMUL R15, R164, R15 ;  /* 0x0000000fa40f7220 */ /* 0x000fe40000400000 */
[C---:B------:R-:W-:Y:S02]  /*9740*/  FMUL R28, R186.reuse, R28 ;  /* 0x0000001cba1c7220 */ /* 0x040fe40000400000 */
[----:B------:R-:W-:Y:S02]  /*9750*/  FMUL R29, R186, R29 ;  /* 0x0000001dba1d7220 */ /* 0x000fe40000400000 */
[C---:B------:R-:W-:Y:S02]  /*9760*/  FMUL R30, R164.reuse, R30 ;  /* 0x0000001ea41e7220 */ /* 0x040fe40000400000 */
[----:B------:R-:W-:-:S02]  /*9770*/  FMUL R31, R164, R31 ;  /* 0x0000001fa41f7220 */ /* 0x000fc40000400000 */
[C---:B------:R-:W-:Y:S02]  /*9780*/  FMUL R20, R156.reuse, R20 ;  /* 0x000000149c147220 */ /* 0x040fe40000400000 */
[C---:B------:R-:W-:Y:S02]  /*9790*/  FMUL R21, R156.reuse, R21 ;  /* 0x000000159c157220 */ /* 0x040fe40000400000 */
        /* <DEDUP_REMOVED lines=9> */
[----:B------:R-:W-:Y:S01]  /*9830*/  FMUL R35, R157, R35 ;  /* 0x000000239d237220 */ /* 0x000fe20000400000 */
[----:B------:R-:W-:Y:S01]  /*9840*/  HMMA.16816.F32.BF16 R136, R176, R42, R136 ;  /* 0x0000002ab088723c */ /* 0x000fe20000041888 */
[----:B------:R-:W-:Y:S01]  /*9850*/  IMAD.MOV.U32 R41, RZ, RZ, 0x10 ;  /* 0x00000010ff297424 */ /* 0x000fe200078e00ff */
[----:B------:R-:W-:Y:S01]  /*9860*/  MOV R193, R181 ;  /* 0x000000b500c17202 */ /* 0x000fe20000000f00 */
[----:B------:R-:W-:Y:S01]  /*9870*/  FFMA R216, R164, R216, R184 ;  /* 0x000000d8a4d87223 */ /* 0x000fe200000000b8 */
[----:B------:R-:W-:Y:S01]  /*9880*/  MOV R190, R174 ;  /* 0x000000ae00be7202 */ /* 0x000fe20000000f00 */
[----:B------:R-:W-:-:S03]  /*9890*/  IMAD R3, R41, c[0x0][0x1b4], R3 ;  /* 0x00006d0029037a24 */ /* 0x000fc600078e0203 */
[----:B------:R-:W-:Y:S01]  /*98a0*/  HMMA.16816.F32.BF16 R132, R176, R44, R132 ;  /* 0x0000002cb084723c */ /* 0x000fe20000041884 */
[----:B------:R-:W-:Y:S01]  /*98b0*/  IMAD R146, R41, c[0x0][0x1a4], R146 ;  /* 0x0000690029927a24 */ /* 0x000fe200078e0292 */
[----:B------:R-:W-:Y:S01]  /*98c0*/  MOV R189, R171 ;  /* 0x000000ab00bd7202 */ /* 0x000fe20000000f00 */
[----:B------:R-:W-:Y:S01]  /*98d0*/  FFMA R215, R156, R215, R183 ;  /* 0x000000d79cd77223 */ /* 0x000fe200000000b7 */
[----:B------:R-:W-:Y:S01]  /*98e0*/  MOV R194, R168 ;  /* 0x000000a800c27202 */ /* 0x000fe20000000f00 */
[----:B------:R-:W-:-:S03]  /*98f0*/  FFMA R214, R157, R214, R182 ;  /* 0x000000d69dd67223 */ /* 0x000fc600000000b6 */
[----:B------:R-:W-:Y:S01]  /*9900*/  HMMA.16816.F32.BF16 R128, R176, R46, R128 ;  /* 0x0000002eb080723c */ /* 0x000fe20000041880 */
[----:B------:R-:W-:Y:S01]  /*9910*/  IMAD.MOV.U32 R192, RZ, RZ, R180 ;  /* 0x000000ffffc07224 */ /* 0x000fe200078e00b4 */
[----:B------:R-:W-:Y:S01]  /*9920*/  MOV R209, R161 ;  /* 0x000000a100d17202 */ /* 0x000fe20000000f00 */
[----:B------:R-:W-:Y:S01]  /*9930*/  IMAD.MOV.U32 R191, RZ, RZ, R175 ;  /* 0x000000ffffbf7224 */ /* 0x000fe200078e00af */
[----:B------:R-:W-:Y:S01]  /*9940*/  MOV R213, R2 ;  /* 0x0000000200d57202 */ /* 0x000fe20000000f00 */
[----:B------:R-:W-:-:S03]  /*9950*/  IMAD.MOV.U32 R187, RZ, RZ, R173 ;  /* 0x000000ffffbb7224 */ /* 0x000fc600078e00ad */
[----:B------:R-:W-:Y:S01]  /*9960*/  HMMA.16816.F32.BF16 R8, R152, R42, R8 ;  /* 0x0000002a9808723c */ /* 0x000fe20000041808 */
[----:B------:R-:W-:Y:S02]  /*9970*/  IMAD.MOV.U32 R188, RZ, RZ, R172 ;  /* 0x000000ffffbc7224 */ /* 0x000fe400078e00ac */
[----:B------:R-:W-:Y:S02]  /*9980*/  IMAD.MOV.U32 R186, RZ, RZ, R170 ;  /* 0x000000ffffba7224 */ /* 0x000fe400078e00aa */
[----:B------:R-:W-:-:S03]  /*9990*/  IMAD.MOV.U32 R195, RZ, RZ, R169 ;  /* 0x000000ffffc37224 */ /* 0x000fc600078e00a9 */
[----:B------:R-:W-:Y:S01]  /*99a0*/  HMMA.16816.F32.BF16 R12, R152, R44, R12 ;  /* 0x0000002c980c723c */ /* 0x000fe2000004180c */
[----:B------:R-:W-:Y:S02]  /*99b0*/  IMAD.MOV.U32 R208, RZ, RZ, R163 ;  /* 0x000000ffffd07224 */ /* 0x000fe400078e00a3 */
[----:B------:R-:W-:Y:S02]  /*99c0*/  IMAD.MOV.U32 R210, RZ, RZ, R162 ;  /* 0x000000ffffd27224 */ /* 0x000fe400078e00a2 */
[----:B------:R-:W-:-:S03]  /*99d0*/  IMAD.MOV.U32 R212, RZ, RZ, R160 ;  /* 0x000000ffffd47224 */ /* 0x000fc600078e00a0 */
[----:B------:R-:W-:Y:S01]  /*99e0*/  HMMA.16816.F32.BF16 R28, R152, R46, R28 ;  /* 0x0000002e981c723c */ /* 0x000fe2000004181c */
[----:B------:R-:W-:-:S07]  /*99f0*/  IMAD.MOV.U32 R211, RZ, RZ, R0 ;  /* 0x000000ffffd37224 */ /* 0x000fce00078e0000 */
[C---:B------:R-:W-:Y:S08]  /*9a00*/  HMMA.16816.F32.BF16 R20, R148.reuse, R42, R20 ;  /* 0x0000002a9414723c */ /* 0x040ff00000041814 */
[C---:B------:R-:W-:Y:S08]  /*9a10*/  HMMA.16816.F32.BF16 R24, R148.reuse, R44, R24 ;  /* 0x0000002c9418723c */ /* 0x040ff00000041818 */
[----:B------:R-:W-:Y:S01]  /*9a20*/  HMMA.16816.F32.BF16 R32, R148, R46, R32 ;  /* 0x0000002e9420723c */ /* 0x000fe20000041820 */
[----:B------:R-:W-:Y:S01]  /*9a30*/  @P1 CALL.REL.NOINC `(.L_x_0) ;  /* 0x0000001000001944 */ /* 0x000fe20003c00000 */
[----:B------:R-:W-:Y:S06]  /*9a40*/  BRA `(.L_x_1) ;  /* 0xffffac9000007947 */ /* 0x000fec000383ffff */
.L_x_0:
[----:B------:R-:W0:Y:S01]  /*9a50*/  S2R R40, SR_TID.X ;  /* 0x0000000000287919 */ /* 0x000e220000002100 */
[----:B------:R-:W-:Y:S01]  /*9a60*/  IMAD.MOV.U32 R156, RZ, RZ, R16 ;  /* 0x000000ffff9c7224 */ /* 0x000fe200078e0010 */
[C---:B------:R-:W-:Y:S01]  /*9a70*/  FSETP.GEU.AND P3, PT, R227.reuse, 1.175494350822287508e-38, PT ;  /* 0x00800000e300780b */ /* 0x040fe20003f6e000 */
[----:B------:R-:W-:Y:S01]  /*9a80*/  FMUL R16, R227, 8388608 ;  /* 0x4b000000e3107820 */ /* 0x000fe20000400000 */
[----:B------:R-:W1:Y:S01]  /*9a90*/  S2R R197, SR_TID.X ;  /* 0x0000000000c57919 */ /* 0x000e620000002100 */
[----:B------:R-:W-:Y:S01]  /*9aa0*/  IMAD.MOV.U32 R159, RZ, RZ, R11 ;  /* 0x000000ffff9f7224 */ /* 0x000fe200078e000b */
[----:B------:R-:W-:Y:S01]  /*9ab0*/  MOV R155, R31 ;  /* 0x0000001f009b7202 */ /* 0x000fe20000000f00 */
[----:B------:R-:W-:Y:S01]  /*9ac0*/  IMAD.MOV.U32 R165, RZ, RZ, R10 ;  /* 0x000000ffffa57224 */ /* 0x000fe200078e000a */
[----:B------:R-:W2:Y:S01]  /*9ad0*/  S2R R41, SR_CTAID.X ;  /* 0x0000000000297919 */ /* 0x000ea20000002500 */
[----:B------:R-:W-:Y:S01]  /*9ae0*/  FSEL R11, R16, R227, !P3 ;  /* 0x000000e3100b7208 */ /* 0x000fe20005800000 */
[----:B------:R-:W-:Y:S01]  /*9af0*/  FMUL R10, R229, 8388608 ;  /* 0x4b000000e50a7820 */ /* 0x000fe20000400000 */
[----:B------:R-:W-:Y:S01]  /*9b00*/  FSETP.GEU.AND P2, PT, R228, 1.175494350822287508e-38, PT ;  /* 0x00800000e400780b */ /* 0x000fe20003f4e000 */
[----:B------:R-:W3:Y:S01]  /*9b10*/  S2R R43, SR_CTAID.Y ;  /* 0x00000000002b7919 */ /* 0x000ee20000002600 */
[----:B------:R-:W-:Y:S01]  /*9b20*/  IADD3 R16, R11, -0x3f3504f3, RZ ;  /* 0xc0cafb0d0b107810 */ /* 0x000fe20007ffe0ff */
[----:B------:R-:W-:Y:S01]  /*9b30*/  FMUL R240, R221, 8388608 ;  /* 0x4b000000ddf07820 */ /* 0x000fe20000400000 */
[----:B------:R-:W-:Y:S01]  /*9b40*/  FSEL R44, RZ, -23, P2 ;  /* 0xc1b80000ff2c7808 */ /* 0x000fe20001000000 */
[----:B------:R-:W-:Y:S01]  /*9b50*/  IMAD.MOV.U32 R164, RZ, RZ, R14 ;  /* 0x000000ffffa47224 */ /* 0x000fe200078e000e */
[----:B------:R-:W-:Y:S01]  /*9b60*/  LOP3.LUT R16, R16, 0xff800000, RZ, 0xc0, !PT ;  /* 0xff80000010107812 */ /* 0x000fe200078ec0ff */
[----:B------:R-:W-:Y:S01]  /*9b70*/  IMAD.MOV.U32 R150, RZ, RZ, R25 ;  /* 0x000000ffff967224 */ /* 0x000fe200078e0019 */
[----:B------:R-:W-:Y:S01]  /*9b80*/  FSEL R178, RZ, -23, P3 ;  /* 0xc1b80000ffb27808 */ /* 0x000fe20001800000 */
[C---:B------:R-:W-:Y:S01]  /*9b90*/  FMUL R241, R220.reuse, 8388608 ;  /* 0x4b000000dcf17820 */ /* 0x040fe20000400000 */
[----:B------:R-:W4:Y:S01]  /*9ba0*/  I2F R31, R16 ;  /* 0x00000010001f7306 */ /* 0x000f220000201400 */
[----:B------:R-:W-:Y:S01]  /*9bb0*/  FSETP.GEU.AND P3, PT, R220, 1.175494350822287508e-38, PT ;  /* 0x00800000dc00780b */ /* 0x000fe20003f6e000 */
[----:B------:R-:W-:Y:S01]  /*9bc0*/  IMAD.MOV.U32 R158, RZ, RZ, R15 ;  /* 0x000000ffff9e7224 */ /* 0x000fe200078e000f */
[----:B0-----:R-:W-:Y:S01]  /*9bd0*/  LOP3.LUT R42, R40, 0x3, RZ, 0xc0, !PT ;  /* 0x00000003282a7812 */ /* 0x001fe200078ec0ff */
[----:B------:R-:W-:Y:S01]  /*9be0*/  FMUL R239, R222, 8388608 ;  /* 0x4b000000deef7820 */ /* 0x000fe20000400000 */
[----:B------:R-:W-:Y:S01]  /*9bf0*/  MOV R45, R34 ;  /* 0x00000022002d7202 */ /* 0x000fe20000000f00 */
[----:B------:R-:W-:Y:S01]  /*9c00*/  IMAD.MOV.U32 R154, RZ, RZ, R17 ;  /* 0x000000ffff9a7224 */ /* 0x000fe200078e0011 */
[C---:B-1----:R-:W-:Y:S01]  /*9c10*/  LOP3.LUT R3, R197.reuse, 0xf0, RZ, 0xc0, !PT ;  /* 0x000000f0c5037812 */ /* 0x042fe200078ec0ff */
[----:B------:R-:W-:Y:S01]  /*9c20*/  IMAD.SHL.U32 R4, R197, 0x40, RZ ;  /* 0x00000040c5047824 */ /* 0x000fe200078e00ff */
[----:B------:R-:W-:Y:S01]  /*9c30*/  FSEL R241, R241, R220, !P3 ;  /* 0x000000dcf1f17208 */ /* 0x000fe20005800000 */
[----:B------:R-:W-:Y:S01]  /*9c40*/  FMUL R188, R215, 8388608 ;  /* 0x4b000000d7bc7820 */ /* 0x000fe20000400000 */
[----:B------:R-:W-:Y:S01]  /*9c50*/  LEA R204, R42, R3, 0x2 ;  /* 0x000000032acc7211 */ /* 0x000fe200078e10ff */
[----:B--2---:R-:W-:Y:S01]  /*9c60*/  IMAD.SHL.U32 R41, R41, 0x80, RZ ;  /* 0x0000008029297824 */ /* 0x004fe200078e00ff */
[----:B------:R-:W0:Y:S01]  /*9c70*/  S2R R42, SR_TID.X ;  /* 0x00000000002a7919 */ /* 0x000e220000002100 */
[----:B------:R-:W-:Y:S01]  /*9c80*/  LOP3.LUT R6, R4, 0x3800, RZ, 0xc0, !PT ;  /* 0x0000380004067812 */ /* 0x000fe200078ec0ff */
[----:B---3--:R-:W-:Y:S01]  /*9c90*/  IMAD R4, R43, c[0x0][0x1c0], RZ ;  /* 0x000070002b047a24 */ /* 0x008fe200078e02ff */
[----:B------:R-:W-:Y:S01]  /*9ca0*/  FSETP.GEU.AND P4, PT, R226, 1.175494350822287508e-38, PT ;  /* 0x00800000e200780b */ /* 0x000fe20003f8e000 */
[----:B----4-:R-:W-:Y:S01]  /*9cb0*/  FFMA.FTZ R31, R31, 1.1920928955078125e-07, R178 ;  /* 0x340000001f1f7823 */ /* 0x010fe200000100b2 */
[----:B------:R-:W-:Y:S01]  /*9cc0*/  LOP3.LUT R41, R41, 0x7f, R40, 0xf8, !PT ;  /* 0x0000007f29297812 */ /* 0x000fe200078ef828 */
[----:B------:R-:W-:Y:S01]  /*9cd0*/  IMAD.SHL.U32 R3, R4, 0x2, RZ ;  /* 0x0000000204037824 */ /* 0x000fe200078e00ff */
[----:B------:R-:W-:Y:S01]  /*9ce0*/  LOP3.LUT R40, R40, 0xf, RZ, 0xc0, !PT ;  /* 0x0000000f28287812 */ /* 0x000fe200078ec0ff */
[----:B------:R-:W-:Y:S01]  /*9cf0*/  IMAD.HI R4, R4, 0x2, RZ ;  /* 0x0000000204047827 */ /* 0x000fe200078e02ff */
[----:B------:R-:W-:Y:S01]  /*9d00*/  FSEL R178, RZ, -23, P3 ;  /* 0xc1b80000ffb27808 */ /* 0x000fe20001800000 */
[----:B------:R-:W-:Y:S01]  /*9d10*/  BAR.SYNC.DEFER_BLOCKING 0x0 ;  /* 0x0000000000007b1d */ /* 0x000fe20000010000 */
[----:B------:R-:W-:Y:S01]  /*9d20*/  FSETP.GT.AND P3, PT, |R214|, 8.50705917302346158658e+37, PT ;  /* 0x7e800000d600780b */ /* 0x000fe20003f64200 */
[----:B------:R-:W-:Y:S01]  /*9d30*/  IMAD R5, R41, c[0x0][0x1c4], RZ ;  /* 0x0000710029057a24 */ /* 0x000fe200078e02ff */
[----:B------:R-:W-:Y:S01]  /*9d40*/  MOV R148, R18 ;  /* 0x0000001200947202 */ /* 0x000fe20000000f00 */
[----:B------:R-:W-:Y:S01]  /*9d50*/  IMAD R7, R40, 0x8, R6 ;  /* 0x0000000828077824 */ /* 0x000fe200078e0206 */
[----:B------:R-:W-:Y:S01]  /*9d60*/  LOP3.LUT R40, R197, 0xc, RZ, 0xc0, !PT ;  /* 0x0000000cc5287812 */ /* 0x000fe200078ec0ff */
[----:B------:R-:W-:Y:S01]  /*9d70*/  IMAD.SHL.U32 R204, R204, 0x8, RZ ;  /* 0x00000008cccc7824 */ /* 0x000fe200078e00ff */
[C---:B------:R-:W-:Y:S01]  /*9d80*/  SHF.L.U32 R6, R5.reuse, 0x1, RZ ;  /* 0x0000000105067819 */ /* 0x040fe200000006ff */
[----:B------:R-:W-:Y:S01]  /*9d90*/  IMAD.HI R5, R5, 0x2, RZ ;  /* 0x0000000205057827 */ /* 0x000fe200078e02ff */
[----:B------:R-:W-:Y:S01]  /*9da0*/  MOV R46, R27 ;  /* 0x0000001b002e7202 */ /* 0x000fe20000000f00 */
[----:B------:R-:W-:Y:S01]  /*9db0*/  STL [R1+0xec], R0 ;  /* 0x0000ec0001007387 */ /* 0x000fe20000100800 */
[----:B------:R-:W-:Y:S01]  /*9dc0*/  IADD3 R3, P0, P1, R6, c[0x0][0x178], R3 ;  /* 0x00005e0006037a10 */ /* 0x000fe2000791e003 */
[----:B------:R-:W-:Y:S01]  /*9dd0*/  IMAD R41, R40, 0x800, R40 ;  /* 0x0000080028297824 */ /* 0x000fe200078e0228 */
[----:B------:R-:W-:Y:S01]  /*9de0*/  MOV R40, R13 ;  /* 0x0000000d00287202 */ /* 0x000fe20000000f00 */
[----:B------:R-:W-:Y:S01]  /*9df0*/  FMUL R238, R223, 8388608 ;  /* 0x4b000000dfee7820 */ /* 0x000fe20000400000 */
[----:B0-----:R-:W-:Y:S01]  /*9e00*/  SHF.R.S32.HI R42, RZ, 0x4, R42 ;  /* 0x00000004ff2a7819 */ /* 0x001fe2000001142a */
[----:B------:R-:W-:Y:S01]  /*9e10*/  FMUL R242, R219, 8388608 ;  /* 0x4b000000dbf27820 */ /* 0x000fe20000400000 */
[----:B------:R-:W-:Y:S01]  /*9e20*/  IADD3.X R4, R5, c[0x0][0x17c], R4, P0, P1 ;  /* 0x00005f0005047a10 */ /* 0x000fe200007e2404 */
[----:B------:R-:W-:Y:S01]  /*9e30*/  FMUL R5, R228, 8388608 ;  /* 0x4b000000e4057820 */ /* 0x000fe20000400000 */
[----:B------:R-:W-:Y:S01]  /*9e40*/  SGXT R42, R42, 0x1 ;  /* 0x000000012a2a781a */ /* 0x000fe20000000200 */
[----:B------:R-:W-:Y:S01]  /*9e50*/  FMUL R191, R214, 8388608 ;  /* 0x4b000000d6bf7820 */ /* 0x000fe20000400000 */
[----:B------:R-:W-:Y:S01]  /*9e60*/  FSETP.GEU.AND P1, PT, R229, 1.175494350822287508e-38, PT ;  /* 0x00800000e500780b */ /* 0x000fe20003f2e000 */
[----:B------:R-:W-:Y:S01]  /*9e70*/  IMAD.MOV.U32 R146, RZ, RZ, R19 ;  /* 0x000000ffff927224 */ /* 0x000fe200078e0013 */
[----:B------:R-:W-:Y:S01]  /*9e80*/  LOP3.LUT R6, R7, 0x4008, R42, 0x78, !PT ;  /* 0x0000400807067812 */ /* 0x000fe200078e782a */
[----:B------:R-:W-:Y:S01]  /*9e90*/  IMAD.MOV.U32 R145, RZ, RZ, R22 ;  /* 0x000000ffff917224 */ /* 0x000fe200078e0016 */
[----:B------:R-:W-:Y:S01]  /*9ea0*/  FSEL R7, R10, R229, !P1 ;  /* 0x000000e50a077208 */ /* 0x000fe20004800000 */
[----:B------:R-:W-:Y:S01]  /*9eb0*/  IMAD.MOV.U32 R47, RZ, RZ, R23 ;  /* 0x000000ffff2f7224 */ /* 0x000fe200078e0017 */
[----:B------:R-:W-:Y:S01]  /*9ec0*/  FSEL R10, R5, R228, !P2 ;  /* 0x000000e4050a7208 */ /* 0x000fe20005000000 */
[----:B------:R-:W-:Y:S01]  /*9ed0*/  FMUL R5, R226, 8388608 ;  /* 0x4b000000e2057820 */ /* 0x000fe20000400000 */
[----:B------:R-:W-:Y:S01]  /*9ee0*/  FSETP.GEU.AND P2, PT, R221, 1.175494350822287508e-38, PT ;  /* 0x00800000dd00780b */ /* 0x000fe20003f4e000 */
[----:B------:R-:W-:Y:S01]  /*9ef0*/  IMAD.MOV.U32 R144, RZ, RZ, R26 ;  /* 0x000000ffff907224 */ /* 0x000fe200078e001a */
[----:B------:R-:W-:Y:S01]  /*9f00*/  IADD3 R14, R7, -0x3f3504f3, RZ ;  /* 0xc0cafb0d070e7810 */ /* 0x000fe20007ffe0ff */
[----:B------:R-:W-:Y:S01]  /*9f10*/  IMAD.MOV.U32 R43, RZ, RZ, R35 ;  /* 0x000000ffff2b7224 */ /* 0x000fe200078e0023 */
[----:B------:R-:W-:Y:S01]  /*9f20*/  FSEL R240, R240, R221, !P2 ;  /* 0x000000ddf0f07208 */ /* 0x000fe20005000000 */
[----:B------:R-:W-:Y:S01]  /*9f30*/  FMUL R245, R216, 8388608 ;  /* 0x4b000000d8f57820 */ /* 0x000fe20000400000 */
[----:B------:R-:W-:Y:S01]  /*9f40*/  IADD3 R13, R10, -0x3f3504f3, RZ ;  /* 0xc0cafb0d0a0d7810 */ /* 0x000fe20007ffe0ff */
[----:B------:R-:W-:Y:S01]  /*9f50*/  @P3 FMUL R43, R43, 0.25 ;  /* 0x3e8000002b2b3820 */ /* 0x000fe20000400000 */
[----:B------:R-:W-:Y:S01]  /*9f60*/  IADD3 R25, R240, -0x3f3504f3, RZ ;  /* 0xc0cafb0df0197810 */ /* 0x000fe20007ffe0ff */
[----:B------:R-:W-:Y:S01]  /*9f70*/  @P3 FMUL R45, R45, 0.25 ;  /* 0x3e8000002d2d3820 */ /* 0x000fe20000400000 */
[----:B------:R-:W-:Y:S01]  /*9f80*/  LOP3.LUT R14, R14, 0xff800000, RZ, 0xc0, !PT ;  /* 0xff8000000e0e7812 */ /* 0x000fe200078ec0ff */
[----:B------:R-:W-:Y:S01]  /*9f90*/  @P3 FMUL R46, R46, 0.25 ;  /* 0x3e8000002e2e3820 */ /* 0x000fe20000400000 */
[----:B------:R-:W-:Y:S01]  /*9fa0*/  LOP3.LUT R13, R13, 0xff800000, RZ, 0xc0, !PT ;  /* 0xff8000000d0d7812 */ /* 0x000fe200078ec0ff */
[----:B------:R-:W-:Y:S01]  /*9fb0*/  @P3 FMUL R144, R144, 0.25 ;  /* 0x3e80000090903820 */ /* 0x000fe20000400000 */
[----:B------:R-:W-:Y:S01]  /*9fc0*/  LOP3.LUT R25, R25, 0xff800000, RZ, 0xc0, !PT ;  /* 0xff80000019197812 */ /* 0x000fe200078ec0ff */
[----:B------:R-:W0:Y:S01]  /*9fd0*/  I2F R15, R14 ;  /* 0x0000000e000f7306 */ /* 0x000e220000201400 */
[----:B------:R-:W-:Y:S01]  /*9fe0*/  FSEL R34, RZ, -23, P1 ;  /* 0xc1b80000ff227808 */ /* 0x000fe20000800000 */
[----:B------:R-:W-:Y:S01]  /*9ff0*/  @P3 FMUL R47, R47, 0.25 ;  /* 0x3e8000002f2f3820 */ /* 0x000fe20000400000 */
[----:B------:R-:W-:Y:S01]  /*a000*/  FSETP.GEU.AND P1, PT, R222, 1.175494350822287508e-38, PT ;  /* 0x00800000de00780b */ /* 0x000fe20003f2e000 */
[----:B------:R-:W-:Y:S01]  /*a010*/  @P3 FMUL R145, R145, 0.25 ;  /* 0x3e80000091913820 */ /* 0x000fe20000400000 */
[----:B------:R-:W-:Y:S01]  /*a020*/  LEA R204, R41, R204, 0x1 ;  /* 0x000000cc29cc7211 */ /* 0x000fe200078e08ff */
[----:B------:R-:W-:Y:S01]  /*a030*/  @P3 FMUL R146, R146, 0.25 ;  /* 0x3e80000092923820 */ /* 0x000fe20000400000 */
[----:B------:R-:W-:Y:S01]  /*a040*/  FSEL R239, R239, R222, !P1 ;  /* 0x000000deefef7208 */ /* 0x000fe20004800000 */
[----:B------:R-:W1:Y:S01]  /*a050*/  I2F R17, R13 ;  /* 0x0000000d00117306 */ /* 0x000e620000201400 */
[----:B------:R-:W-:Y:S01]  /*a060*/  FSEL R184, RZ, -23, P1 ;  /* 0xc1b80000ffb87808 */ /* 0x000fe20000800000 */
[----:B------:R-:W-:Y:S01]  /*a070*/  @P3 FMUL R148, R148, 0.25 ;  /* 0x3e80000094943820 */ /* 0x000fe20000400000 */
[----:B------:R-:W-:Y:S01]  /*a080*/  FSETP.GEU.AND P1, PT, R215, 1.175494350822287508e-38, PT ;  /* 0x00800000d700780b */ /* 0x000fe20003f2e000 */
[----:B------:R-:W-:Y:S01]  /*a090*/  IMAD.MOV.U32 R157, RZ, RZ, R30 ;  /* 0x000000ffff9d7224 */ /* 0x000fe200078e001e */
[----:B------:R-:W-:Y:S01]  /*a0a0*/  FSEL R5, R5, R226, !P4 ;  /* 0x000000e205057208 */ /* 0x000fe20006000000 */
[----:B------:R-:W-:Y:S01]  /*a0b0*/  IMAD.MOV.U32 R153, RZ, RZ, R20 ;  /* 0x000000ffff997224 */ /* 0x000fe200078e0014 */
[----:B------:R-:W-:Y:S01]  /*a0c0*/  FSETP.GEU.AND P0, PT, R223, 1.175494350822287508e-38, PT ;  /* 0x00800000df00780b */ /* 0x000fe20003f0e000 */
[----:B------:R-:W2:Y:S01]  /*a0d0*/  I2F R176, R25 ;  /* 0x0000001900b07306 */ /* 0x000ea20000201400 */
[----:B------:R-:W-:Y:S01]  /*a0e0*/  FSEL R41, RZ, -23, P4 ;  /* 0xc1b80000ff297808 */ /* 0x000fe20002000000 */
[----:B0-----:R-:W-:Y:S01]  /*a0f0*/  FFMA.FTZ R35, R15, 1.1920928955078125e-07, R34 ;  /* 0x340000000f237823 */ /* 0x001fe20000010022 */
[----:B------:R-:W-:Y:S01]  /*a100*/  FSETP.GEU.AND P4, PT, R219, 1.175494350822287508e-38, PT ;  /* 0x00800000db00780b */ /* 0x000fe20003f8e000 */
[----:B------:R-:W-:Y:S01]  /*a110*/  IMAD.MOV.U32 R149, RZ, RZ, R32 ;  /* 0x000000ffff957224 */ /* 0x000fe200078e0020 */
[----:B------:R-:W-:Y:S01]  /*a120*/  FSEL R185, RZ, -23, P2 ;  /* 0xc1b80000ffb97808 */ /* 0x000fe20001000000 */
[----:B------:R-:W-:Y:S01]  /*a130*/  IMAD.MOV.U32 R147, RZ, RZ, R33 ;  /* 0x000000ffff937224 */ /* 0x000fe200078e0021 */
[----:B------:R-:W-:Y:S01]  /*a140*/  FSETP.GEU.AND P2, PT, R214, 1.175494350822287508e-38, PT ;  /* 0x00800000d600780b */ /* 0x000fe20003f4e000 */
[----:B-1----:R-:W-:Y:S01]  /*a150*/  FFMA.FTZ R34, R17, 1.1920928955078125e-07, R44 ;  /* 0x3400000011227823 */ /* 0x002fe2000001002c */
[----:B------:R-:W-:Y:S01]  /*a160*/  FSEL R247, R188, R215, !P1 ;  /* 0x000000d7bcf77208 */ /* 0x000fe20004800000 */
[----:B------:R-:W-:Y:S01]  /*a170*/  FMUL R236, R225, 8388608 ;  /* 0x4b000000e1ec7820 */ /* 0x000fe20000400000 */
[----:B------:R-:W-:Y:S01]  /*a180*/  FSEL R252, RZ, -23, P1 ;  /* 0xc1b80000fffc7808 */ /* 0x000fe20000800000 */
[----:B------:R-:W-:Y:S01]  /*a190*/  FMUL R243, R218, 8388608 ;  /* 0x4b000000daf37820 */ /* 0x000fe20000400000 */
[----:B------:R-:W-:Y:S01]  /*a1a0*/  FSEL R238, R238, R223, !P0 ;  /* 0x000000dfeeee7208 */ /* 0x000fe20004000000 */
[----:B------:R-:W-:Y:S01]  /*a1b0*/  FMUL R237, R224, 8388608 ;  /* 0x4b000000e0ed7820 */ /* 0x000fe20000400000 */
[----:B------:R-:W-:Y:S01]  /*a1c0*/  FSEL R183, RZ, -23, P0 ;  /* 0xc1b80000ffb77808 */ /* 0x000fe20000000000 */
[----:B--2---:R-:W-:Y:S01]  /*a1d0*/  FFMA.FTZ R17, R176, 1.1920928955078125e-07, R185 ;  /* 0x34000000b0117823 */ /* 0x004fe200000100b9 */
[----:B------:R-:W-:Y:S01]  /*a1e0*/  FSETP.GT.AND P1, PT, |R216|, 8.50705917302346158658e+37, PT ;  /* 0x7e800000d800780b */ /* 0x000fe20003f24200 */
[----:B------:R-:W-:Y:S01]  /*a1f0*/  FMUL R244, R217, 8388608 ;  /* 0x4b000000d9f47820 */ /* 0x000fe20000400000 */
[----:B------:R-:W-:Y:S01]  /*a200*/  FSEL R242, R242, R219, !P4 ;  /* 0x000000dbf2f27208 */ /* 0x000fe20006000000 */
[----:B------:R-:W-:Y:S01]  /*a210*/  IMAD.MOV.U32 R167, RZ, RZ, R29 ;  /* 0x000000ffffa77224 */ /* 0x000fe200078e001d */
[----:B------:R-:W-:Y:S01]  /*a220*/  FSETP.GEU.AND P0, PT, R216, 1.175494350822287508e-38, PT ;  /* 0x00800000d800780b */ /* 0x000fe20003f0e000 */
[----:B------:R0:W-:Y:S01]  /*a230*/  STL [R1+0xe8], R2 ;  /* 0x0000e80201007387 */ /* 0x0001e20000100800 */
[----:B------:R-:W-:Y:S01]  /*a240*/  FSEL R248, RZ, -23, P4 ;  /* 0xc1b80000fff87808 */ /* 0x000fe20002000000 */
[----:B------:R-:W-:Y:S01]  /*a250*/  IMAD.IADD R16, R11, 0x1, -R16 ;  /* 0x000000010b107824 */ /* 0x000fe200078e0a10 */
[----:B------:R-:W-:Y:S01]  /*a260*/  FSEL R246, R191, R214, !P2 ;  /* 0x000000d6bff67208 */ /* 0x000fe20005000000 */
[----:B------:R-:W-:Y:S01]  /*a270*/  IMAD.IADD R14, R7, 0x1, -R14 ;  /* 0x00000001070e7824 */ /* 0x000fe200078e0a0e */
[C---:B------:R-:W-:Y:S01]  /*a280*/  FSETP.GEU.AND P4, PT, |R214|.reuse, 1.175494350822287508e-38, PT ;  /* 0x00800000d600780b */ /* 0x040fe20003f8e200 */
[----:B------:R-:W-:Y:S01]  /*a290*/  @P3 FMUL R214, R214, 0.25 ;  /* 0x3e800000d6d63820 */ /* 0x000fe20000400000 */
[C---:B------:R-:W-:Y:S01]  /*a2a0*/  FSETP.GEU.AND P3, PT, |R216|.reuse, 1.175494350822287508e-38, PT ;  /* 0x00800000d800780b */ /* 0x040fe20003f6e200 */
[----:B------:R-:W-:Y:S01]  /*a2b0*/  @P1 FMUL R155, R155, 0.25 ;  /* 0x3e8000009b9b1820 */ /* 0x000fe20000400000 */
[----:B------:R-:W-:Y:S01]  /*a2c0*/  FSEL R245, R245, R216, !P0 ;  /* 0x000000d8f5f57208 */ /* 0x000fe20004000000 */
[----:B------:R-:W-:Y:S01]  /*a2d0*/  @P1 FMUL R216, R216, 0.25 ;  /* 0x3e800000d8d81820 */ /* 0x000fe20000400000 */
[----:B------:R-:W-:Y:S01]  /*a2e0*/  FSEL R251, RZ, -23, P0 ;  /* 0xc1b80000fffb7808 */ /* 0x000fe20000000000 */
[----:B------:R-:W-:Y:S01]  /*a2f0*/  @P1 FMUL R157, R157, 0.25 ;  /* 0x3e8000009d9d1820 */ /* 0x000fe20000400000 */
[C---:B------:R-:W-:Y:S01]  /*a300*/  FSETP.GT.AND P0, PT, |R215|.reuse, 8.50705917302346158658e+37, PT ;  /* 0x7e800000d700780b */ /* 0x040fe20003f04200 */
[----:B------:R-:W-:Y:S01]  /*a310*/  @P1 FMUL R158, R158, 0.25 ;  /* 0x3e8000009e9e1820 */ /* 0x000fe20000400000 */
[----:B------:R-:W-:Y:S01]  /*a320*/  FSEL R176, RZ, -23, P2 ;  /* 0xc1b80000ffb07808 */ /* 0x000fe20001000000 */
[----:B------:R-:W-:Y:S01]  /*a330*/  @P1 FMUL R164, R164, 0.25 ;  /* 0x3e800000a4a41820 */ /* 0x000fe20000400000 */
[----:B------:R-:W-:Y:S01]  /*a340*/  FSETP.GEU.AND P2, PT, |R215|, 1.175494350822287508e-38, PT ;  /* 0x00800000d700780b */ /* 0x000fe20003f4e200 */
[----:B------:R-:W-:Y:S01]  /*a350*/  @P1 FMUL R159, R159, 0.25 ;  /* 0x3e8000009f9f1820 */ /* 0x000fe20000400000 */
[----:B------:R-:W-:Y:S01]  /*a360*/  MOV R151, R21 ;  /* 0x0000001500977202 */ /* 0x000fe20000000f00 */
[----:B------:R-:W-:Y:S01]  /*a370*/  @P1 FMUL R165, R165, 0.25 ;  /* 0x3e800000a5a51820 */ /* 0x000fe20000400000 */
[----:B------:R-:W-:Y:S01]  /*a380*/  MOV R152, R24 ;  /* 0x0000001800987202 */ /* 0x000fe20000000f00 */
[----:B------:R-:W-:Y:S01]  /*a390*/  @P1 FMUL R39, R39, 0.25 ;  /* 0x3e80000027271820 */ /* 0x000fe20000400000 */
[----:B------:R-:W-:Y:S01]  /*a3a0*/  FSETP.GEU.AND P5, PT, R225, 1.175494350822287508e-38, PT ;  /* 0x00800000e100780b */ /* 0x000fe20003fae000 */
[----:B------:R-:W-:Y:S01]  /*a3b0*/  @P1 FMUL R38, R38, 0.25 ;  /* 0x3e80000026261820 */ /* 0x000fe20000400000 */
[----:B------:R-:W-:Y:S01]  /*a3c0*/  FSETP.GT.AND P1, PT, |R218|, 8.50705917302346158658e+37, PT ;  /* 0x7e800000da00780b */ /* 0x000fe20003f24200 */
[----:B------:R-:W-:Y:S01]  /*a3d0*/  @!P3 FMUL R216, R216, 16777216 ;  /* 0x4b800000d8d8b820 */ /* 0x000fe20000400000 */
[----:B------:R-:W-:Y:S01]  /*a3e0*/  FSEL R236, R236, R225, !P5 ;  /* 0x000000e1ecec7208 */ /* 0x000fe20006800000 */
[----:B------:R-:W-:Y:S01]  /*a3f0*/  @!P3 FMUL R155, R155, 16777216 ;  /* 0x4b8000009b9bb820 */ /* 0x000fe20000400000 */
[----:B------:R-:W-:Y:S01]  /*a400*/  FSEL R182, RZ, -23, P5 ;  /* 0xc1b80000ffb67808 */ /* 0x000fe20002800000 */
[----:B------:R-:W-:Y:S01]  /*a410*/  @!P3 FMUL R157, R157, 16777216 ;  /* 0x4b8000009d9db820 */ /* 0x000fe20000400000 */
[----:B------:R-:W-:Y:S01]  /*a420*/  FSETP.GEU.AND P5, PT, R218, 1.175494350822287508e-38, PT ;  /* 0x00800000da00780b */ /* 0x000fe20003fae000 */
[----:B------:R-:W-:Y:S01]  /*a430*/  @!P3 FMUL R158, R158, 16777216 ;  /* 0x4b8000009e9eb820 */ /* 0x000fe20000400000 */
[----:B------:R-:W-:Y:S01]  /*a440*/  FSETP.GEU.AND P6, PT, R224, 1.175494350822287508e-38, PT ;  /* 0x00800000e000780b */ /* 0x000fe20003fce000 */
[----:B------:R-:W-:Y:S01]  /*a450*/  @!P3 FMUL R164, R164, 16777216 ;  /* 0x4b800000a4a4b820 */ /* 0x000fe20000400000 */
[----:B------:R-:W-:Y:S01]  /*a460*/  FSEL R243, R243, R218, !P5 ;  /* 0x000000daf3f37208 */ /* 0x000fe20006800000 */
[----:B------:R-:W-:Y:S01]  /*a470*/  @!P3 FMUL R159, R159, 16777216 ;  /* 0x4b8000009f9fb820 */ /* 0x000fe20000400000 */
[----:B------:R-:W-:Y:S01]  /*a480*/  FSEL R237, R237, R224, !P6 ;  /* 0x000000e0eded7208 */ /* 0x000fe20007000000 */
[----:B------:R-:W-:Y:S01]  /*a490*/  @!P3 FMUL R165, R165, 16777216 ;  /* 0x4b800000a5a5b820 */ /* 0x000fe20000400000 */
[----:B------:R-:W-:Y:S01]  /*a4a0*/  FSEL R179, RZ, -23, P6 ;  /* 0xc1b80000ffb37808 */ /* 0x000fe20003000000 */
[----:B------:R-:W-:Y:S01]  /*a4b0*/  @!P3 FMUL R39, R39, 16777216 ;  /* 0x4b8000002727b820 */ /* 0x000fe20000400000 */
[----:B------:R-:W-:Y:S01]  /*a4c0*/  MOV R166, R28 ;  /* 0x0000001c00a67202 */ /* 0x000fe20000000f00 */
[----:B------:R-:W-:Y:S01]  /*a4d0*/  @!P3 FMUL R38, R38, 16777216 ;  /* 0x4b8000002626b820 */ /* 0x000fe20000400000 */
[----:B------:R-:W-:Y:S01]  /*a4e0*/  FSETP.GEU.AND P3, PT, |R218|, 1.175494350822287508e-38, PT ;  /* 0x00800000da00780b */ /* 0x000fe20003f6e200 */
[----:B------:R-:W-:Y:S01]  /*a4f0*/  @P0 FMUL R215, R215, 0.25 ;  /* 0x3e800000d7d70820 */ /* 0x000fe20000400000 */
[----:B------:R-:W-:Y:S01]  /*a500*/  FSETP.GEU.AND P6, PT, R217, 1.175494350822287508e-38, PT ;  /* 0x00800000d900780b */ /* 0x000fe20003fce000 */
[----:B------:R-:W-:Y:S01]  /*a510*/  @P0 FMUL R147, R147, 0.25 ;  /* 0x3e80000093930820 */ /* 0x000fe20000400000 */
[----:B------:R-:W-:Y:S01]  /*a520*/  IADD3 R32, R243, -0x3f3504f3, RZ ;  /* 0xc0cafb0df3207810 */ /* 0x000fe20007ffe0ff */
[----:B------:R-:W-:Y:S01]  /*a530*/  @P0 FMUL R149, R149, 0.25 ;  /* 0x3e80000095950820 */ /* 0x000fe20000400000 */
[----:B------:R-:W-:Y:S01]  /*a540*/  FSEL R244, R244, R217, !P6 ;  /* 0x000000d9f4f47208 */ /* 0x000fe20007000000 */
[----:B------:R-:W-:Y:S01]  /*a550*/  @P0 FMUL R150, R150, 0.25 ;  /* 0x3e80000096960820 */ /* 0x000fe20000400000 */
[----:B------:R-:W-:Y:S01]  /*a560*/  IADD3 R18, R5, -0x3f3504f3, RZ ;  /* 0xc0cafb0d05127810 */ /* 0x000fe20007ffe0ff */
[----:B------:R-:W-:Y:S01]  /*a570*/  @P0 FMUL R152, R152, 0.25 ;  /* 0x3e80000098980820 */ /* 0x000fe20000400000 */
[----:B------:R-:W-:Y:S01]  /*a580*/  LOP3.LUT R32, R32, 0xff800000, RZ, 0xc0, !PT ;  /* 0xff80000020207812 */ /* 0x000fe200078ec0ff */
[----:B------:R-:W-:Y:S01]  /*a590*/  @P0 FMUL R151, R151, 0.25 ;  /* 0x3e80000097970820 */ /* 0x000fe20000400000 */
[----:B------:R-:W-:Y:S01]  /*a5a0*/  LOP3.LUT R18, R18, 0xff800000, RZ, 0xc0, !PT ;  /* 0xff80000012127812 */ /* 0x000fe200078ec0ff */
[----:B------:R-:W-:Y:S01]  /*a5b0*/  @P0 FMUL R153, R153, 0.25 ;  /* 0x3e80000099990820 */ /* 0x000fe20000400000 */
[----:B------:R-:W1:Y:S01]  /*a5c0*/  I2F R186, R32 ;  /* 0x0000002000ba7306 */ /* 0x000e620000201400 */
[----:B------:R-:W-:Y:S01]  /*a5d0*/  @P0 FMUL R154, R154, 0.25 ;  /* 0x3e8000009a9a0820 */ /* 0x000fe20000400000 */
[----:B------:R-:W-:Y:S01]  /*a5e0*/  IADD3 R20, R237, -0x3f3504f3, RZ ;  /* 0xc0cafb0ded147810 */ /* 0x000fe20007ffe0ff */
[----:B------:R-:W-:Y:S01]  /*a5f0*/  @P0 FMUL R156, R156, 0.25 ;  /* 0x3e8000009c9c0820 */ /* 0x000fe20000400000 */
[----:B------:R-:W-:Y:S01]  /*a600*/  FSETP.GT.AND P0, PT, |R217|, 8.50705917302346158658e+37, PT ;  /* 0x7e800000d900780b */ /* 0x000fe20003f04200 */
[----:B------:R-:W-:Y:S01]  /*a610*/  @!P2 FMUL R215, R215, 16777216 ;  /* 0x4b800000d7d7a820 */ /* 0x000fe20000400000 */
[----:B------:R-:W-:Y:S01]  /*a620*/  LOP3.LUT R20, R20, 0xff800000, RZ, 0xc0, !PT ;  /* 0xff80000014147812 */ /* 0x000fe200078ec0ff */
[----:B------:R-:W-:Y:S01]  /*a630*/  @!P2 FMUL R147, R147, 16777216 ;  /* 0x4b8000009393a820 */ /* 0x000fe20000400000 */
[----:B------:R2:W-:Y:S01]  /*a640*/  I2F R30, R18 ;  /* 0x00000012001e7306 */ /* 0x0005e20000201400 */
[----:B------:R-:W-:Y:S01]  /*a650*/  @!P2 FMUL R149, R149, 16777216 ;  /* 0x4b8000009595a820 */ /* 0x000fe20000400000 */
[----:B------:R-:W-:Y:S01]  /*a660*/  FSEL R249, RZ, -23, P5 ;  /* 0xc1b80000fff97808 */ /* 0x000fe20002800000 */
[----:B------:R-:W-:Y:S01]  /*a670*/  @!P2 FMUL R150, R150, 16777216 ;  /* 0x4b8000009696a820 */ /* 0x000fe20000400000 */
[----:B------:R-:W-:Y:S01]  /*a680*/  IADD3 R28, R241, -0x3f3504f3, RZ ;  /* 0xc0cafb0df11c7810 */ /* 0x000fe20007ffe0ff */
[----:B------:R-:W-:Y:S01]  /*a690*/  @!P2 FMUL R152, R152, 16777216 ;  /* 0x4b8000009898a820 */ /* 0x000fe20000400000 */
[----:B------:R-:W-:Y:S01]  /*a6a0*/  IADD3 R24, R239, -0x3f3504f3, RZ ;  /* 0xc0cafb0def187810 */ /* 0x000fe20007ffe0ff */
[----:B------:R-:W-:Y:S01]  /*a6b0*/  @!P2 FMUL R151, R151, 16777216 ;  /* 0x4b8000009797a820 */ /* 0x000fe20000400000 */
[----:B------:R-:W-:Y:S01]  /*a6c0*/  I2F R26, R20 ;  /* 0x00000014001a7306 */ /* 0x000fe20000201400 */
[----:B------:R-:W-:Y:S01]  /*a6d0*/  @!P2 FMUL R153, R153, 16777216 ;  /* 0x4b8000009999a820 */ /* 0x000fe20000400000 */
[----:B------:R-:W-:Y:S01]  /*a6e0*/  LOP3.LUT R28, R28, 0xff800000, RZ, 0xc0, !PT ;  /* 0xff8000001c1c7812 */ /* 0x000fe200078ec0ff */
[----:B------:R-:W-:Y:S01]  /*a6f0*/  @!P2 FMUL R154, R154, 16777216 ;  /* 0x4b8000009a9aa820 */ /* 0x000fe20000400000 */
[----:B------:R-:W-:Y:S01]  /*a700*/  IADD3 R190, R247, -0x3f3504f3, RZ ;  /* 0xc0cafb0df7be7810 */ /* 0x000fe20007ffe0ff */
[----:B------:R-:W-:Y:S01]  /*a710*/  @!P2 FMUL R156, R156, 16777216 ;  /* 0x4b8000009c9ca820 */ /* 0x000fe20000400000 */
[----:B------:R-:W-:Y:S01]  /*a720*/  FSETP.GEU.AND P2, PT, |R217|, 1.175494350822287508e-38, PT ;  /* 0x00800000d900780b */ /* 0x000fe20003f4e200 */
[----:B------:R-:W-:Y:S01]  /*a730*/  @P1 FMUL R218, R218, 0.25 ;  /* 0x3e800000dada1820 */ /* 0x000fe20000400000 */
[----:B------:R3:W-:Y:S01]  /*a740*/  I2F R177, R28 ;  /* 0x0000001c00b17306 */ /* 0x0007e20000201400 */
[----:B------:R-:W-:Y:S01]  /*a750*/  @P1 FMUL R51, R51, 0.25 ;  /* 0x3e80000033331820 */ /* 0x000fe20000400000 */
[----:B------:R-:W-:Y:S01]  /*a760*/  LOP3.LUT R24, R24, 0xff800000, RZ, 0xc0, !PT ;  /* 0xff80000018187812 */ /* 0x000fe200078ec0ff */
[----:B------:R-:W-:Y:S01]  /*a770*/  @P1 FMUL R50, R50, 0.25 ;  /* 0x3e80000032321820 */ /* 0x000fe20000400000 */
[----:B------:R-:W-:Y:S01]  /*a780*/  LOP3.LUT R44, R190, 0xff800000, RZ, 0xc0, !PT ;  /* 0xff800000be2c7812 */ /* 0x000fe200078ec0ff */
[----:B------:R-:W-:Y:S01]  /*a790*/  @P1 FMUL R55, R55, 0.25 ;  /* 0x3e80000037371820 */ /* 0x000fe20000400000 */
[----:B------:R-:W-:Y:S01]  /*a7a0*/  IADD3 R23, R238, -0x3f3504f3, RZ ;  /* 0xc0cafb0dee177810 */ /* 0x000fe20007ffe0ff */
[----:B------:R-:W-:Y:S01]  /*a7b0*/  @P1 FMUL R54, R54, 0.25 ;  /* 0x3e80000036361820 */ /* 0x000fe20000400000 */
[----:B------:R-:W-:Y:S01]  /*a7c0*/  I2F R21, R24 ;  /* 0x0000001800157306 */ /* 0x000fe20000201400 */
[----:B------:R-:W-:Y:S01]  /*a7d0*/  @P1 FMUL R59, R59, 0.25 ;  /* 0x3e8000003b3b1820 */ /* 0x000fe20000400000 */
[----:B------:R-:W-:Y:S01]  /*a7e0*/  IADD3 R19, R236, -0x3f3504f3, RZ ;  /* 0xc0cafb0dec137810 */ /* 0x000fe20007ffe0ff */
[----:B------:R-:W-:Y:S01]  /*a7f0*/  @P1 FMUL R58, R58, 0.25 ;  /* 0x3e8000003a3a1820 */ /* 0x000fe20000400000 */
[----:B------:R-:W-:Y:S01]  /*a800*/  IADD3 R42, R245, -0x3f3504f3, RZ ;  /* 0xc0cafb0df52a7810 */ /* 0x000fe20007ffe0ff */
[----:B------:R-:W-:Y:S01]  /*a810*/  @P1 FMUL R63, R63, 0.25 ;  /* 0x3e8000003f3f1820 */ /* 0x000fe20000400000 */
[----:B------:R-:W-:Y:S01]  /*a820*/  IADD3 R29, R242, -0x3f3504f3, RZ ;  /* 0xc0cafb0df21d7810 */ /* 0x000fe20007ffe0ff */
[----:B------:R-:W-:Y:S01]  /*a830*/  @P1 FMUL R62, R62, 0.25 ;  /* 0x3e8000003e3e1820 */ /* 0x000fe20000400000 */
[----:B------:R-:W-:Y:S01]  /*a840*/  FSETP.GT.AND P1, PT, |R220|, 8.50705917302346158658e+37, PT ;  /* 0x7e800000dc00780b */ /* 0x000fe20003f24200 */
[----:B------:R-:W-:Y:S01]  /*a850*/  @!P3 FMUL R218, R218, 16777216 ;  /* 0x4b800000dadab820 */ /* 0x000fe20000400000 */
[----:B------:R-:W-:Y:S01]  /*a860*/  I2F R191, R44 ;  /* 0x0000002c00bf7306 */ /* 0x000fe20000201400 */
[----:B------:R-:W-:Y:S01]  /*a870*/  @!P3 FMUL R51, R51, 16777216 ;  /* 0x4b8000003333b820 */ /* 0x000fe20000400000 */
[----:B------:R-:W-:Y:S01]  /*a880*/  IADD3 R33, R244, -0x3f3504f3, RZ ;  /* 0xc0cafb0df4217810 */ /* 0x000fe20007ffe0ff */
[----:B------:R-:W-:Y:S01]  /*a890*/  @!P3 FMUL R50, R50, 16777216 ;  /* 0x4b8000003232b820 */ /* 0x000fe20000400000 */
[----:B------:R-:W-:Y:S01]  /*a8a0*/  LOP3.LUT R23, R23, 0xff800000, RZ, 0xc0, !PT ;  /* 0xff80000017177812 */ /* 0x000fe200078ec0ff */
        /* <DEDUP_REMOVED lines=9> */
[----:B------:R-:W-:Y:S01]  /*a940*/  I2F R22, R23 ;  /* 0x0000001700167306 */ /* 0x000fe20000201400 */
[----:B------:R-:W-:Y:S01]  /*a950*/  @!P3 FMUL R62, R62, 16777216 ;  /* 0x4b8000003e3eb820 */ /* 0x000fe20000400000 */
[----:B------:R-:W-:Y:S01]  /*a960*/  FSETP.GEU.AND P3, PT, |R220|, 1.175494350822287508e-38, PT ;  /* 0x00800000dc00780b */ /* 0x000fe20003f6e200 */
[----:B------:R-:W-:Y:S01]  /*a970*/  @P0 FMUL R217, R217, 0.25 ;  /* 0x3e800000d9d90820 */ /* 0x000fe20000400000 */
[----:B------:R-:W-:Y:S01]  /*a980*/  FSEL R250, RZ, -23, P6 ;  /* 0xc1b80000fffa7808 */ /* 0x000fe20003000000 */
[----:B------:R-:W-:Y:S01]  /*a990*/  @P0 FMUL R167, R167, 0.25 ;  /* 0x3e800000a7a70820 */ /* 0x000fe20000400000 */
[----:B------:R-:W-:Y:S01]  /*a9a0*/  IADD3 R13, R10, -R13, RZ ;  /* 0x8000000d0a0d7210 */ /* 0x000fe20007ffe0ff */
[----:B------:R-:W-:Y:S01]  /*a9b0*/  @P0 FMUL R166, R166, 0.25 ;  /* 0x3e800000a6a60820 */ /* 0x000fe20000400000 */
[----:B------:R-:W-:Y:S01]  /*a9c0*/  I2F R27, R19 ;  /* 0x00000013001b7306 */ /* 0x000fe20000201400 */
[----:B------:R-:W-:Y:S01]  /*a9d0*/  @P0 FMUL R40, R40, 0.25 ;  /* 0x3e80000028280820 */ /* 0x000fe20000400000 */
[----:B--2---:R-:W-:Y:S01]  /*a9e0*/  IADD3 R18, R5, -R18, RZ ;  /* 0x8000001205127210 */ /* 0x004fe20007ffe0ff */
[----:B------:R-:W-:Y:S01]  /*a9f0*/  @P0 FMUL R12, R12, 0.25 ;  /* 0x3e8000000c0c0820 */ /* 0x000fe20000400000 */
[----:B---3--:R-:W-:Y:S01]  /*aa00*/  IADD3 R28, R241, -R28, RZ ;  /* 0x8000001cf11c7210 */ /* 0x008fe20007ffe0ff */
[----:B------:R-:W-:Y:S01]  /*aa10*/  @P0 FMUL R9, R9, 0.25 ;  /* 0x3e80000009090820 */ /* 0x000fe20000400000 */
[----:B------:R-:W-:Y:S01]  /*aa20*/  FSETP.NEU.AND P5, PT, R7, RZ, PT ;  /* 0x000000ff0700720b */ /* 0x000fe20003fad000 */
[----:B------:R-:W-:Y:S01]  /*aa30*/  @P0 FMUL R8, R8, 0.25 ;  /* 0x3e80000008080820 */ /* 0x000fe20000400000 */
[----:B------:R-:W-:Y:S01]  /*aa40*/  I2F R188, R42 ;  /* 0x0000002a00bc7306 */ /* 0x000fe20000201400 */
[----:B------:R-:W-:Y:S01]  /*aa50*/  @P0 FMUL R37, R37, 0.25 ;  /* 0x3e80000025250820 */ /* 0x000fe20000400000 */
[----:B------:R-:W-:Y:S01]  /*aa60*/  ISETP.GE.U32.AND P6, PT, R237, 0x7f800000, PT ;  /* 0x7f800000ed00780c */ /* 0x000fe20003fc6070 */
[----:B------:R-:W-:Y:S01]  /*aa70*/  @P0 FMUL R36, R36, 0.25 ;  /* 0x3e80000024240820 */ /* 0x000fe20000400000 */
[----:B------:R-:W-:Y:S01]  /*aa80*/  FSETP.GT.AND P0, PT, |R219|, 8.50705917302346158658e+37, PT ;  /* 0x7e800000db00780b */ /* 0x000fe20003f04200 */
[----:B------:R-:W-:Y:S01]  /*aa90*/  @!P2 FMUL R217, R217, 16777216 ;  /* 0x4b800000d9d9a820 */ /* 0x000fe20000400000 */
[----:B------:R-:W-:Y:S01]  /*aaa0*/  LOP3.LUT R200, R204, 0x8, RZ, 0x3c, !PT ;  /* 0x00000008ccc87812 */ /* 0x000fe200078e3cff */
[----:B------:R-:W-:Y:S01]  /*aab0*/  @!P2 FMUL R167, R167, 16777216 ;  /* 0x4b800000a7a7a820 */ /* 0x000fe20000400000 */
[----:B------:R-:W-:Y:S01]  /*aac0*/  I2F R187, R29 ;  /* 0x0000001d00bb7306 */ /* 0x000fe20000201400 */
[----:B------:R-:W-:Y:S01]  /*aad0*/  @!P2 FMUL R166, R166, 16777216 ;  /* 0x4b800000a6a6a820 */ /* 0x000fe20000400000 */
[----:B------:R-:W-:Y:S01]  /*aae0*/  SHF.R.U32.HI R197, RZ, 0x7, R197 ;  /* 0x00000007ffc57819 */ /* 0x000fe200000116c5 */
[----:B------:R-:W-:-:S02]  /*aaf0*/  @!P2 FMUL R40, R40, 16777216 ;  /* 0x4b8000002828a820 */ /* 0x000fc40000400000 */
[----:B------:R-:W-:Y:S01]  /*ab00*/  @!P2 FMUL R12, R12, 16777216 ;  /* 0x4b8000000c0ca820 */ /* 0x000fe20000400000 */
[----:B------:R-:W-:Y:S01]  /*ab10*/  SGXT.U32 R197, R197, 0x1 ;  /* 0x00000001c5c5781a */ /* 0x000fe20000000000 */
[----:B------:R-:W-:Y:S01]  /*ab20*/  @!P2 FMUL R9, R9, 16777216 ;  /* 0x4b8000000909a820 */ /* 0x000fe20000400000 */
[----:B------:R-:W-:Y:S01]  /*ab30*/  MUFU.RCP R217, R217 ;  /* 0x000000d900d97308 */ /* 0x000fe20000001000 */
[----:B------:R-:W-:Y:S02]  /*ab40*/  @!P2 FMUL R8, R8, 16777216 ;  /* 0x4b8000000808a820 */ /* 0x000fe40000400000 */
[----:B------:R-:W-:Y:S02]  /*ab50*/  @!P2 FMUL R37, R37, 16777216 ;  /* 0x4b8000002525a820 */ /* 0x000fe40000400000 */
[----:B------:R-:W-:Y:S01]  /*ab60*/  @!P2 FMUL R36, R36, 16777216 ;  /* 0x4b8000002424a820 */ /* 0x000fe20000400000 */
[----:B------:R-:W-:Y:S01]  /*ab70*/  FSETP.GEU.AND P2, PT, |R219|, 1.175494350822287508e-38, PT ;  /* 0x00800000db00780b */ /* 0x000fe20003f4e200 */
[----:B------:R-:W-:Y:S01]  /*ab80*/  @P1 FMUL R220, R220, 0.25 ;  /* 0x3e800000dcdc1820 */ /* 0x000fe20000400000 */
[----:B------:R2:W-:Y:S01]  /*ab90*/  I2F R189, R33 ;  /* 0x0000002100bd7306 */ /* 0x0005e20000201400 */
[----:B------:R-:W-:-:S02]  /*aba0*/  @P1 FMUL R67, R67, 0.25 ;  /* 0x3e80000043431820 */ /* 0x000fc40000400000 */
[----:B------:R-:W-:Y:S02]  /*abb0*/  @P1 FMUL R66, R66, 0.25 ;  /* 0x3e80000042421820 */ /* 0x000fe40000400000 */
[----:B------:R-:W-:Y:S02]  /*abc0*/  @P1 FMUL R71, R71, 0.25 ;  /* 0x3e80000047471820 */ /* 0x000fe40000400000 */
[----:B------:R-:W-:Y:S01]  /*abd0*/  @P1 FMUL R70, R70, 0.25 ;  /* 0x3e80000046461820 */ /* 0x000fe20000400000 */
[----:B------:R-:W-:Y:S01]  /*abe0*/  MUFU.RCP R218, R218 ;  /* 0x000000da00da7308 */ /* 0x000fe20000001000 */
[----:B------:R-:W-:Y:S01]  /*abf0*/  @P1 FMUL R75, R75, 0.25 ;  /* 0x3e8000004b4b1820 */ /* 0x000fe20000400000 */
[----:B--2---:R-:W-:Y:S01]  /*ac00*/  IADD3 R33, R244, -R33, RZ ;  /* 0x80000021f4217210 */ /* 0x004fe20007ffe0ff */
[----:B------:R-:W-:Y:S02]  /*ac10*/  @P1 FMUL R74, R74, 0.25 ;  /* 0x3e8000004a4a1820 */ /* 0x000fe40000400000 */
[----:B------:R-:W-:-:S02]  /*ac20*/  @P1 FMUL R79, R79, 0.25 ;  /* 0x3e8000004f4f1820 */ /* 0x000fc40000400000 */
[----:B------:R-:W-:Y:S01]  /*ac30*/  @P1 FMUL R78, R78, 0.25 ;  /* 0x3e8000004e4e1820 */ /* 0x000fe20000400000 */
[----:B------:R-:W-:Y:S01]  /*ac40*/  FSETP.GT.AND P1, PT, |R222|, 8.50705917302346158658e+37, PT ;  /* 0x7e800000de00780b */ /* 0x000fe20003f24200 */
[----:B------:R-:W-:Y:S01]  /*ac50*/  @!P3 FMUL R220, R220, 16777216 ;  /* 0x4b800000dcdcb820 */ /* 0x000fe20000400000 */
[----:B------:R-:W-:Y:S01]  /*ac60*/  MUFU.RCP R215, R215 ;  /* 0x000000d700d77308 */ /* 0x000fe20000001000 */
[----:B------:R-:W-:Y:S02]  /*ac70*/  @!P3 FMUL R67, R67, 16777216 ;  /* 0x4b8000004343b820 */ /* 0x000fe40000400000 */
[----:B------:R-:W-:Y:S02]  /*ac80*/  @!P3 FMUL R66, R66, 16777216 ;  /* 0x4b8000004242b820 */ /* 0x000fe40000400000 */
[----:B------:R-:W-:Y:S02]  /*ac90*/  @!P3 FMUL R71, R71, 16777216 ;  /* 0x4b8000004747b820 */ /* 0x000fe40000400000 */
[----:B------:R-:W-:Y:S01]  /*aca0*/  @!P3 FMUL R70, R70, 16777216 ;  /* 0x4b8000004646b820 */ /* 0x000fe20000400000 */
[----:B------:R-:W2:Y:S01]  /*acb0*/  MUFU.RCP R220, R220 ;  /* 0x000000dc00dc7308 */ /* 0x000ea20000001000 */
[----:B------:R-:W-:-:S02]  /*acc0*/  @!P3 FMUL R75, R75, 16777216 ;  /* 0x4b8000004b4bb820 */ /* 0x000fc40000400000 */
[----:B------:R-:W-:Y:S02]  /*acd0*/  @!P3 FMUL R74, R74, 16777216 ;  /* 0x4b8000004a4ab820 */ /* 0x000fe40000400000 */
[----:B------:R-:W-:Y:S02]  /*ace0*/  @!P3 FMUL R79, R79, 16777216 ;  /* 0x4b8000004f4fb820 */ /* 0x000fe40000400000 */
[----:B------:R-:W-:Y:S01]  /*acf0*/  @!P3 FMUL R78, R78, 16777216 ;  /* 0x4b8000004e4eb820 */ /* 0x000fe20000400000 */
[----:B------:R-:W-:Y:S01]  /*ad00*/  FSETP.GEU.AND P3, PT, |R222|, 1.175494350822287508e-38, PT ;  /* 0x00800000de00780b */ /* 0x000fe20003f6e200 */
[----:B------:R-:W-:Y:S02]  /*ad10*/  @P0 FMUL R219, R219, 0.25 ;  /* 0x3e800000dbdb0820 */ /* 0x000fe40000400000 */
[----:B------:R-:W-:Y:S02]  /*ad20*/  @P0 FMUL R49, R49, 0.25 ;  /* 0x3e80000031310820 */ /* 0x000fe40000400000 */
[----:B------:R-:W-:-:S02]  /*ad30*/  @P0 FMUL R48, R48, 0.25 ;  /* 0x3e80000030300820 */ /* 0x000fc40000400000 */
[----:B------:R-:W-:Y:S02]  /*ad40*/  @P0 FMUL R53, R53, 0.25 ;  /* 0x3e80000035350820 */ /* 0x000fe40000400000 */
[----:B------:R-:W-:Y:S02]  /*ad50*/  @P0 FMUL R52, R52, 0.25 ;  /* 0x3e80000034340820 */ /* 0x000fe40000400000 */
[----:B------:R-:W-:Y:S02]  /*ad60*/  @P0 FMUL R57, R57, 0.25 ;  /* 0x3e80000039390820 */ /* 0x000fe40000400000 */
[----:B------:R-:W-:Y:S02]  /*ad70*/  @P0 FMUL R56, R56, 0.25 ;  /* 0x3e80000038380820 */ /* 0x000fe40000400000 */
[----:B------:R-:W-:Y:S02]  /*ad80*/  @P0 FMUL R61, R61, 0.25 ;  /* 0x3e8000003d3d0820 */ /* 0x000fe40000400000 */
[----:B------:R-:W-:Y:S01]  /*ad90*/  @P0 FMUL R60, R60, 0.25 ;  /* 0x3e8000003c3c0820 */ /* 0x000fe20000400000 */
[----:B------:R-:W-:Y:S01]  /*ada0*/  FSETP.GT.AND P0, PT, |R221|, 8.50705917302346158658e+37, PT ;  /* 0x7e800000dd00780b */ /* 0x000fe20003f04200 */
[----:B------:R-:W-:-:S02]  /*adb0*/  @!P2 FMUL R219, R219, 16777216 ;  /* 0x4b800000dbdba820 */ /* 0x000fc40000400000 */
[----:B------:R-:W-:Y:S02]  /*adc0*/  @!P2 FMUL R49, R49, 16777216 ;  /* 0x4b8000003131a820 */ /* 0x000fe40000400000 */
[----:B------:R-:W-:Y:S02]  /*add0*/  @!P2 FMUL R48, R48, 16777216 ;  /* 0x4b8000003030a820 */ /* 0x000fe40000400000 */
[----:B------:R-:W-:Y:S01]  /*ade0*/  @!P2 FMUL R53, R53, 16777216 ;  /* 0x4b8000003535a820 */ /* 0x000fe20000400000 */
[----:B------:R-:W-:Y:S01]  /*adf0*/  MUFU.RCP R219, R219 ;  /* 0x000000db00db7308 */ /* 0x000fe20000001000 */
[----:B------:R-:W-:Y:S02]  /*ae00*/  @!P2 FMUL R52, R52, 16777216 ;  /* 0x4b8000003434a820 */ /* 0x000fe40000400000 */
[----:B------:R-:W-:Y:S02]  /*ae10*/  @!P2 FMUL R57, R57, 16777216 ;  /* 0x4b8000003939a820 */ /* 0x000fe40000400000 */
[----:B------:R-:W-:-:S02]  /*ae20*/  @!P2 FMUL R56, R56, 16777216 ;  /* 0x4b8000003838a820 */ /* 0x000fc40000400000 */
[----:B------:R-:W-:Y:S02]  /*ae30*/  @!P2 FMUL R61, R61, 16777216 ;  /* 0x4b8000003d3da820 */ /* 0x000fe40000400000 */
[----:B------:R-:W-:Y:S01]  /*ae40*/  @!P2 FMUL R60, R60, 16777216 ;  /* 0x4b8000003c3ca820 */ /* 0x000fe20000400000 */
[----:B------:R-:W-:Y:S01]  /*ae50*/  FSETP.GEU.AND P2, PT, |R221|, 1.175494350822287508e-38, PT ;  /* 0x00800000dd00780b */ /* 0x000fe20003f4e200 */
[----:B------:R-:W-:Y:S02]  /*ae60*/  @P1 FMUL R222, R222, 0.25 ;  /* 0x3e800000dede1820 */ /* 0x000fe40000400000 */
[----:B------:R-:W-:Y:S02]  /*ae70*/  @P1 FMUL R83, R83, 0.25 ;  /* 0x3e80000053531820 */ /* 0x000fe40000400000 */
[----:B------:R-:W-:Y:S02]  /*ae80*/  @P1 FMUL R82, R82, 0.25 ;  /* 0x3e80000052521820 */ /* 0x000fe40000400000 */
[----:B------:R-:W-:-:S02]  /*ae90*/  @P1 FMUL R87, R87, 0.25 ;  /* 0x3e80000057571820 */ /* 0x000fc40000400000 */
        /* <DEDUP_REMOVED lines=9> */
[----:B------:R-:W-:Y:S02]  /*af30*/  @!P3 FMUL R87, R87, 16777216 ;  /* 0x4b8000005757b820 */ /* 0x000fe40000400000 */
        /* <DEDUP_REMOVED lines=20> */
[----:B------:R-:W3:Y:S01]  /*b080*/  MUFU.RCP R221, R221 ;  /* 0x000000dd00dd7308 */ /* 0x000ee20000001000 */
        /* <DEDUP_REMOVED lines=77> */
[----:B-1----:R-:W-:-:S02]  /*b560*/  FFMA.FTZ R249, R186, 1.1920928955078125e-07, R249 ;  /* 0x34000000baf97823 */ /* 0x002fc400000100f9 */
[----:B--2---:R-:W-:Y:S02]  /*b570*/  FMUL R186, R220, R71 ;  /* 0x00000047dcba7220 */ /* 0x004fe40000400000 */
[----:B------:R-:W-:Y:S02]  /*b580*/  @!P2 FMUL R225, R225, 16777216 ;  /* 0x4b800000e1e1a820 */ /* 0x000fe40000400000 */
[----:B------:R-:W-:Y:S02]  /*b590*/  @!P2 FMUL R97, R97, 16777216 ;  /* 0x4b8000006161a820 */ /* 0x000fe40000400000 */
[----:B------:R-:W-:Y:S02]  /*b5a0*/  @!P2 FMUL R96, R96, 16777216 ;  /* 0x4b8000006060a820 */ /* 0x000fe40000400000 */
[----:B------:R-:W-:Y:S01]  /*b5b0*/  @!P2 FMUL R101, R101, 16777216 ;  /* 0x4b8000006565a820 */ /* 0x000fe20000400000 */
[----:B------:R-:W-:Y:S01]  /*b5c0*/  MUFU.RCP R225, R225 ;  /* 0x000000e100e17308 */ /* 0x000fe20000001000 */
[----:B------:R-:W-:-:S02]  /*b5d0*/  @!P2 FMUL R100, R100, 16777216 ;  /* 0x4b8000006464a820 */ /* 0x000fc40000400000 */
[----:B------:R-:W-:Y:S02]  /*b5e0*/  @!P2 FMUL R105, R105, 16777216 ;  /* 0x4b8000006969a820 */ /* 0x000fe40000400000 */
[----:B------:R-:W-:Y:S02]  /*b5f0*/  @!P2 FMUL R104, R104, 16777216 ;  /* 0x4b8000006868a820 */ /* 0x000fe40000400000 */
[----:B------:R-:W-:Y:S02]  /*b600*/  @!P2 FMUL R109, R109, 16777216 ;  /* 0x4b8000006d6da820 */ /* 0x000fe40000400000 */
[----:B------:R-:W-:Y:S01]  /*b610*/  @!P2 FMUL R108, R108, 16777216 ;  /* 0x4b8000006c6ca820 */ /* 0x000fe20000400000 */
[----:B------:R-:W-:Y:S01]  /*b620*/  FSETP.GEU.AND P2, PT, |R227|, 1.175494350822287508e-38, PT ;  /* 0x00800000e300780b */ /* 0x000fe20003f4e200 */
[C---:B------:R-:W-:Y:S02]  /*b630*/  FMUL R71, R220.reuse, R70 ;  /* 0x00000046dc477220 */ /* 0x040fe40000400000 */
[----:B------:R-:W-:-:S02]  /*b640*/  FMUL R70, R220, R79 ;  /* 0x0000004fdc467220 */ /* 0x000fc40000400000 */
[----:B------:R-:W-:Y:S01]  /*b650*/  FFMA.FTZ R30, R30, 1.1920928955078125e-07, R41 ;  /* 0x340000001e1e7823 */ /* 0x000fe20000010029 */
[----:B------:R-:W-:Y:S01]  /*b660*/  IADD3 R41, R246, -0x3f3504f3, RZ ;  /* 0xc0cafb0df6297810 */ /* 0x000fe20007ffe0ff */
[----:B------:R-:W-:Y:S02]  /*b670*/  FMUL R79, R220, R78 ;  /* 0x0000004edc4f7220 */ /* 0x000fe40000400000 */
[----:B---3--:R-:W-:Y:S01]  /*b680*/  FMUL R78, R221, R69 ;  /* 0x00000045dd4e7220 */ /* 0x008fe20000400000 */
[----:B------:R-:W-:Y:S01]  /*b690*/  LOP3.LUT R41, R41, 0xff800000, RZ, 0xc0, !PT ;  /* 0xff80000029297812 */ /* 0x000fe200078ec0ff */
[----:B------:R-:W-:Y:S01]  /*b6a0*/  @P1 FMUL R229, R229, 0.25 ;  /* 0x3e800000e5e51820 */ /* 0x000fe20000400000 */
[----:B------:R-:W1:Y:S01]  /*b6b0*/  MUFU.RCP R69, R222 ;  /* 0x000000de00457308 */ /* 0x000e620000001000 */
[----:B------:R-:W-:Y:S02]  /*b6c0*/  @P0 FMUL R227, R227, 0.25 ;  /* 0x3e800000e3e30820 */ /* 0x000fe40000400000 */
[----:B------:R-:W-:-:S02]  /*b6d0*/  @!P3 FMUL R229, R229, 16777216 ;  /* 0x4b800000e5e5b820 */ /* 0x000fc40000400000 */
[----:B------:R-:W-:Y:S02]  /*b6e0*/  @P0 FMUL R113, R113, 0.25 ;  /* 0x3e80000071710820 */ /* 0x000fe40000400000 */
[----:B------:R-:W-:Y:S02]  /*b6f0*/  @P0 FMUL R112, R112, 0.25 ;  /* 0x3e80000070700820 */ /* 0x000fe40000400000 */
[----:B------:R-:W-:Y:S01]  /*b700*/  @P0 FMUL R117, R117, 0.25 ;  /* 0x3e80000075750820 */ /* 0x000fe20000400000 */
[----:B------:R-:W-:Y:S01]  /*b710*/  MUFU.RCP R229, R229 ;  /* 0x000000e500e57308 */ /* 0x000fe20000001000 */
[----:B------:R-:W-:Y:S02]  /*b720*/  @P0 FMUL R116, R116, 0.25 ;  /* 0x3e80000074740820 */ /* 0x000fe40000400000 */
[----:B------:R-:W-:Y:S02]  /*b730*/  @P0 FMUL R121, R121, 0.25 ;  /* 0x3e80000079790820 */ /* 0x000fe40000400000 */
[----:B------:R-:W-:-:S02]  /*b740*/  @P0 FMUL R120, R120, 0.25 ;  /* 0x3e80000078780820 */ /* 0x000fc40000400000 */
[----:B------:R-:W-:Y:S02]  /*b750*/  @P0 FMUL R125, R125, 0.25 ;  /* 0x3e8000007d7d0820 */ /* 0x000fe40000400000 */
[----:B------:R-:W-:Y:S01]  /*b760*/  @P0 FMUL R124, R124, 0.25 ;  /* 0x3e8000007c7c0820 */ /* 0x000fe20000400000 */
[----:B------:R-:W-:Y:S01]  /*b770*/  FSETP.GT.AND P0, PT, |R228|, 8.50705917302346158658e+37, PT ;  /* 0x7e800000e400780b */ /* 0x000fe20003f04200 */
[----:B------:R-:W-:Y:S02]  /*b780*/  FFMA.FTZ R26, R26, 1.1920928955078125e-07, R179 ;  /* 0x340000001a1a7823 */ /* 0x000fe400000100b3 */
[----:B------:R2:W0:Y:S01]  /*b790*/  I2F R179, R41 ;  /* 0x0000002900b37306 */ /* 0x0004220000201400 */
[----:B------:R-:W-:Y:S02]  /*b7a0*/  @!P2 FMUL R227, R227, 16777216 ;  /* 0x4b800000e3e3a820 */ /* 0x000fe40000400000 */
[----:B------:R-:W-:Y:S02]  /*b7b0*/  @!P2 FMUL R113, R113, 16777216 ;  /* 0x4b8000007171a820 */ /* 0x000fe40000400000 */
[----:B------:R-:W-:-:S02]  /*b7c0*/  @!P2 FMUL R112, R112, 16777216 ;  /* 0x4b8000007070a820 */ /* 0x000fc40000400000 */
[----:B------:R-:W-:Y:S01]  /*b7d0*/  @!P2 FMUL R117, R117, 16777216 ;  /* 0x4b8000007575a820 */ /* 0x000fe20000400000 */
[----:B------:R-:W-:Y:S01]  /*b7e0*/  MUFU.RCP R227, R227 ;  /* 0x000000e300e37308 */ /* 0x000fe20000001000 */
[----:B------:R-:W-:Y:S01]  /*b7f0*/  @!P2 FMUL R116, R116, 16777216 ;  /* 0x4b8000007474a820 */ /* 0x000fe20000400000 */
[----:B--2---:R-:W-:Y:S01]  /*b800*/  IADD3 R41, R246, -R41, RZ ;  /* 0x80000029f6297210 */ /* 0x004fe20007ffe0ff */
[----:B------:R-:W-:Y:S02]  /*b810*/  @!P2 FMUL R121, R121, 16777216 ;  /* 0x4b8000007979a820 */ /* 0x000fe40000400000 */
[----:B------:R-:W-:Y:S02]  /*b820*/  @!P2 FMUL R120, R120, 16777216 ;  /* 0x4b8000007878a820 */ /* 0x000fe40000400000 */
[----:B------:R-:W-:Y:S02]  /*b830*/  @!P2 FMUL R125, R125, 16777216 ;  /* 0x4b8000007d7da820 */ /* 0x000fe40000400000 */
[----:B------:R-:W-:Y:S01]  /*b840*/  @!P2 FMUL R124, R124, 16777216 ;  /* 0x4b8000007c7ca820 */ /* 0x000fe20000400000 */
[----:B------:R-:W-:Y:S01]  /*b850*/  FSETP.GEU.AND P2, PT, |R228|, 1.175494350822287508e-38, PT ;  /* 0x00800000e400780b */ /* 0x000fe20003f4e200 */
[----:B------:R-:W-:-:S02]  /*b860*/  FMUL R194, R221, R64 ;  /* 0x00000040ddc27220 */ /* 0x000fc40000400000 */
[----:B------:R-:W-:Y:S02]  /*b870*/  FFMA.FTZ R15, R177, 1.1920928955078125e-07, R178 ;  /* 0x34000000b10f7823 */ /* 0x000fe400000100b2 */
[----:B-1----:R-:W-:Y:S01]  /*b880*/  FMUL R64, R69, R87 ;  /* 0x0000005745407220 */ /* 0x002fe20000400000 */
[----:B------:R-:W1:Y:S01]  /*b890*/  MUFU.RCP R178, R216 ;  /* 0x000000d800b27308 */ /* 0x000e620000001000 */
[----:B------:R-:W-:Y:S02]  /*b8a0*/  FMUL R87, R223, R85 ;  /* 0x00000055df577220 */ /* 0x000fe40000400000 */
[----:B------:R-:W-:Y:S02]  /*b8b0*/  @P1 FMUL R129, R129, 0.25 ;  /* 0x3e80000081811820 */ /* 0x000fe40000400000 */
[----:B------:R-:W-:Y:S02]  /*b8c0*/  @P1 FMUL R133, R133, 0.25 ;  /* 0x3e80000085851820 */ /* 0x000fe40000400000 */
[----:B------:R-:W-:Y:S01]  /*b8d0*/  @P1 FMUL R137, R137, 0.25 ;  /* 0x3e80000089891820 */ /* 0x000fe20000400000 */
[----:B------:R-:W2:Y:S01]  /*b8e0*/  MUFU.RCP R85, R224 ;  /* 0x000000e000557308 */ /* 0x000ea20000001000 */
[----:B------:R-:W-:-:S02]  /*b8f0*/  @P1 FMUL R141, R141, 0.25 ;  /* 0x3e8000008d8d1820 */ /* 0x000fc40000400000 */
[----:B------:R-:W-:Y:S02]  /*b900*/  @P0 FMUL R228, R228, 0.25 ;  /* 0x3e800000e4e40820 */ /* 0x000fe40000400000 */
[----:B------:R-:W-:Y:S02]  /*b910*/  @!P3 FMUL R129, R129, 16777216 ;  /* 0x4b8000008181b820 */ /* 0x000fe40000400000 */
[----:B------:R-:W-:Y:S02]  /*b920*/  @!P3 FMUL R133, R133, 16777216 ;  /* 0x4b8000008585b820 */ /* 0x000fe40000400000 */
[----:B------:R-:W-:Y:S02]  /*b930*/  @!P3 FMUL R137, R137, 16777216 ;  /* 0x4b8000008989b820 */ /* 0x000fe40000400000 */
[----:B------:R-:W-:Y:S02]  /*b940*/  @!P3 FMUL R141, R141, 16777216 ;  /* 0x4b8000008d8db820 */ /* 0x000fe40000400000 */
[----:B------:R-:W-:-:S02]  /*b950*/  FFMA.FTZ R21, R21, 1.1920928955078125e-07, R184 ;  /* 0x3400000015157823 */ /* 0x000fc400000100b8 */
[----:B------:R-:W-:Y:S02]  /*b960*/  FFMA.FTZ R252, R191, 1.1920928955078125e-07, R252 ;  /* 0x34000000bffc7823 */ /* 0x000fe400000100fc */
[----:B0-----:R-:W-:Y:S02]  /*b970*/  FFMA.FTZ R2, R179, 1.1920928955078125e-07, R176 ;  /* 0x34000000b3027823 */ /* 0x001fe400000100b0 */
[----:B------:R-:W-:Y:S02]  /*b980*/  @!P2 FMUL R228, R228, 16777216 ;  /* 0x4b800000e4e4a820 */ /* 0x000fe40000400000 */
[C---:B------:R-:W-:Y:S02]  /*b990*/  FMUL R179, R217.reuse, R37 ;  /* 0x00000025d9b37220 */ /* 0x040fe40000400000 */
[----:B------:R-:W-:Y:S02]  /*b9a0*/  FMUL R184, R217, R36 ;  /* 0x00000024d9b87220 */ /* 0x000fe40000400000 */
[----:B------:R-:W-:Y:S01]  /*b9b0*/  FMUL R191, R219, R52 ;  /* 0x00000034dbbf7220 */ /* 0x000fe20000400000 */
[----:B------:R-:W0:Y:S01]  /*b9c0*/  MUFU.RCP R228, R228 ;  /* 0x000000e400e47308 */ /* 0x000e220000001000 */
[----:B------:R-:W-:-:S02]  /*b9d0*/  FMUL R52, R225, R104 ;  /* 0x00000068e1347220 */ /* 0x000fc40000400000 */
[----:B------:R-:W-:Y:S02]  /*b9e0*/  @P1 FMUL R128, R128, 0.25 ;  /* 0x3e80000080801820 */ /* 0x000fe40000400000 */
[----:B------:R-:W-:Y:S02]  /*b9f0*/  @P1 FMUL R132, R132, 0.25 ;  /* 0x3e80000084841820 */ /* 0x000fe40000400000 */
[----:B------:R-:W-:Y:S02]  /*ba00*/  @P1 FMUL R136, R136, 0.25 ;  /* 0x3e80000088881820 */ /* 0x000fe40000400000 */
[----:B------:R-:W-:Y:S01]  /*ba10*/  @P1 FMUL R140, R140, 0.25 ;  /* 0x3e8000008c8c1820 */ /* 0x000fe20000400000 */
[----:B------:R-:W-:Y:S01]  /*ba20*/  ISETP.GE.U32.AND P1, PT, R10, 0x7f800000, PT ;  /* 0x7f8000000a00780c */ /* 0x000fe20003f26070 */
[C---:B------:R-:W-:Y:S02]  /*ba30*/  FMUL R37, R229.reuse, R129 ;  /* 0x00000081e5257220 */ /* 0x040fe40000400000 */
[----:B------:R-:W-:-:S02]  /*ba40*/  FMUL R36, R229, R133 ;  /* 0x00000085e5247220 */ /* 0x000fc40000400000 */
[C---:B------:R-:W-:Y:S02]  /*ba50*/  FMUL R137, R229.reuse, R137 ;  /* 0x00000089e5897220 */ /* 0x040fe40000400000 */
[----:B------:R-:W-:Y:S01]  /*ba60*/  FMUL R104, R229, R141 ;  /* 0x0000008de5687220 */ /* 0x000fe20000400000 */
[----:B------:R-:W-:Y:S01]  /*ba70*/  F2FP.BF16.PACK_AB R37, R37, R36 ;  /* 0x000000242525723e */ /* 0x000fe200000010ff */
[----:B------:R-:W-:Y:S02]  /*ba80*/  @!P3 FMUL R128, R128, 16777216 ;  /* 0x4b8000008080b820 */ /* 0x000fe40000400000 */
[----:B------:R-:W-:Y:S01]  /*ba90*/  @!P3 FMUL R132, R132, 16777216 ;  /* 0x4b8000008484b820 */ /* 0x000fe20000400000 */
[----:B------:R-:W-:Y:S01]  /*baa0*/  F2FP.BF16.PACK_AB R36, R137, R104 ;  /* 0x000000688924723e */ /* 0x000fe200000010ff */
[----:B------:R-:W-:Y:S02]  /*bab0*/  @!P3 FMUL R136, R136, 16777216 ;  /* 0x4b8000008888b820 */ /* 0x000fe40000400000 */
[----:B------:R-:W-:Y:S01]  /*bac0*/  @!P3 FMUL R140, R140, 16777216 ;  /* 0x4b8000008c8cb820 */ /* 0x000fe20000400000 */
[----:B------:R-:W-:Y:S01]  /*bad0*/  ISETP.GE.U32.AND P3, PT, R5, 0x7f800000, PT ;  /* 0x7f8000000500780c */ /* 0x000fe20003f66070 */
[----:B------:R-:W-:Y:S01]  /*bae0*/  FMUL R192, R219, R61 ;  /* 0x0000003ddbc07220 */ /* 0x000fe20000400000 */
[----:B------:R3:W-:Y:S01]  /*baf0*/  STS.64 [R6+0x400], R36 ;  /* 0x0004002406007388 */ /* 0x0007e20000000a00 */
[----:B------:R-:W-:-:S02]  /*bb00*/  FMUL R196, R221, R72 ;  /* 0x00000048ddc47220 */ /* 0x000fc40000400000 */
[----:B------:R-:W-:Y:S02]  /*bb10*/  FFMA.FTZ R22, R22, 1.1920928955078125e-07, R183 ;  /* 0x3400000016167823 */ /* 0x000fe400000100b7 */
[----:B------:R-:W-:Y:S02]  /*bb20*/  FMUL R177, R217, R12 ;  /* 0x0000000cd9b17220 */ /* 0x000fe40000400000 */
[----:B------:R-:W-:Y:S02]  /*bb30*/  FMUL R193, R219, R56 ;  /* 0x00000038dbc17220 */ /* 0x000fe40000400000 */
[C---:B------:R-:W-:Y:S02]  /*bb40*/  FMUL R61, R221.reuse, R65 ;  /* 0x00000041dd3d7220 */ /* 0x040fe40000400000 */
[----:B------:R-:W-:Y:S02]  /*bb50*/  FMUL R72, R221, R77 ;  /* 0x0000004ddd487220 */ /* 0x000fe40000400000 */
[----:B------:R-:W-:-:S02]  /*bb60*/  FFMA.FTZ R27, R27, 1.1920928955078125e-07, R182 ;  /* 0x340000001b1b7823 */ /* 0x000fc400000100b6 */
[----:B------:R-:W-:Y:S02]  /*bb70*/  FFMA.FTZ R251, R188, 1.1920928955078125e-07, R251 ;  /* 0x34000000bcfb7823 */ /* 0x000fe400000100fb */
[C---:B------:R-:W-:Y:S02]  /*bb80*/  FMUL R12, R217.reuse, R9 ;  /* 0x00000009d90c7220 */ /* 0x040fe40000400000 */
[----:B------:R-:W-:Y:S02]  /*bb90*/  FMUL R183, R217, R8 ;  /* 0x00000008d9b77220 */ /* 0x000fe40000400000 */
[C---:B------:R-:W-:Y:S02]  /*bba0*/  FMUL R195, R221.reuse, R68 ;  /* 0x00000044ddc37220 */ /* 0x040fe40000400000 */
[----:B------:R-:W-:Y:S02]  /*bbb0*/  FMUL R77, R221, R76 ;  /* 0x0000004cdd4d7220 */ /* 0x000fe40000400000 */
[----:B------:R-:W-:Y:S01]  /*bbc0*/  FMUL R65, R69, R86 ;  /* 0x0000005645417220 */ /* 0x000fe20000400000 */
[----:B---3--:R-:W-:Y:S01]  /*bbd0*/  F2FP.BF16.PACK_AB R37, R194, R195 ;  /* 0x000000c3c225723e */ /* 0x008fe200000010ff */
[----:B------:R-:W-:Y:S01]  /*bbe0*/  FMUL R56, R225, R101 ;  /* 0x00000065e1387220 */ /* 0x000fe20000400000 */
[----:B------:R-:W-:Y:S01]  /*bbf0*/  F2FP.BF16.PACK_AB R36, R196, R77 ;  /* 0x0000004dc424723e */ /* 0x000fe200000010ff */
[----:B------:R-:W-:Y:S01]  /*bc00*/  FFMA.FTZ R248, R187, 1.1920928955078125e-07, R248 ;  /* 0x34000000bbf87823 */ /* 0x000fe200000100f8 */
[----:B------:R-:W-:Y:S01]  /*bc10*/  LOP3.LUT R196, R204, 0x10, RZ, 0x3c, !PT ;  /* 0x00000010ccc47812 */ /* 0x000fe200078e3cff */
[----:B------:R-:W-:-:S02]  /*bc20*/  FFMA.FTZ R250, R189, 1.1920928955078125e-07, R250 ;  /* 0x34000000bdfa7823 */ /* 0x000fc400000100fa */
[C---:B-1----:R-:W-:Y:S01]  /*bc30*/  FMUL R155, R178.reuse, R155 ;  /* 0x0000009bb29b7220 */ /* 0x042fe20000400000 */
[----:B------:R-:W-:Y:S01]  /*bc40*/  STS.64 [R6+0x200], R36 ;  /* 0x0002002406007388 */ /* 0x000fe20000000a00 */
[C---:B------:R-:W-:Y:S02]  /*bc50*/  FMUL R157, R178.reuse, R157 ;  /* 0x0000009db29d7220 */ /* 0x040fe40000400000 */
[C---:B------:R-:W-:Y:S02]  /*bc60*/  FMUL R158, R178.reuse, R158 ;  /* 0x0000009eb29e7220 */ /* 0x040fe40000400000 */
[C---:B------:R-:W-:Y:S02]  /*bc70*/  FMUL R164, R178.reuse, R164 ;  /* 0x000000a4b2a47220 */ /* 0x040fe40000400000 */
[C---:B------:R-:W-:Y:S01]  /*bc80*/  FMUL R159, R178.reuse, R159 ;  /* 0x0000009fb29f7220 */ /* 0x040fe20000400000 */
[----:B------:R-:W-:Y:S01]  /*bc90*/  F2FP.BF16.PACK_AB R155, R155, R158 ;  /* 0x0000009e9b9b723e */ /* 0x000fe200000010ff */
[C---:B------:R-:W-:Y:S01]  /*bca0*/  FMUL R165, R178.reuse, R165 ;  /* 0x000000a5b2a57220 */ /* 0x040fe20000400000 */
[----:B------:R-:W-:Y:S01]  /*bcb0*/  F2FP.BF16.PACK_AB R157, R157, R164 ;  /* 0x000000a49d9d723e */ /* 0x000fe200000010ff */
[----:B------:R-:W-:-:S02]  /*bcc0*/  FMUL R176, R178, R39 ;  /* 0x00000027b2b07220 */ /* 0x000fc40000400000 */
[----:B------:R-:W-:Y:S02]  /*bcd0*/  FMUL R182, R218, R55 ;  /* 0x00000037dab67220 */ /* 0x000fe40000400000 */
[----:B------:R-:W-:Y:S02]  /*bce0*/  FMUL R188, R219, R53 ;  /* 0x00000035dbbc7220 */ /* 0x000fe40000400000 */
[----:B------:R-:W-:Y:S02]  /*bcf0*/  FMUL R86, R223, R81 ;  /* 0x00000051df567220 */ /* 0x000fe40000400000 */
[C---:B------:R-:W-:Y:S02]  /*bd00*/  FMUL R9, R229.reuse, R128 ;  /* 0x00000080e5097220 */ /* 0x040fe40000400000 */
[C---:B------:R-:W-:Y:S02]  /*bd10*/  FMUL R132, R229.reuse, R132 ;  /* 0x00000084e5847220 */ /* 0x040fe40000400000 */
[----:B------:R-:W-:-:S02]  /*bd20*/  FMUL R8, R229, R136 ;  /* 0x00000088e5087220 */ /* 0x000fc40000400000 */
[----:B------:R-:W-:Y:S01]  /*bd30*/  FMUL R101, R229, R140 ;  /* 0x0000008ce5657220 */ /* 0x000fe20000400000 */
[----:B------:R-:W-:Y:S01]  /*bd40*/  F2FP.BF16.PACK_AB R9, R9, R132 ;  /* 0x000000840909723e */ /* 0x000fe200000010ff */
[----:B------:R-:W-:Y:S02]  /*bd50*/  FMUL R178, R178, R38 ;  /* 0x00000026b2b27220 */ /* 0x000fe40000400000 */
[----:B------:R-:W-:Y:S01]  /*bd60*/  FMUL R55, R218, R54 ;  /* 0x00000036da377220 */ /* 0x000fe20000400000 */
[----:B------:R-:W-:Y:S01]  /*bd70*/  F2FP.BF16.PACK_AB R8, R8, R101 ;  /* 0x000000650808723e */ /* 0x000fe200000010ff */
[----:B------:R-:W-:Y:S02]  /*bd80*/  FMUL R185, R218, R58 ;  /* 0x0000003adab97220 */ /* 0x000fe40000400000 */
[C---:B------:R-:W-:Y:S02]  /*bd90*/  FMUL R187, R219.reuse, R49 ;  /* 0x00000031dbbb7220 */ /* 0x040fe40000400000 */
[C---:B------:R-:W-:Y:S01]  /*bda0*/  FMUL R190, R219.reuse, R48 ;  /* 0x00000030dbbe7220 */ /* 0x040fe20000400000 */
[----:B------:R1:W-:Y:S01]  /*bdb0*/  STS.64 [R6], R8 ;  /* 0x0000000806007388 */ /* 0x0003e20000000a00 */
[----:B------:R-:W-:-:S02]  /*bdc0*/  FMUL R189, R219, R57 ;  /* 0x00000039dbbd7220 */ /* 0x000fc40000400000 */
[----:B--2---:R-:W-:Y:S02]  /*bdd0*/  FMUL R81, R85, R102 ;  /* 0x0000006655517220 */ /* 0x004fe40000400000 */
[----:B------:R-:W-:Y:S02]  /*bde0*/  FMUL R53, R225, R96 ;  /* 0x00000060e1357220 */ /* 0x000fe40000400000 */
[----:B------:R-:W-:Y:S02]  /*bdf0*/  FMUL R54, R218, R59 ;  /* 0x0000003bda367220 */ /* 0x000fe40000400000 */
[----:B------:R-:W-:Y:S02]  /*be00*/  FMUL R58, R223, R84 ;  /* 0x00000054df3a7220 */ /* 0x000fe40000400000 */
[C---:B------:R-:W-:Y:S01]  /*be10*/  FMUL R57, R225.reuse, R97 ;  /* 0x00000061e1397220 */ /* 0x040fe20000400000 */
[----:B-1----:R-:W-:Y:S01]  /*be20*/  F2FP.BF16.PACK_AB R9, R86, R87 ;  /* 0x000000575609723e */ /* 0x002fe200000010ff */
[C---:B------:R-:W-:Y:S01]  /*be30*/  FMUL R100, R225.reuse, R100 ;  /* 0x00000064e1647220 */ /* 0x040fe20000400000 */
[----:B------:R-:W1:Y:S01]  /*be40*/  MUFU.RCP R97, R226 ;  /* 0x000000e200617308 */ /* 0x000e620000001000 */
[----:B------:R-:W-:Y:S01]  /*be50*/  FMUL R105, R225, R105 ;  /* 0x00000069e1697220 */ /* 0x000fe20000400000 */
[----:B------:R-:W-:Y:S01]  /*be60*/  F2FP.BF16.PACK_AB R57, R57, R56 ;  /* 0x000000383939723e */ /* 0x000fe200000010ff */
[----:B------:R-:W-:Y:S01]  /*be70*/  FMUL R96, R225, R109 ;  /* 0x0000006de1607220 */ /* 0x000fe20000400000 */
[----:B------:R-:W-:Y:S01]  /*be80*/  F2FP.BF16.PACK_AB R53, R53, R100 ;  /* 0x000000643535723e */ /* 0x000fe200000010ff */
[----:B------:R-:W-:-:S02]  /*be90*/  FMUL R49, R227, R113 ;  /* 0x00000071e3317220 */ /* 0x000fc40000400000 */
[----:B------:R-:W-:Y:S01]  /*bea0*/  FMUL R39, R227, R112 ;  /* 0x00000070e3277220 */ /* 0x000fe20000400000 */
[----:B------:R-:W-:Y:S01]  /*beb0*/  F2FP.BF16.PACK_AB R56, R105, R96 ;  /* 0x000000606938723e */ /* 0x000fe200000010ff */
[C---:B------:R-:W-:Y:S02]  /*bec0*/  FMUL R48, R227.reuse, R117 ;  /* 0x00000075e3307220 */ /* 0x040fe40000400000 */
[C---:B------:R-:W-:Y:S02]  /*bed0*/  FMUL R116, R227.reuse, R116 ;  /* 0x00000074e3747220 */ /* 0x040fe40000400000 */
[----:B------:R-:W-:Y:S01]  /*bee0*/  FMUL R121, R227, R121 ;  /* 0x00000079e3797220 */ /* 0x000fe20000400000 */
[----:B------:R-:W-:Y:S01]  /*bef0*/  F2FP.BF16.PACK_AB R49, R49, R48 ;  /* 0x000000303131723e */ /* 0x000fe200000010ff */
[----:B------:R-:W-:Y:S01]  /*bf00*/  FMUL R38, R227, R120 ;  /* 0x00000078e3267220 */ /* 0x000fe20000400000 */
[----:B------:R-:W-:Y:S01]  /*bf10*/  F2FP.BF16.PACK_AB R39, R39, R116 ;  /* 0x000000742727723e */ /* 0x000fe200000010ff */
[----:B------:R-:W-:Y:S01]  /*bf20*/  FMUL R102, R227, R125 ;  /* 0x0000007de3667220 */ /* 0x000fe20000400000 */
[----:B------:R-:W-:Y:S01]  /*bf30*/  STS.64 [R6+0x500], R56 ;  /* 0x0005003806007388 */ /* 0x000fe20000000a00 */
[----:B------:R-:W-:-:S02]  /*bf40*/  FMUL R59, R223, R80 ;  /* 0x00000050df3b7220 */ /* 0x000fc40000400000 */
[----:B------:R-:W-:Y:S01]  /*bf50*/  FMUL R84, R223, R93 ;  /* 0x0000005ddf547220 */ /* 0x000fe20000400000 */
[----:B------:R-:W-:Y:S01]  /*bf60*/  F2FP.BF16.PACK_AB R48, R121, R102 ;  /* 0x000000667930723e */ /* 0x000fe200000010ff */
[----:B------:R-:W-:Y:S01]  /*bf70*/  FMUL R225, R225, R108 ;  /* 0x0000006ce1e17220 */ /* 0x000fe20000400000 */
[----:B------:R-:W-:Y:S01]  /*bf80*/  F2FP.BF16.PACK_AB R59, R59, R58 ;  /* 0x0000003a3b3b723e */ /* 0x000fe200000010ff */
[----:B------:R-:W-:Y:S02]  /*bf90*/  FMUL R227, R227, R124 ;  /* 0x0000007ce3e37220 */ /* 0x000fe40000400000 */
[C---:B------:R-:W-:Y:S01]  /*bfa0*/  FMUL R88, R223.reuse, R88 ;  /* 0x00000058df587220 */ /* 0x040fe20000400000 */
[----:B------:R-:W-:Y:S01]  /*bfb0*/  F2FP.BF16.PACK_AB R52, R52, R225 ;  /* 0x000000e13434723e */ /* 0x000fe200000010ff */
[----:B------:R-:W-:Y:S01]  /*bfc0*/  FMUL R93, R223, R92 ;  /* 0x0000005cdf5d7220 */ /* 0x000fe20000400000 */
[----:B------:R-:W-:Y:S01]  /*bfd0*/  F2FP.BF16.PACK_AB R38, R38, R227 ;  /* 0x000000e32626723e */ /* 0x000fe200000010ff */
[----:B------:R-:W-:Y:S01]  /*bfe0*/  @P0 FMUL R130, R130, 0.25 ;  /* 0x3e80000082820820 */ /* 0x000fe20000400000 */
[----:B------:R-:W-:Y:S01]  /*bff0*/  STS.64 [R6+0x480], R48 ;  /* 0x0004803006007388 */ /* 0x000fe20000000a00 */
[----:B------:R-:W-:Y:S01]  /*c000*/  @P0 FMUL R134, R134, 0.25 ;  /* 0x3e80000086860820 */ /* 0x000fe20000400000 */
[----:B------:R-:W-:Y:S01]  /*c010*/  F2FP.BF16.PACK_AB R58, R88, R93 ;  /* 0x0000005d583a723e */ /* 0x000fe200000010ff */
[----:B------:R-:W-:Y:S01]  /*c020*/  @P0 FMUL R138, R138, 0.25 ;  /* 0x3e8000008a8a0820 */ /* 0x000fe20000400000 */
[----:B------:R2:W-:Y:S01]  /*c030*/  STS.64 [R6+0x80], R38 ;  /* 0x0000802606007388 */ /* 0x0005e20000000a00 */
[----:B------:R-:W-:-:S02]  /*c040*/  @P0 FMUL R142, R142, 0.25 ;  /* 0x3e8000008e8e0820 */ /* 0x000fc40000400000 */
[C---:B------:R-:W-:Y:S01]  /*c050*/  FMUL R147, R215.reuse, R147 ;  /* 0x00000093d7937220 */ /* 0x040fe20000400000 */
[----:B------:R3:W-:Y:S01]  /*c060*/  STS.64 [R6+0x100], R52 ;  /* 0x0001003406007388 */ /* 0x0007e20000000a00 */
[C---:B------:R-:W-:Y:S02]  /*c070*/  FMUL R150, R215.reuse, R150 ;  /* 0x00000096d7967220 */ /* 0x040fe40000400000 */
[C---:B------:R-:W-:Y:S01]  /*c080*/  FMUL R151, R215.reuse, R151 ;  /* 0x00000097d7977220 */ /* 0x040fe20000400000 */
[----:B------:R4:W-:Y:S01]  /*c090*/  STS.64 [R6+0x180], R58 ;  /* 0x0001803a06007388 */ /* 0x0009e20000000a00 */
[----:B------:R-:W-:Y:S01]  /*c0a0*/  FMUL R154, R215, R154 ;  /* 0x0000009ad79a7220 */ /* 0x000fe20000400000 */
[----:B------:R-:W-:Y:S01]  /*c0b0*/  F2FP.BF16.PACK_AB R37, R147, R150 ;  /* 0x000000969325723e */ /* 0x000fe200000010ff */
[----:B------:R-:W-:Y:S01]  /*c0c0*/  FMUL R89, R223, R89 ;  /* 0x00000059df597220 */ /* 0x000fe20000400000 */
[----:B--2---:R-:W-:Y:S01]  /*c0d0*/  F2FP.BF16.PACK_AB R39, R61, R78 ;  /* 0x0000004e3d27723e */ /* 0x004fe200000010ff */
[----:B------:R-:W-:Y:S01]  /*c0e0*/  @!P2 FMUL R130, R130, 16777216 ;  /* 0x4b8000008282a820 */ /* 0x000fe20000400000 */
[----:B------:R-:W-:Y:S01]  /*c0f0*/  F2FP.BF16.PACK_AB R36, R151, R154 ;  /* 0x0000009a9724723e */ /* 0x000fe200000010ff */
[----:B------:R-:W-:Y:S01]  /*c100*/  @!P2 FMUL R134, R134, 16777216 ;  /* 0x4b8000008686a820 */ /* 0x000fe20000400000 */
[----:B------:R-:W-:Y:S01]  /*c110*/  F2FP.BF16.PACK_AB R8, R89, R84 ;  /* 0x000000545908723e */ /* 0x000fe200000010ff */
[----:B------:R-:W-:Y:S01]  /*c120*/  @!P2 FMUL R138, R138, 16777216 ;  /* 0x4b8000008a8aa820 */ /* 0x000fe20000400000 */
[----:B------:R-:W-:Y:S01]  /*c130*/  F2FP.BF16.PACK_AB R61, R190, R191 ;  /* 0x000000bfbe3d723e */ /* 0x000fe200000010ff */
[----:B------:R-:W-:Y:S01]  /*c140*/  @!P2 FMUL R142, R142, 16777216 ;  /* 0x4b8000008e8ea820 */ /* 0x000fe20000400000 */
[----:B------:R-:W-:Y:S01]  /*c150*/  F2FP.BF16.PACK_AB R49, R187, R188 ;  /* 0x000000bcbb31723e */ /* 0x000fe200000010ff */
[----:B------:R-:W-:Y:S01]  /*c160*/  FMUL R166, R217, R166 ;  /* 0x000000a6d9a67220 */ /* 0x000fe20000400000 */
[----:B------:R-:W-:Y:S01]  /*c170*/  F2FP.BF16.PACK_AB R48, R189, R192 ;  /* 0x000000c0bd30723e */ /* 0x000fe200000010ff */
[----:B------:R-:W-:Y:S01]  /*c180*/  FMUL R149, R215, R149 ;  /* 0x00000095d7957220 */ /* 0x000fe20000400000 */
[----:B---3--:R-:W-:Y:S01]  /*c190*/  F2FP.BF16.PACK_AB R52, R183, R184 ;  /* 0x000000b8b734723e */ /* 0x008fe200000010ff */
[C---:B------:R-:W-:Y:S01]  /*c1a0*/  FMUL R152, R215.reuse, R152 ;  /* 0x00000098d7987220 */ /* 0x040fe20000400000 */
[----:B------:R-:W-:Y:S01]  /*c1b0*/  F2FP.BF16.PACK_AB R53, R166, R177 ;  /* 0x000000b1a635723e */ /* 0x000fe200000010ff */
[C---:B------:R-:W-:Y:S01]  /*c1c0*/  FMUL R153, R215.reuse, R153 ;  /* 0x00000099d7997220 */ /* 0x040fe20000400000 */
[----:B------:R-:W-:Y:S01]  /*c1d0*/  F2FP.BF16.PACK_AB R166, R12, R179 ;  /* 0x000000b30ca6723e */ /* 0x000fe200000010ff */
[----:B------:R-:W-:Y:S01]  /*c1e0*/  FMUL R156, R215, R156 ;  /* 0x0000009cd79c7220 */ /* 0x000fe20000400000 */
[----:B----4-:R-:W-:Y:S01]  /*c1f0*/  F2FP.BF16.PACK_AB R59, R149, R152 ;  /* 0x00000098953b723e */ /* 0x010fe200000010ff */
[C---:B------:R-:W-:Y:S01]  /*c200*/  FMUL R167, R217.reuse, R167 ;  /* 0x000000a7d9a77220 */ /* 0x040fe20000400000 */
[----:B------:R2:W-:Y:S01]  /*c210*/  STS.64 [R6+0x780], R36 ;  /* 0x0007802406007388 */ /* 0x0005e20000000a00 */
[----:B------:R-:W-:Y:S01]  /*c220*/  FMUL R40, R217, R40 ;  /* 0x00000028d9287220 */ /* 0x000fe20000400000 */
[----:B------:R-:W-:Y:S01]  /*c230*/  F2FP.BF16.PACK_AB R58, R153, R156 ;  /* 0x0000009c993a723e */ /* 0x000fe200000010ff */
[----:B------:R-:W-:Y:S01]  /*c240*/  FMUL R60, R219, R60 ;  /* 0x0000003cdb3c7220 */ /* 0x000fe20000400000 */
[----:B------:R3:W-:Y:S01]  /*c250*/  STS.64 [R6+0x580], R8 ;  /* 0x0005800806007388 */ /* 0x0007e20000000a00 */
[----:B------:R-:W-:Y:S01]  /*c260*/  FMUL R73, R221, R73 ;  /* 0x00000049dd497220 */ /* 0x000fe20000400000 */
[----:B------:R-:W-:Y:S01]  /*c270*/  F2FP.BF16.PACK_AB R167, R167, R40 ;  /* 0x00000028a7a7723e */ /* 0x000fe200000010ff */
[----:B------:R-:W-:Y:S01]  /*c280*/  FMUL R83, R69, R83 ;  /* 0x0000005345537220 */ /* 0x000fe20000400000 */
[----:B------:R-:W-:Y:S01]  /*c290*/  F2FP.BF16.PACK_AB R60, R193, R60 ;  /* 0x0000003cc13c723e */ /* 0x000fe200000010ff */
[----:B------:R-:W-:Y:S01]  /*c2a0*/  FMUL R82, R69, R82 ;  /* 0x0000005245527220 */ /* 0x000fe20000400000 */
[----:B------:R-:W-:Y:S01]  /*c2b0*/  F2FP.BF16.PACK_AB R38, R73, R72 ;  /* 0x000000484926723e */ /* 0x000fe200000010ff */
[C---:B------:R-:W-:Y:S01]  /*c2c0*/  FMUL R91, R69.reuse, R91 ;  /* 0x0000005b455b7220 */ /* 0x040fe20000400000 */
[----:B------:R-:W-:Y:S01]  /*c2d0*/  LOP3.LUT R40, R6, 0x10, RZ, 0x3c, !PT ;  /* 0x0000001006287812 */ /* 0x000fe200078e3cff */
[C---:B------:R-:W-:Y:S01]  /*c2e0*/  FMUL R90, R69.reuse, R90 ;  /* 0x0000005a455a7220 */ /* 0x040fe20000400000 */
[----:B--2---:R-:W-:Y:S01]  /*c2f0*/  F2FP.BF16.PACK_AB R37, R82, R65 ;  /* 0x000000415225723e */ /* 0x004fe200000010ff */
[C---:B------:R-:W-:Y:S01]  /*c300*/  FMUL R68, R69.reuse, R95 ;  /* 0x0000005f45447220 */ /* 0x040fe20000400000 */
[----:B------:R2:W-:Y:S01]  /*c310*/  STS.64 [R6+0x600], R38 ;  /* 0x0006002606007388 */ /* 0x0005e20000000a00 */
[----:B------:R-:W-:Y:S01]  /*c320*/  FMUL R69, R69, R94 ;  /* 0x0000005e45457220 */ /* 0x000fe20000400000 */
[----:B------:R-:W-:Y:S01]  /*c330*/  F2FP.BF16.PACK_AB R156, R165, R178 ;  /* 0x000000b2a59c723e */ /* 0x000fe200000010ff */
[----:B------:R-:W-:Y:S01]  /*c340*/  FMUL R76, R85, R103 ;  /* 0x00000067554c7220 */ /* 0x000fe20000400000 */
[----:B------:R-:W-:Y:S01]  /*c350*/  STS.64 [R6+0x280], R60 ;  /* 0x0002803c06007388 */ /* 0x000fe20000000a00 */
[----:B0-----:R-:W-:Y:S01]  /*c360*/  FMUL R130, R228, R130 ;  /* 0x00000082e4827220 */ /* 0x001fe20000400000 */
[----:B------:R-:W-:Y:S01]  /*c370*/  F2FP.BF16.PACK_AB R36, R90, R69 ;  /* 0x000000455a24723e */ /* 0x000fe200000010ff */
[C---:B------:R-:W-:Y:S01]  /*c380*/  FMUL R101, R228.reuse, R134 ;  /* 0x00000086e4657220 */ /* 0x040fe20000400000 */
[----:B------:R-:W-:Y:S01]  /*c390*/  STS.64 [R6+0x680], R48 ;  /* 0x0006803006007388 */ /* 0x000fe20000000a00 */
[C---:B------:R-:W-:Y:S01]  /*c3a0*/  FMUL R138, R228.reuse, R138 ;  /* 0x0000008ae48a7220 */ /* 0x040fe20000400000 */
[----:B------:R-:W-:Y:S01]  /*c3b0*/  F2FP.BF16.PACK_AB R69, R83, R64 ;  /* 0x000000405345723e */ /* 0x000fe200000010ff */
[----:B------:R-:W-:Y:S01]  /*c3c0*/  FMUL R103, R228, R142 ;  /* 0x0000008ee4677220 */ /* 0x000fe20000400000 */
[----:B---3--:R-:W-:Y:S01]  /*c3d0*/  F2FP.BF16.PACK_AB R9, R130, R101 ;  /* 0x000000658209723e */ /* 0x008fe200000010ff */
[----:B------:R-:W-:Y:S01]  /*c3e0*/  STS.64 [R6+0x300], R52 ;  /* 0x0003003406007388 */ /* 0x000fe20000000a00 */
[----:B------:R-:W-:Y:S01]  /*c3f0*/  FADD R13, R13, -1 ;  /* 0xbf8000000d0d7421 */ /* 0x000fe20000000000 */
[----:B------:R-:W-:Y:S01]  /*c400*/  F2FP.BF16.PACK_AB R68, R91, R68 ;  /* 0x000000445b44723e */ /* 0x000fe200000010ff */
[----:B------:R-:W-:Y:S01]  /*c410*/  IMAD.IADD R19, R236, 0x1, -R19 ;  /* 0x00000001ec137824 */ /* 0x000fe200078e0a13 */
[----:B------:R-:W-:Y:S01]  /*c420*/  F2FP.BF16.PACK_AB R8, R138, R103 ;  /* 0x000000678a08723e */ /* 0x000fe200000010ff */
[----:B------:R-:W-:Y:S01]  /*c430*/  STS.64 [R6+0x700], R166 ;  /* 0x000700a606007388 */ /* 0x000fe20000000a00 */
[----:B------:R-:W-:Y:S01]  /*c440*/  IMAD.IADD R20, R237, 0x1, -R20 ;  /* 0x00000001ed147824 */ /* 0x000fe200078e0a14 */
[----:B------:R-:W-:Y:S01]  /*c450*/  F2FP.BF16.PACK_AB R154, R159, R176 ;  /* 0x000000b09f9a723e */ /* 0x000fe200000010ff */
[----:B------:R-:W-:Y:S01]  /*c460*/  FADD R19, R19, -1 ;  /* 0xbf80000013137421 */ /* 0x000fe20000000000 */
[----:B------:R0:W-:Y:S01]  /*c470*/  STS.64 [R6+0x380], R58 ;  /* 0x0003803a06007388 */ /* 0x0001e20000000a00 */
[C---:B-1----:R-:W-:Y:S01]  /*c480*/  FMUL R115, R97.reuse, R115 ;  /* 0x0000007361737220 */ /* 0x042fe20000400000 */
[----:B------:R-:W-:Y:S01]  /*c490*/  LOP3.LUT R190, R204, 0x18, RZ, 0x3c, !PT ;  /* 0x00000018ccbe7812 */ /* 0x000fe200078e3cff */
[C---:B------:R-:W-:Y:S01]  /*c4a0*/  FMUL R114, R97.reuse, R114 ;  /* 0x0000007261727220 */ /* 0x040fe20000400000 */
[----:B------:R1:W-:Y:S01]  /*c4b0*/  STS.64 [R40+0x8180], R36 ;  /* 0x0081802428007388 */ /* 0x0003e20000000a00 */
[----:B------:R-:W-:-:S02]  /*c4c0*/  FMUL R92, R97, R119 ;  /* 0x00000077615c7220 */ /* 0x000fc40000400000 */
[C---:B------:R-:W-:Y:S01]  /*c4d0*/  FMUL R95, R97.reuse, R118 ;  /* 0x00000076615f7220 */ /* 0x040fe20000400000 */
[----:B------:R3:W-:Y:S01]  /*c4e0*/  STS.64 [R40+0x8000], R8 ;  /* 0x0080000828007388 */ /* 0x0007e20000000a00 */
[C---:B------:R-:W-:Y:S02]  /*c4f0*/  FMUL R123, R97.reuse, R123 ;  /* 0x0000007b617b7220 */ /* 0x040fe40000400000 */
[----:B------:R-:W-:Y:S01]  /*c500*/  FMUL R122, R97, R122 ;  /* 0x0000007a617a7220 */ /* 0x000fe20000400000 */
[----:B--2---:R-:W-:Y:S01]  /*c510*/  F2FP.BF16.PACK_AB R39, R114, R95 ;  /* 0x0000005f7227723e */ /* 0x004fe200000010ff */
[----:B0-----:R-:W-:Y:S01]  /*c520*/  IMAD.MOV.U32 R6, RZ, RZ, 0x3dc6b27f ;  /* 0x3dc6b27fff067424 */ /* 0x001fe200078e00ff */
[----:B------:R-:W-:Y:S01]  /*c530*/  F2FP.BF16.PACK_AB R95, R115, R92 ;  /* 0x0000005c735f723e */ /* 0x000fe200000010ff */
[----:B------:R-:W-:Y:S01]  /*c540*/  FMUL R94, R97, R127 ;  /* 0x0000007f615e7220 */ /* 0x000fe20000400000 */
[----:B------:R-:W-:Y:S01]  /*c550*/  STS.64 [R40+0x8580], R68 ;  /* 0x0085804428007388 */ /* 0x000fe20000000a00 */
[----:B-1----:R-:W-:Y:S01]  /*c560*/  FADD R37, R16, -1 ;  /* 0xbf80000010257421 */ /* 0x002fe20000000000 */
[----:B------:R-:W-:Y:S01]  /*c570*/  IADD3 R16, R238, -R23, RZ ;  /* 0x80000017ee107210 */ /* 0x000fe20007ffe0ff */
[----:B------:R-:W-:Y:S01]  /*c580*/  FFMA.FTZ R12, R13, R6, -0.16845393180847167969 ;  /* 0xbe2c7f300d0c7423 */ /* 0x000fe20000010006 */
[----:B------:R-:W-:Y:S01]  /*c590*/  F2FP.BF16.PACK_AB R94, R123, R94 ;  /* 0x0000005e7b5e723e */ /* 0x000fe200000010ff */
[----:B---3--:R-:W-:Y:S01]  /*c5a0*/  FADD R9, R14, -1 ;  /* 0xbf8000000e097421 */ /* 0x008fe20000000000 */
[----:B------:R-:W-:Y:S01]  /*c5b0*/  STS.64 [R40+0x8300], R156 ;  /* 0x0083009c28007388 */ /* 0x000fe20000000a00 */
[----:B------:R-:W-:-:S02]  /*c5c0*/  FFMA.FTZ R14, R37, R6, -0.16845393180847167969 ;  /* 0xbe2c7f30250e7423 */ /* 0x000fc40000010006 */
[----:B------:R-:W-:Y:S01]  /*c5d0*/  FFMA.FTZ R8, R9, R6, -0.16845393180847167969 ;  /* 0xbe2c7f3009087423 */ /* 0x000fe20000010006 */
[----:B------:R-:W-:Y:S01]  /*c5e0*/  STS.64 [R40+0x8480], R94 ;  /* 0x0084805e28007388 */ /* 0x000fe20000000a00 */
[----:B------:R-:W-:Y:S02]  /*c5f0*/  FFMA.FTZ R14, R37, R14, 0.1716887056827545166 ;  /* 0x3e2fcf2a250e7423 */ /* 0x000fe4000001000e */
[----:B------:R-:W-:Y:S01]  /*c600*/  FFMA.FTZ R8, R9, R8, 0.1716887056827545166 ;  /* 0x3e2fcf2a09087423 */ /* 0x000fe20000010008 */
[----:B------:R-:W-:Y:S01]  /*c610*/  STS.64 [R40+0x8700], R154 ;  /* 0x0087009a28007388 */ /* 0x000fe20000000a00 */
[----:B------:R-:W-:Y:S02]  /*c620*/  FFMA.FTZ R14, R37, R14, -0.17900948226451873779 ;  /* 0xbe374e43250e7423 */ /* 0x000fe4000001000e */
[----:B------:R-:W-:Y:S02]  /*c630*/  FFMA.FTZ R12, R13, R12, 0.1716887056827545166 ;  /* 0x3e2fcf2a0d0c7423 */ /* 0x000fe4000001000c */
[----:B------:R-:W-:-:S02]  /*c640*/  FFMA.FTZ R8, R9, R8, -0.17900948226451873779 ;  /* 0xbe374e4309087423 */ /* 0x000fc40000010008 */
[----:B------:R-:W-:Y:S02]  /*c650*/  FFMA.FTZ R14, R37, R14, 0.20512372255325317383 ;  /* 0x3e520bf4250e7423 */ /* 0x000fe4000001000e */
[----:B------:R-:W-:Y:S02]  /*c660*/  FFMA.FTZ R12, R13, R12, -0.17900948226451873779 ;  /* 0xbe374e430d0c7423 */ /* 0x000fe4000001000c */
[----:B------:R-:W-:Y:S02]  /*c670*/  FFMA.FTZ R8, R9, R8, 0.20512372255325317383 ;  /* 0x3e520bf409087423 */ /* 0x000fe40000010008 */
[----:B------:R-:W-:Y:S02]  /*c680*/  FFMA.FTZ R14, R37, R14, -0.24046532809734344482 ;  /* 0xbe763c8b250e7423 */ /* 0x000fe4000001000e */
[----:B------:R-:W-:Y:S02]  /*c690*/  FFMA.FTZ R12, R13, R12, 0.20512372255325317383 ;  /* 0x3e520bf40d0c7423 */ /* 0x000fe4000001000c */
[----:B------:R-:W-:-:S02]  /*c6a0*/  FFMA.FTZ R8, R9, R8, -0.24046532809734344482 ;  /* 0xbe763c8b09087423 */ /* 0x000fc40000010008 */
[----:B------:R-:W-:Y:S02]  /*c6b0*/  FFMA.FTZ R14, R37, R14, 0.28857114911079406738 ;  /* 0x3e93bf99250e7423 */ /* 0x000fe4000001000e */
[----:B------:R-:W-:Y:S02]  /*c6c0*/  FFMA.FTZ R12, R13, R12, -0.24046532809734344482 ;  /* 0xbe763c8b0d0c7423 */ /* 0x000fe4000001000c */
[----:B------:R-:W-:Y:S02]  /*c6d0*/  FFMA.FTZ R8, R9, R8, 0.28857114911079406738 ;  /* 0x3e93bf9909087423 */ /* 0x000fe40000010008 */
[----:B------:R-:W-:Y:S02]  /*c6e0*/  FFMA.FTZ R14, R37, R14, -0.36067417263984680176 ;  /* 0xbeb8aa49250e7423 */ /* 0x000fe4000001000e */
[----:B------:R-:W-:Y:S02]  /*c6f0*/  FFMA.FTZ R12, R13, R12, 0.28857114911079406738 ;  /* 0x3e93bf990d0c7423 */ /* 0x000fe4000001000c */
[----:B------:R-:W-:-:S02]  /*c700*/  FFMA.FTZ R8, R9, R8, -0.36067417263984680176 ;  /* 0xbeb8aa4909087423 */ /* 0x000fc40000010008 */
[----:B------:R-:W-:Y:S02]  /*c710*/  FFMA.FTZ R14, R37, R14, 0.48089820146560668945 ;  /* 0x3ef6384a250e7423 */ /* 0x000fe4000001000e */
[----:B------:R-:W-:Y:S02]  /*c720*/  FFMA.FTZ R12, R13, R12, -0.36067417263984680176 ;  /* 0xbeb8aa490d0c7423 */ /* 0x000fe4000001000c */
[----:B------:R-:W-:Y:S02]  /*c730*/  FFMA.FTZ R8, R9, R8, 0.48089820146560668945 ;  /* 0x3ef6384a09087423 */ /* 0x000fe40000010008 */
[----:B------:R-:W-:Y:S02]  /*c740*/  FFMA.FTZ R14, R37, R14, -0.72134751081466674805 ;  /* 0xbf38aa3b250e7423 */ /* 0x000fe4000001000e */
[----:B------:R-:W-:Y:S02]  /*c750*/  FFMA.FTZ R12, R13, R12, 0.48089820146560668945 ;  /* 0x3ef6384a0d0c7423 */ /* 0x000fe4000001000c */
[----:B------:R-:W-:-:S02]  /*c760*/  FFMA.FTZ R8, R9, R8, -0.72134751081466674805 ;  /* 0xbf38aa3b09087423 */ /* 0x000fc40000010008 */
[----:B------:R-:W-:Y:S02]  /*c770*/  FMUL R14, R37, R14 ;  /* 0x0000000e250e7220 */ /* 0x000fe40000400000 */
[----:B------:R-:W-:Y:S02]  /*c780*/  FFMA.FTZ R12, R13, R12, -0.72134751081466674805 ;  /* 0xbf38aa3b0d0c7423 */ /* 0x000fe4000001000c */
[----:B------:R-:W-:Y:S02]  /*c790*/  FMUL R8, R9, R8 ;  /* 0x0000000809087220 */ /* 0x000fe40000400000 */
[----:B------:R-:W-:Y:S02]  /*c7a0*/  FMUL R14, R37, R14 ;  /* 0x0000000e250e7220 */ /* 0x000fe40000400000 */
[----:B------:R-:W-:Y:S02]  /*c7b0*/  FMUL R12, R13, R12 ;  /* 0x0000000c0d0c7220 */ /* 0x000fe40000400000 */
[----:B------:R-:W-:-:S02]  /*c7c0*/  FMUL R8, R9, R8 ;  /* 0x0000000809087220 */ /* 0x000fc40000400000 */
[----:B------:R-:W-:Y:S02]  /*c7d0*/  FFMA.FTZ R14, R37, 1.4426950216293334961, R14 ;  /* 0x3fb8aa3b250e7823 */ /* 0x000fe4000001000e */
[----:B------:R-:W-:Y:S02]  /*c7e0*/  FMUL R12, R13, R12 ;  /* 0x0000000c0d0c7220 */ /* 0x000fe40000400000 */
[----:B------:R-:W-:Y:S02]  /*c7f0*/  FFMA.FTZ R8, R9, 1.4426950216293334961, R8 ;  /* 0x3fb8aa3b09087823 */ /* 0x000fe40000010008 */
[----:B------:R-:W-:Y:S02]  /*c800*/  FADD R37, R16, -1 ;  /* 0xbf80000010257421 */ /* 0x000fe40000000000 */
[----:B------:R-:W-:Y:S02]  /*c810*/  FADD R9, R18, -1 ;  /* 0xbf80000012097421 */ /* 0x000fe40000000000 */
[----:B------:R-:W-:-:S02]  /*c820*/  FADD R23, R20, -1 ;  /* 0xbf80000014177421 */ /* 0x000fc40000000000 */
[-C--:B------:R-:W-:Y:S02]  /*c830*/  FFMA.FTZ R16, R19, R6.reuse, -0.16845393180847167969 ;  /* 0xbe2c7f3013107423 */ /* 0x080fe40000010006 */
[----:B------:R-:W-:Y:S02]  /*c840*/  FFMA.FTZ R13, R13, 1.4426950216293334961, R12 ;  /* 0x3fb8aa3b0d0d7823 */ /* 0x000fe4000001000c */
[-C--:B------:R-:W-:Y:S02]  /*c850*/  FFMA.FTZ R12, R9, R6.reuse, -0.16845393180847167969 ;  /* 0xbe2c7f30090c7423 */ /* 0x080fe40000010006 */
[-C--:B------:R-:W-:Y:S02]  /*c860*/  FFMA.FTZ R18, R23, R6.reuse, -0.16845393180847167969 ;  /* 0xbe2c7f3017127423 */ /* 0x080fe40000010006 */
[----:B------:R-:W-:Y:S02]  /*c870*/  FFMA.FTZ R20, R37, R6, -0.16845393180847167969 ;  /* 0xbe2c7f3025147423 */ /* 0x000fe40000010006 */
[----:B------:R-:W-:-:S02]  /*c880*/  FFMA.FTZ R16, R19, R16, 0.1716887056827545166 ;  /* 0x3e2fcf2a13107423 */ /* 0x000fc40000010010 */
[----:B------:R-:W-:Y:S02]  /*c890*/  FFMA.FTZ R12, R9, R12, 0.1716887056827545166 ;  /* 0x3e2fcf2a090c7423 */ /* 0x000fe4000001000c */
[----:B------:R-:W-:Y:S02]  /*c8a0*/  FFMA.FTZ R18, R23, R18, 0.1716887056827545166 ;  /* 0x3e2fcf2a17127423 */ /* 0x000fe40000010012 */
[----:B------:R-:W-:Y:S02]  /*c8b0*/  FFMA.FTZ R20, R37, R20, 0.1716887056827545166 ;  /* 0x3e2fcf2a25147423 */ /* 0x000fe40000010014 */
[----:B------:R-:W-:Y:S02]  /*c8c0*/  FFMA.FTZ R16, R19, R16, -0.17900948226451873779 ;  /* 0xbe374e4313107423 */ /* 0x000fe40000010010 */
[----:B------:R-:W-:Y:S02]  /*c8d0*/  FFMA.FTZ R12, R9, R12, -0.17900948226451873779 ;  /* 0xbe374e43090c7423 */ /* 0x000fe4000001000c */
[----:B------:R-:W-:-:S02]  /*c8e0*/  FFMA.FTZ R18, R23, R18, -0.17900948226451873779 ;  /* 0xbe374e4317127423 */ /* 0x000fc40000010012 */
[----:B------:R-:W-:Y:S02]  /*c8f0*/  FFMA.FTZ R20, R37, R20, -0.17900948226451873779 ;  /* 0xbe374e4325147423 */ /* 0x000fe40000010014 */
[----:B------:R-:W-:Y:S02]  /*c900*/  FFMA.FTZ R16, R19, R16, 0.20512372255325317383 ;  /* 0x3e520bf413107423 */ /* 0x000fe40000010010 */
[----:B------:R-:W-:Y:S02]  /*c910*/  FFMA.FTZ R12, R9, R12, 0.20512372255325317383 ;  /* 0x3e520bf4090c7423 */ /* 0x000fe4000001000c */
[----:B------:R-:W-:Y:S02]  /*c920*/  FFMA.FTZ R18, R23, R18, 0.20512372255325317383 ;  /* 0x3e520bf417127423 */ /* 0x000fe40000010012 */
[----:B------:R-:W-:Y:S02]  /*c930*/  FFMA.FTZ R20, R37, R20, 0.20512372255325317383 ;  /* 0x3e520bf425147423 */ /* 0x000fe40000010014 */
[----:B------:R-:W-:-:S02]  /*c940*/  FFMA.FTZ R16, R19, R16, -0.24046532809734344482 ;  /* 0xbe763c8b13107423 */ /* 0x000fc40000010010 */
[----:B------:R-:W-:Y:S02]  /*c950*/  FFMA.FTZ R12, R9, R12, -0.24046532809734344482 ;  /* 0xbe763c8b090c7423 */ /* 0x000fe4000001000c */
[----:B------:R-:W-:Y:S02]  /*c960*/  FFMA.FTZ R18, R23, R18, -0.24046532809734344482 ;  /* 0xbe763c8b17127423 */ /* 0x000fe40000010012 */
[----:B------:R-:W-:Y:S02]  /*c970*/  FFMA.FTZ R20, R37, R20, -0.24046532809734344482 ;  /* 0xbe763c8b25147423 */ /* 0x000fe40000010014 */
[----:B------:R-:W-:Y:S02]  /*c980*/  FFMA.FTZ R16, R19, R16, 0.28857114911079406738 ;  /* 0x3e93bf9913107423 */ /* 0x000fe40000010010 */
[----:B------:R-:W-:Y:S02]  /*c990*/  FFMA.FTZ R12, R9, R12, 0.28857114911079406738 ;  /* 0x3e93bf99090c7423 */ /* 0x000fe4000001000c */
[----:B------:R-:W-:-:S02]  /*c9a0*/  FFMA.FTZ R18, R23, R18, 0.28857114911079406738 ;  /* 0x3e93bf9917127423 */ /* 0x000fc40000010012 */
[----:B------:R-:W-:Y:S02]  /*c9b0*/  FFMA.FTZ R20, R37, R20, 0.28857114911079406738 ;  /* 0x3e93bf9925147423 */ /* 0x000fe40000010014 */
[----:B------:R-:W-:Y:S02]  /*c9c0*/  FFMA.FTZ R16, R19, R16, -0.36067417263984680176 ;  /* 0xbeb8aa4913107423 */ /* 0x000fe40000010010 */
[----:B------:R-:W-:Y:S02]  /*c9d0*/  FMUL R97, R97, R126 ;  /* 0x0000007e61617220 */ /* 0x000fe40000400000 */
[----:B------:R-:W-:Y:S02]  /*c9e0*/  FFMA.FTZ R12, R9, R12, -0.36067417263984680176 ;  /* 0xbeb8aa49090c7423 */ /* 0x000fe4000001000c */
[----:B------:R-:W-:Y:S01]  /*c9f0*/  FFMA.FTZ R18, R23, R18, -0.36067417263984680176 ;  /* 0xbeb8aa4917127423 */ /* 0x000fe20000010012 */
[----:B------:R-:W-:Y:S01]  /*ca00*/  F2FP.BF16.PACK_AB R38, R122, R97 ;  /* 0x000000617a26723e */ /* 0x000fe200000010ff */
[----:B------:R-:W-:-:S02]  /*ca10*/  FFMA.FTZ R20, R37, R20, -0.36067417263984680176 ;  /* 0xbeb8aa4925147423 */ /* 0x000fc40000010014 */
[----:B------:R-:W-:Y:S02]  /*ca20*/  FFMA.FTZ R16, R19, R16, 0.48089820146560668945 ;  /* 0x3ef6384a13107423 */ /* 0x000fe40000010010 */
[----:B------:R-:W-:Y:S01]  /*ca30*/  FFMA.FTZ R12, R9, R12, 0.48089820146560668945 ;  /* 0x3ef6384a090c7423 */ /* 0x000fe2000001000c */
[----:B------:R0:W-:Y:S01]  /*ca40*/  STS.64 [R40+0x8080], R38 ;  /* 0x0080802628007388 */ /* 0x0001e20000000a00 */
[----:B------:R-:W-:Y:S02]  /*ca50*/  FFMA.FTZ R18, R23, R18, 0.48089820146560668945 ;  /* 0x3ef6384a17127423 */ /* 0x000fe40000010012 */
[----:B------:R-:W-:Y:S02]  /*ca60*/  FFMA.FTZ R20, R37, R20, 0.48089820146560668945 ;  /* 0x3ef6384a25147423 */ /* 0x000fe40000010014 */
[----:B------:R-:W-:Y:S02]  /*ca70*/  FFMA.FTZ R16, R19, R16, -0.72134751081466674805 ;  /* 0xbf38aa3b13107423 */ /* 0x000fe40000010010 */
[----:B------:R-:W-:-:S02]  /*ca80*/  FMUL R50, R218, R50 ;  /* 0x00000032da327220 */ /* 0x000fc40000400000 */
[----:B------:R-:W-:Y:S02]  /*ca90*/  FMUL R62, R218, R62 ;  /* 0x0000003eda3e7220 */ /* 0x000fe40000400000 */
[----:B------:R-:W-:Y:S01]  /*caa0*/  FFMA.FTZ R12, R9, R12, -0.72134751081466674805 ;  /* 0xbf38aa3b090c7423 */ /* 0x000fe2000001000c */
[----:B0-----:R-:W-:Y:S01]  /*cab0*/  F2FP.BF16.PACK_AB R39, R50, R55 ;  /* 0x000000373227723e */ /* 0x001fe200000010ff */
[----:B------:R-:W-:Y:S01]  /*cac0*/  FFMA.FTZ R18, R23, R18, -0.72134751081466674805 ;  /* 0xbf38aa3b17127423 */ /* 0x000fe20000010012 */
[----:B------:R-:W-:Y:S01]  /*cad0*/  F2FP.BF16.PACK_AB R38, R185, R62 ;  /* 0x0000003eb926723e */ /* 0x000fe200000010ff */
[----:B------:R-:W-:Y:S02]  /*cae0*/  FFMA.FTZ R20, R37, R20, -0.72134751081466674805 ;  /* 0xbf38aa3b25147423 */ /* 0x000fe40000010014 */
[----:B------:R-:W-:Y:S02]  /*caf0*/  FMUL R16, R19, R16 ;  /* 0x0000001013107220 */ /* 0x000fe40000400000 */
[----:B------:R-:W-:Y:S01]  /*cb00*/  FMUL R12, R9, R12 ;  /* 0x0000000c090c7220 */ /* 0x000fe20000400000 */
[----:B------:R0:W-:Y:S01]  /*cb10*/  STS.64 [R40+0x8280], R38 ;  /* 0x0082802628007388 */ /* 0x0001e20000000a00 */
[----:B------:R-:W-:-:S02]  /*cb20*/  FMUL R18, R23, R18 ;  /* 0x0000001217127220 */ /* 0x000fc40000400000 */
[----:B------:R-:W-:Y:S02]  /*cb30*/  FMUL R20, R37, R20 ;  /* 0x0000001425147220 */ /* 0x000fe40000400000 */
[----:B------:R-:W-:Y:S02]  /*cb40*/  FMUL R16, R19, R16 ;  /* 0x0000001013107220 */ /* 0x000fe40000400000 */
[----:B------:R-:W-:Y:S02]  /*cb50*/  IMAD.IADD R24, R239, 0x1, -R24 ;  /* 0x00000001ef187824 */ /* 0x000fe400078e0a18 */
[----:B------:R-:W-:Y:S02]  /*cb60*/  IMAD.IADD R25, R240, 0x1, -R25 ;  /* 0x00000001f0197824 */ /* 0x000fe400078e0a19 */
[----:B------:R-:W-:Y:S02]  /*cb70*/  FMUL R12, R9, R12 ;  /* 0x0000000c090c7220 */ /* 0x000fe40000400000 */
[----:B------:R-:W-:-:S02]  /*cb80*/  FMUL R18, R23, R18 ;  /* 0x0000001217127220 */ /* 0x000fc40000400000 */
[----:B------:R-:W-:Y:S02]  /*cb90*/  FMUL R20, R37, R20 ;  /* 0x0000001425147220 */ /* 0x000fe40000400000 */
[----:B------:R-:W-:Y:S02]  /*cba0*/  FFMA.FTZ R16, R19, 1.4426950216293334961, R16 ;  /* 0x3fb8aa3b13107823 */ /* 0x000fe40000010010 */
[----:B0-----:R-:W-:Y:S02]  /*cbb0*/  FADD R39, R24, -1 ;  /* 0xbf80000018277421 */ /* 0x001fe40000000000 */
[----:B------:R-:W-:Y:S02]  /*cbc0*/  IMAD.IADD R29, R242, 0x1, -R29 ;  /* 0x00000001f21d7824 */ /* 0x000fe400078e0a1d */
[----:B------:R-:W-:Y:S02]  /*cbd0*/  FADD R25, R25, -1 ;  /* 0xbf80000019197421 */ /* 0x000fe40000000000 */
[----:B------:R-:W-:-:S02]  /*cbe0*/  FADD R19, R28, -1 ;  /* 0xbf8000001c137421 */ /* 0x000fc40000000000 */
[----:B------:R-:W-:Y:S02]  /*cbf0*/  FFMA.FTZ R9, R9, 1.4426950216293334961, R12 ;  /* 0x3fb8aa3b09097823 */ /* 0x000fe4000001000c */
[----:B------:R-:W-:Y:S02]  /*cc00*/  FFMA.FTZ R23, R23, 1.4426950216293334961, R18 ;  /* 0x3fb8aa3b17177823 */ /* 0x000fe40000010012 */
[----:B------:R-:W-:Y:S02]  /*cc10*/  FFMA.FTZ R37, R37, 1.4426950216293334961, R20 ;  /* 0x3fb8aa3b25257823 */ /* 0x000fe40000010014 */
[-C--:B------:R-:W-:Y:S02]  /*cc20*/  FFMA.FTZ R12, R39, R6.reuse, -0.16845393180847167969 ;  /* 0xbe2c7f30270c7423 */ /* 0x080fe40000010006 */
[----:B------:R-:W-:Y:S02]  /*cc30*/  FADD R29, R29, -1 ;  /* 0xbf8000001d1d7421 */ /* 0x000fe40000000000 */
[----:B------:R-:W-:-:S02]  /*cc40*/  FFMA.FTZ R18, R25, R6, -0.16845393180847167969 ;  /* 0xbe2c7f3019127423 */ /* 0x000fc40000010006 */
[----:B------:R-:W-:Y:S02]  /*cc50*/  FFMA.FTZ R20, R19, R6, -0.16845393180847167969 ;  /* 0xbe2c7f3013147423 */ /* 0x000fe40000010006 */
[----:B------:R-:W-:Y:S02]  /*cc60*/  FFMA.FTZ R12, R39, R12, 0.1716887056827545166 ;  /* 0x3e2fcf2a270c7423 */ /* 0x000fe4000001000c */
[----:B------:R-:W-:Y:S02]  /*cc70*/  FFMA.FTZ R24, R29, R6, -0.16845393180847167969 ;  /* 0xbe2c7f301d187423 */ /* 0x000fe40000010006 */
[----:B------:R-:W-:Y:S02]  /*cc80*/  FFMA.FTZ R18, R25, R18, 0.1716887056827545166 ;  /* 0x3e2fcf2a19127423 */ /* 0x000fe40000010012 */
[----:B------:R-:W-:Y:S02]  /*cc90*/  FFMA.FTZ R20, R19, R20, 0.1716887056827545166 ;  /* 0x3e2fcf2a13147423 */ /* 0x000fe40000010014 */
[----:B------:R-:W-:-:S02]  /*cca0*/  FFMA.FTZ R12, R39, R12, -0.17900948226451873779 ;  /* 0xbe374e43270c7423 */ /* 0x000fc4000001000c */
[----:B------:R-:W-:Y:S02]  /*ccb0*/  FFMA.FTZ R24, R29, R24, 0.1716887056827545166 ;  /* 0x3e2fcf2a1d187423 */ /* 0x000fe40000010018 */
[----:B------:R-:W-:Y:S02]  /*ccc0*/  FFMA.FTZ R18, R25, R18, -0.17900948226451873779 ;  /* 0xbe374e4319127423 */ /* 0x000fe40000010012 */
[----:B------:R-:W-:Y:S02]  /*ccd0*/  FFMA.FTZ R20, R19, R20, -0.17900948226451873779 ;  /* 0xbe374e4313147423 */ /* 0x000fe40000010014 */
[----:B------:R-:W-:Y:S02]  /*cce0*/  FFMA.FTZ R12, R39, R12, 0.20512372255325317383 ;  /* 0x3e520bf4270c7423 */ /* 0x000fe4000001000c */
[----:B------:R-:W-:Y:S02]  /*ccf0*/  FFMA.FTZ R24, R29, R24, -0.17900948226451873779 ;  /* 0xbe374e431d187423 */ /* 0x000fe40000010018 */
[----:B------:R-:W-:-:S02]  /*cd00*/  FFMA.FTZ R18, R25, R18, 0.20512372255325317383 ;  /* 0x3e520bf419127423 */ /* 0x000fc40000010012 */
[----:B------:R-:W-:Y:S02]  /*cd10*/  FFMA.FTZ R20, R19, R20, 0.20512372255325317383 ;  /* 0x3e520bf413147423 */ /* 0x000fe40000010014 */
[----:B------:R-:W-:Y:S02]  /*cd20*/  FFMA.FTZ R12, R39, R12, -0.24046532809734344482 ;  /* 0xbe763c8b270c7423 */ /* 0x000fe4000001000c */
[----:B------:R-:W-:Y:S02]  /*cd30*/  FFMA.FTZ R24, R29, R24, 0.20512372255325317383 ;  /* 0x3e520bf41d187423 */ /* 0x000fe40000010018 */
[----:B------:R-:W-:Y:S02]  /*cd40*/  FFMA.FTZ R18, R25, R18, -0.24046532809734344482 ;  /* 0xbe763c8b19127423 */ /* 0x000fe40000010012 */
[----:B------:R-:W-:Y:S02]  /*cd50*/  FFMA.FTZ R20, R19, R20, -0.24046532809734344482 ;  /* 0xbe763c8b13147423 */ /* 0x000fe40000010014 */
[----:B------:R-:W-:-:S02]  /*cd60*/  FFMA.FTZ R12, R39, R12, 0.28857114911079406738 ;  /* 0x3e93bf99270c7423 */ /* 0x000fc4000001000c */
[----:B------:R-:W-:Y:S02]  /*cd70*/  FFMA.FTZ R24, R29, R24, -0.24046532809734344482 ;  /* 0xbe763c8b1d187423 */ /* 0x000fe40000010018 */
[----:B------:R-:W-:Y:S02]  /*cd80*/  FFMA.FTZ R18, R25, R18, 0.28857114911079406738 ;  /* 0x3e93bf9919127423 */ /* 0x000fe40000010012 */
[----:B------:R-:W-:Y:S02]  /*cd90*/  FFMA.FTZ R20, R19, R20, 0.28857114911079406738 ;  /* 0x3e93bf9913147423 */ /* 0x000fe40000010014 */
[----:B------:R-:W-:Y:S02]  /*cda0*/  FFMA.FTZ R12, R39, R12, -0.36067417263984680176 ;  /* 0xbeb8aa49270c7423 */ /* 0x000fe4000001000c */
[----:B------:R-:W-:Y:S02]  /*cdb0*/  FFMA.FTZ R24, R29, R24, 0.28857114911079406738 ;  /* 0x3e93bf991d187423 */ /* 0x000fe40000010018 */
[----:B------:R-:W-:-:S02]  /*cdc0*/  FFMA.FTZ R18, R25, R18, -0.36067417263984680176 ;  /* 0xbeb8aa4919127423 */ /* 0x000fc40000010012 */
[----:B------:R-:W-:Y:S02]  /*cdd0*/  FFMA.FTZ R20, R19, R20, -0.36067417263984680176 ;  /* 0xbeb8aa4913147423 */ /* 0x000fe40000010014 */
[----:B------:R-:W-:Y:S02]  /*cde0*/  FFMA.FTZ R12, R39, R12, 0.48089820146560668945 ;  /* 0x3ef6384a270c7423 */ /* 0x000fe4000001000c */
[----:B------:R-:W-:Y:S02]  /*cdf0*/  FFMA.FTZ R24, R29, R24, -0.36067417263984680176 ;  /* 0xbeb8aa491d187423 */ /* 0x000fe40000010018 */
[----:B------:R-:W-:Y:S02]  /*ce00*/  FFMA.FTZ R18, R25, R18, 0.48089820146560668945 ;  /* 0x3ef6384a19127423 */ /* 0x000fe40000010012 */
[----:B------:R-:W-:Y:S02]  /*ce10*/  FFMA.FTZ R20, R19, R20, 0.48089820146560668945 ;  /* 0x3ef6384a13147423 */ /* 0x000fe40000010014 */
[----:B------:R-:W-:-:S02]  /*ce20*/  @!P4 FMUL R214, R214, 16777216 ;  /* 0x4b800000d6d6c820 */ /* 0x000fc40000400000 */
[----:B------:R-:W-:Y:S02]  /*ce30*/  FFMA.FTZ R12, R39, R12, -0.72134751081466674805 ;  /* 0xbf38aa3b270c7423 */ /* 0x000fe4000001000c */
[----:B------:R-:W-:Y:S02]  /*ce40*/  FFMA.FTZ R24, R29, R24, 0.48089820146560668945 ;  /* 0x3ef6384a1d187423 */ /* 0x000fe40000010018 */
[----:B------:R-:W-:Y:S01]  /*ce50*/  FFMA.FTZ R18, R25, R18, -0.72134751081466674805 ;  /* 0xbf38aa3b19127423 */ /* 0x000fe20000010012 */
[----:B------:R-:W0:Y:S01]  /*ce60*/  MUFU.RCP R214, R214 ;  /* 0x000000d600d67308 */ /* 0x000e220000001000 */
[----:B------:R-:W-:Y:S02]  /*ce70*/  FFMA.FTZ R20, R19, R20, -0.72134751081466674805 ;  /* 0xbf38aa3b13147423 */ /* 0x000fe40000010014 */
[----:B------:R-:W-:Y:S02]  /*ce80*/  @P0 FMUL R131, R131, 0.25 ;  /* 0x3e80000083830820 */ /* 0x000fe40000400000 */
[----:B------:R-:W-:-:S02]  /*ce90*/  @P0 FMUL R135, R135, 0.25 ;  /* 0x3e80000087870820 */ /* 0x000fc40000400000 */
[----:B------:R-:W-:Y:S02]  /*cea0*/  @P0 FMUL R139, R139, 0.25 ;  /* 0x3e8000008b8b0820 */ /* 0x000fe40000400000 */
[----:B------:R-:W-:Y:S01]  /*ceb0*/  @P0 FMUL R143, R143, 0.25 ;  /* 0x3e8000008f8f0820 */ /* 0x000fe20000400000 */
[----:B------:R-:W-:Y:S01]  /*cec0*/  ISETP.GE.U32.AND P0, PT, R7, 0x7f800000, PT ;  /* 0x7f8000000700780c */ /* 0x000fe20003f06070 */
[----:B------:R-:W-:Y:S02]  /*ced0*/  FMUL R12, R39, R12 ;  /* 0x0000000c270c7220 */ /* 0x000fe40000400000 */
[----:B------:R-:W-:Y:S02]  /*cee0*/  FFMA.FTZ R24, R29, R24, -0.72134751081466674805 ;  /* 0xbf38aa3b1d187423 */ /* 0x000fe40000010018 */
[----:B------:R-:W-:Y:S02]  /*cef0*/  FMUL R18, R25, R18 ;  /* 0x0000001219127220 */ /* 0x000fe40000400000 */
[----:B------:R-:W-:-:S02]  /*cf00*/  FMUL R20, R19, R20 ;  /* 0x0000001413147220 */ /* 0x000fc40000400000 */
[----:B------:R-:W-:Y:S02]  /*cf10*/  FMUL R12, R39, R12 ;  /* 0x0000000c270c7220 */ /* 0x000fe40000400000 */
[----:B------:R-:W-:Y:S02]  /*cf20*/  FMUL R24, R29, R24 ;  /* 0x000000181d187220 */ /* 0x000fe40000400000 */
[----:B------:R-:W-:Y:S02]  /*cf30*/  FMUL R18, R25, R18 ;  /* 0x0000001219127220 */ /* 0x000fe40000400000 */
[----:B------:R-:W-:Y:S02]  /*cf40*/  FMUL R20, R19, R20 ;  /* 0x0000001413147220 */ /* 0x000fe40000400000 */
[----:B------:R-:W-:Y:S02]  /*cf50*/  @!P2 FMUL R131, R131, 16777216 ;  /* 0x4b8000008383a820 */ /* 0x000fe40000400000 */
[----:B------:R-:W-:-:S02]  /*cf60*/  @!P2 FMUL R135, R135, 16777216 ;  /* 0x4b8000008787a820 */ /* 0x000fc40000400000 */
[----:B------:R-:W-:Y:S02]  /*cf70*/  @!P2 FMUL R139, R139, 16777216 ;  /* 0x4b8000008b8ba820 */ /* 0x000fe40000400000 */
[----:B------:R-:W-:Y:S01]  /*cf80*/  @!P2 FMUL R143, R143, 16777216 ;  /* 0x4b8000008f8fa820 */ /* 0x000fe20000400000 */
[----:B------:R-:W-:Y:S01]  /*cf90*/  ISETP.GE.U32.AND P2, PT, R11, 0x7f800000, PT ;  /* 0x7f8000000b00780c */ /* 0x000fe20003f46070 */
[----:B------:R-:W-:Y:S02]  /*cfa0*/  IMAD.IADD R32, R243, 0x1, -R32 ;  /* 0x00000001f3207824 */ /* 0x000fe400078e0a20 */
[----:B------:R-:W-:Y:S02]  /*cfb0*/  IMAD.IADD R42, R245, 0x1, -R42 ;  /* 0x00000001f52a7824 */ /* 0x000fe400078e0a2a */
[----:B------:R-:W-:Y:S02]  /*cfc0*/  IMAD.IADD R44, R247, 0x1, -R44 ;  /* 0x00000001f72c7824 */ /* 0x000fe400078e0a2c */
[----:B------:R-:W-:-:S02]  /*cfd0*/  FFMA.FTZ R12, R39, 1.4426950216293334961, R12 ;  /* 0x3fb8aa3b270c7823 */ /* 0x000fc4000001000c */
[----:B------:R-:W-:Y:S02]  /*cfe0*/  FMUL R24, R29, R24 ;  /* 0x000000181d187220 */ /* 0x000fe40000400000 */
[----:B------:R-:W-:Y:S02]  /*cff0*/  FFMA.FTZ R18, R25, 1.4426950216293334961, R18 ;  /* 0x3fb8aa3b19127823 */ /* 0x000fe40000010012 */
[----:B------:R-:W-:Y:S02]  /*d000*/  FFMA.FTZ R20, R19, 1.4426950216293334961, R20 ;  /* 0x3fb8aa3b13147823 */ /* 0x000fe40000010014 */
[----:B------:R-:W-:Y:S02]  /*d010*/  FADD R39, R32, -1 ;  /* 0xbf80000020277421 */ /* 0x000fe40000000000 */
[----:B------:R-:W-:Y:S02]  /*d020*/  FADD R33, R33, -1 ;  /* 0xbf80000021217421 */ /* 0x000fe40000000000 */
[----:B------:R-:W-:-:S02]  /*d030*/  FADD R19, R42, -1 ;  /* 0xbf8000002a137421 */ /* 0x000fc40000000000 */
[----:B------:R-:W-:Y:S02]  /*d040*/  FADD R25, R44, -1 ;  /* 0xbf8000002c197421 */ /* 0x000fe40000000000 */
[----:B------:R-:W-:Y:S02]  /*d050*/  FADD R41, R41, -1 ;  /* 0xbf80000029297421 */ /* 0x000fe40000000000 */
[----:B------:R-:W-:Y:S02]  /*d060*/  FFMA.FTZ R29, R29, 1.4426950216293334961, R24 ;  /* 0x3fb8aa3b1d1d7823 */ /* 0x000fe40000010018 */
[----:B------:R-:W-:Y:S02]  /*d070*/  @!P4 FMUL R43, R43, 16777216 ;  /* 0x4b8000002b2bc820 */ /* 0x000fe40000400000 */
[----:B------:R-:W-:Y:S02]  /*d080*/  @!P4 FMUL R45, R45, 16777216 ;  /* 0x4b8000002d2dc820 */ /* 0x000fe40000400000 */
[----:B------:R-:W-:-:S02]  /*d090*/  @!P4 FMUL R46, R46, 16777216 ;  /* 0x4b8000002e2ec820 */ /* 0x000fc40000400000 */
[----:B------:R-:W-:Y:S02]  /*d0a0*/  @!P4 FMUL R144, R144, 16777216 ;  /* 0x4b8000009090c820 */ /* 0x000fe40000400000 */
[----:B------:R-:W-:Y:S02]  /*d0b0*/  @!P4 FMUL R47, R47, 16777216 ;  /* 0x4b8000002f2fc820 */ /* 0x000fe40000400000 */
[----:B------:R-:W-:Y:S02]  /*d0c0*/  @!P4 FMUL R145, R145, 16777216 ;  /* 0x4b8000009191c820 */ /* 0x000fe40000400000 */
[----:B------:R-:W-:Y:S02]  /*d0d0*/  @!P4 FMUL R146, R146, 16777216 ;  /* 0x4b8000009292c820 */ /* 0x000fe40000400000 */
[----:B------:R-:W-:Y:S01]  /*d0e0*/  @!P4 FMUL R148, R148, 16777216 ;  /* 0x4b8000009494c820 */ /* 0x000fe20000400000 */
[----:B------:R-:W-:Y:S01]  /*d0f0*/  ISETP.GE.U32.AND P4, PT, R236, 0x7f800000, PT ;  /* 0x7f800000ec00780c */ /* 0x000fe20003f86070 */
[----:B------:R-:W-:-:S02]  /*d100*/  FFMA.FTZ R28, R39, R6, -0.16845393180847167969 ;  /* 0xbe2c7f30271c7423 */ /* 0x000fc40000010006 */
[-C--:B------:R-:W-:Y:S02]  /*d110*/  FFMA.FTZ R24, R33, R6.reuse, -0.16845393180847167969 ;  /* 0xbe2c7f3021187423 */ /* 0x080fe40000010006 */
[-C--:B------:R-:W-:Y:S02]  /*d120*/  FFMA.FTZ R32, R19, R6.reuse, -0.16845393180847167969 ;  /* 0xbe2c7f3013207423 */ /* 0x080fe40000010006 */
[-C--:B------:R-:W-:Y:S02]  /*d130*/  FFMA.FTZ R36, R25, R6.reuse, -0.16845393180847167969 ;  /* 0xbe2c7f3019247423 */ /* 0x080fe40000010006 */
[----:B------:R-:W-:Y:S02]  /*d140*/  FADD R198, R35, R8 ;  /* 0x0000000823c67221 */ /* 0x000fe40000000000 */
[----:B------:R-:W-:Y:S02]  /*d150*/  FFMA.FTZ R6, R41, R6, -0.16845393180847167969 ;  /* 0xbe2c7f3029067423 */ /* 0x000fe40000010006 */
[----:B------:R-:W-:-:S02]  /*d160*/  @P0 IMAD.MOV.U32 R8, RZ, RZ, 0x7f800000 ;  /* 0x7f800000ff080424 */ /* 0x000fc400078e00ff */
[----:B------:R-:W-:Y:S02]  /*d170*/  FMUL R66, R220, R66 ;  /* 0x00000042dc427220 */ /* 0x000fe40000400000 */
[C---:B------:R-:W-:Y:S02]  /*d180*/  FMUL R99, R85.reuse, R99 ;  /* 0x0000006355637220 */ /* 0x040fe40000400000 */
[C---:B------:R-:W-:Y:S01]  /*d190*/  FMUL R98, R85.reuse, R98 ;  /* 0x0000006255627220 */ /* 0x040fe20000400000 */
[----:B------:R-:W-:Y:S01]  /*d1a0*/  F2FP.BF16.PACK_AB R53, R66, R71 ;  /* 0x000000474235723e */ /* 0x000fe200000010ff */
[C---:B------:R-:W-:Y:S02]  /*d1b0*/  FMUL R107, R85.reuse, R107 ;  /* 0x0000006b556b7220 */ /* 0x040fe40000400000 */
[C---:B------:R-:W-:Y:S01]  /*d1c0*/  FMUL R106, R85.reuse, R106 ;  /* 0x0000006a556a7220 */ /* 0x040fe20000400000 */
[----:B------:R-:W-:Y:S01]  /*d1d0*/  F2FP.BF16.PACK_AB R49, R98, R81 ;  /* 0x000000516231723e */ /* 0x000fe200000010ff */
[----:B------:R-:W-:Y:S01]  /*d1e0*/  FMUL R80, R85, R111 ;  /* 0x0000006f55507220 */ /* 0x000fe20000400000 */
[----:B------:R-:W-:Y:S01]  /*d1f0*/  F2FP.BF16.PACK_AB R81, R99, R76 ;  /* 0x0000004c6351723e */ /* 0x000fe200000010ff */
[----:B0-----:R-:W-:-:S02]  /*d200*/  FMUL R43, R214, R43 ;  /* 0x0000002bd62b7220 */ /* 0x001fc40000400000 */
[C---:B------:R-:W-:Y:S01]  /*d210*/  FMUL R45, R214.reuse, R45 ;  /* 0x0000002dd62d7220 */ /* 0x040fe20000400000 */
[----:B------:R-:W-:Y:S01]  /*d220*/  F2FP.BF16.PACK_AB R80, R107, R80 ;  /* 0x000000506b50723e */ /* 0x000fe200000010ff */
[C---:B------:R-:W-:Y:S02]  /*d230*/  FMUL R46, R214.reuse, R46 ;  /* 0x0000002ed62e7220 */ /* 0x040fe40000400000 */
[C---:B------:R-:W-:Y:S02]  /*d240*/  FMUL R144, R214.reuse, R144 ;  /* 0x00000090d6907220 */ /* 0x040fe40000400000 */
[C---:B------:R-:W-:Y:S01]  /*d250*/  FMUL R47, R214.reuse, R47 ;  /* 0x0000002fd62f7220 */ /* 0x040fe20000400000 */
[----:B------:R-:W-:Y:S01]  /*d260*/  F2FP.BF16.PACK_AB R147, R43, R46 ;  /* 0x0000002e2b93723e */ /* 0x000fe200000010ff */
[C---:B------:R-:W-:Y:S01]  /*d270*/  FMUL R145, R214.reuse, R145 ;  /* 0x00000091d6917220 */ /* 0x040fe20000400000 */
[----:B------:R-:W-:Y:S01]  /*d280*/  F2FP.BF16.PACK_AB R149, R45, R144 ;  /* 0x000000902d95723e */ /* 0x000fe200000010ff */
[C---:B------:R-:W-:Y:S01]  /*d290*/  FMUL R146, R214.reuse, R146 ;  /* 0x00000092d6927220 */ /* 0x040fe20000400000 */
[----:B------:R-:W-:Y:S01]  /*d2a0*/  STS.64 [R40+0x8500], R80 ;  /* 0x0085005028007388 */ /* 0x000fe20000000a00 */
[----:B------:R-:W-:-:S02]  /*d2b0*/  FMUL R148, R214, R148 ;  /* 0x00000094d6947220 */ /* 0x000fc40000400000 */
[C---:B------:R-:W-:Y:S01]  /*d2c0*/  FMUL R51, R218.reuse, R51 ;  /* 0x00000033da337220 */ /* 0x040fe20000400000 */
[----:B------:R-:W-:Y:S01]  /*d2d0*/  F2FP.BF16.PACK_AB R146, R47, R146 ;  /* 0x000000922f92723e */ /* 0x000fe200000010ff */
[----:B------:R-:W-:Y:S01]  /*d2e0*/  FMUL R63, R218, R63 ;  /* 0x0000003fda3f7220 */ /* 0x000fe20000400000 */
[----:B------:R-:W-:Y:S01]  /*d2f0*/  F2FP.BF16.PACK_AB R148, R145, R148 ;  /* 0x000000949194723e */ /* 0x000fe200000010ff */
[C---:B------:R-:W-:Y:S01]  /*d300*/  FMUL R67, R220.reuse, R67 ;  /* 0x00000043dc437220 */ /* 0x040fe20000400000 */
[----:B------:R-:W-:Y:S01]  /*d310*/  F2FP.BF16.PACK_AB R51, R51, R182 ;  /* 0x000000b63333723e */ /* 0x000fe200000010ff */
[----:B------:R-:W-:Y:S01]  /*d320*/  FMUL R75, R220, R75 ;  /* 0x0000004bdc4b7220 */ /* 0x000fe20000400000 */
        /* <DEDUP_REMOVED lines=9> */
[C---:B------:R-:W-:Y:S01]  /*d3c0*/  FMUL R139, R228.reuse, R139 ;  /* 0x0000008be48b7220 */ /* 0x040fe20000400000 */
[----:B------:R-:W-:Y:S01]  /*d3d0*/  STS.64 [R40+0x8600], R66 ;  /* 0x0086004228007388 */ /* 0x000fe20000000a00 */
[----:B------:R-:W-:Y:S01]  /*d3e0*/  FMUL R108, R228, R143 ;  /* 0x0000008fe46c7220 */ /* 0x000fe20000400000 */
[----:B------:R-:W-:Y:S01]  /*d3f0*/  F2FP.BF16.PACK_AB R57, R131, R104 ;  /* 0x000000688339723e */ /* 0x000fe200000010ff */
[----:B------:R-:W-:Y:S01]  /*d400*/  FFMA.FTZ R6, R41, R6, 0.1716887056827545166 ;  /* 0x3e2fcf2a29067423 */ /* 0x000fe20000010006 */
[----:B------:R-:W-:Y:S01]  /*d410*/  STS.64 [R40+0x8100], R48 ;  /* 0x0081003028007388 */ /* 0x000fe20000000a00 */
[----:B------:R-:W-:Y:S01]  /*d420*/  @P0 FFMA.FTZ R198, R7, R8, +INF ;  /* 0x7f80000007c60423 */ /* 0x000fe20000010008 */
[----:B------:R-:W-:Y:S01]  /*d430*/  @P2 MOV R8, 0x7f800000 ;  /* 0x7f80000000082802 */ /* 0x000fe20000000f00 */
[----:B------:R-:W-:Y:S01]  /*d440*/  FFMA.FTZ R6, R41, R6, -0.17900948226451873779 ;  /* 0xbe374e4329067423 */ /* 0x000fe20000010006 */
[----:B------:R-:W-:Y:S01]  /*d450*/  F2FP.BF16.PACK_AB R56, R139, R108 ;  /* 0x0000006c8b38723e */ /* 0x000fe200000010ff */
[----:B------:R-:W-:Y:S01]  /*d460*/  FADD R202, R31, R14 ;  /* 0x0000000e1fca7221 */ /* 0x000fe20000000000 */
[----:B------:R-:W-:Y:S01]  /*d470*/  STS.64 [R40+0x8200], R52 ;  /* 0x0082003428007388 */ /* 0x000fe20000000a00 */
[----:B------:R-:W-:Y:S01]  /*d480*/  FFMA.FTZ R24, R33, R24, 0.1716887056827545166 ;  /* 0x3e2fcf2a21187423 */ /* 0x000fe20000010018 */
[----:B------:R-:W-:Y:S01]  /*d490*/  FSETP.NEU.AND P0, PT, R10, RZ, PT ;  /* 0x000000ff0a00720b */ /* 0x000fe20003f0d000 */
[----:B------:R-:W-:Y:S01]  /*d4a0*/  @P2 FFMA.FTZ R202, R11, R8, +INF ;  /* 0x7f8000000bca2423 */ /* 0x000fe20000010008 */
[----:B------:R-:W-:Y:S01]  /*d4b0*/  ISETP.GE.U32.AND P2, PT, R238, 0x7f800000, PT ;  /* 0x7f800000ee00780c */ /* 0x000fe20003f46070 */
[----:B------:R-:W-:Y:S01]  /*d4c0*/  FFMA.FTZ R6, R41, R6, 0.20512372255325317383 ;  /* 0x3e520bf429067423 */ /* 0x000fe20000010006 */
[----:B------:R-:W-:Y:S01]  /*d4d0*/  STS.64 [R40+0x8400], R56 ;  /* 0x0084003828007388 */ /* 0x000fe20000000a00 */
[----:B------:R-:W-:-:S02]  /*d4e0*/  FFMA.FTZ R24, R33, R24, -0.17900948226451873779 ;  /* 0xbe374e4321187423 */ /* 0x000fc40000010018 */
[----:B------:R-:W-:Y:S01]  /*d4f0*/  @P4 IMAD.MOV.U32 R7, RZ, RZ, 0x7f800000 ;  /* 0x7f800000ff074424 */ /* 0x000fe200078e00ff */
[----:B------:R-:W-:Y:S01]  /*d500*/  STS.64 [R40+0x8680], R50 ;  /* 0x0086803228007388 */ /* 0x000fe20000000a00 */
[----:B------:R-:W-:Y:S02]  /*d510*/  FFMA.FTZ R6, R41, R6, -0.24046532809734344482 ;  /* 0xbe763c8b29067423 */ /* 0x000fe40000010006 */
[----:B------:R-:W-:Y:S01]  /*d520*/  FADD R206, R27, R16 ;  /* 0x000000101bce7221 */ /* 0x000fe20000000000 */
[----:B------:R-:W-:Y:S01]  /*d530*/  STS.64 [R40+0x8380], R148 ;  /* 0x0083809428007388 */ /* 0x000fe20000000a00 */
[----:B------:R-:W-:Y:S02]  /*d540*/  FFMA.FTZ R24, R33, R24, 0.20512372255325317383 ;  /* 0x3e520bf421187423 */ /* 0x000fe40000010018 */
[----:B------:R-:W-:Y:S01]  /*d550*/  @P4 FFMA.FTZ R206, R236, R7, +INF ;  /* 0x7f800000ecce4423 */ /* 0x000fe20000010007 */
[----:B------:R-:W-:Y:S01]  /*d560*/  STS.64 [R40+0x8780], R146 ;  /* 0x0087809228007388 */ /* 0x000fe20000000a00 */
[----:B------:R-:W-:Y:S01]  /*d570*/  FFMA.FTZ R36, R25, R36, 0.1716887056827545166 ;  /* 0x3e2fcf2a19247423 */ /* 0x000fe20000010024 */
[----:B------:R-:W-:Y:S01]  /*d580*/  ISETP.GE.U32.AND P4, PT, R240, 0x7f800000, PT ;  /* 0x7f800000f000780c */ /* 0x000fe20003f86070 */
[----:B------:R-:W-:Y:S01]  /*d590*/  FADD R203, R30, R9 ;  /* 0x000000091ecb7221 */ /* 0x000fe20000000000 */
[----:B------:R-:W-:Y:S01]  /*d5a0*/  BAR.SYNC.DEFER_BLOCKING 0x0 ;  /* 0x0000000000007b1d */ /* 0x000fe20000010000 */
[----:B------:R-:W-:-:S02]  /*d5b0*/  FFMA.FTZ R6, R41, R6, 0.28857114911079406738 ;  /* 0x3e93bf9929067423 */ /* 0x000fc40000010006 */
[----:B------:R-:W-:Y:S02]  /*d5c0*/  @P1 IMAD.MOV.U32 R9, RZ, RZ, 0x7f800000 ;  /* 0x7f800000ff091424 */ /* 0x000fe400078e00ff */
[----:B------:R-:W-:Y:S02]  /*d5d0*/  FFMA.FTZ R24, R33, R24, -0.24046532809734344482 ;  /* 0xbe763c8b21187423 */ /* 0x000fe40000010018 */
[----:B------:R-:W-:Y:S02]  /*d5e0*/  FFMA.FTZ R28, R39, R28, 0.1716887056827545166 ;  /* 0x3e2fcf2a271c7423 */ /* 0x000fe4000001001c */
[----:B------:R-:W-:Y:S02]  /*d5f0*/  FFMA.FTZ R32, R19, R32, 0.1716887056827545166 ;  /* 0x3e2fcf2a13207423 */ /* 0x000fe40000010020 */
[----:B------:R-:W-:Y:S02]  /*d600*/  FFMA.FTZ R36, R25, R36, -0.17900948226451873779 ;  /* 0xbe374e4319247423 */ /* 0x000fe40000010024 */
[----:B------:R-:W-:-:S02]  /*d610*/  FADD R199, R34, R13 ;  /* 0x0000000d22c77221 */ /* 0x000fc40000000000 */
[----:B------:R-:W-:Y:S02]  /*d620*/  FFMA.FTZ R6, R41, R6, -0.36067417263984680176 ;  /* 0xbeb8aa4929067423 */ /* 0x000fe40000010006 */
[----:B------:R-:W-:Y:S02]  /*d630*/  @P2 IMAD.MOV.U32 R7, RZ, RZ, 0x7f800000 ;  /* 0x7f800000ff072424 */ /* 0x000fe400078e00ff */
[----:B------:R-:W-:Y:S01]  /*d640*/  @P1 FFMA.FTZ R199, R10, R9, +INF ;  /* 0x7f8000000ac71423 */ /* 0x000fe20000010009 */
[----:B------:R-:W-:Y:S01]  /*d650*/  @P6 MOV R10, 0x7f800000 ;  /* 0x7f800000000a6802 */ /* 0x000fe20000000f00 */
[----:B------:R-:W-:Y:S01]  /*d660*/  FFMA.FTZ R24, R33, R24, 0.28857114911079406738 ;  /* 0x3e93bf9921187423 */ /* 0x000fe20000010018 */
[----:B------:R-:W-:Y:S01]  /*d670*/  FSETP.NEU.AND P1, PT, R11, RZ, PT ;  /* 0x000000ff0b00720b */ /* 0x000fe20003f2d000 */
[----:B------:R-:W-:Y:S01]  /*d680*/  FFMA.FTZ R28, R39, R28, -0.17900948226451873779 ;  /* 0xbe374e43271c7423 */ /* 0x000fe2000001001c */
[----:B------:R-:W0:Y:S01]  /*d690*/  LDS.64 R184, [R204] ;  /* 0x00000000ccb87984 */ /* 0x000e220000000a00 */
[----:B------:R-:W-:-:S02]  /*d6a0*/  FFMA.FTZ R32, R19, R32, -0.17900948226451873779 ;  /* 0xbe374e4313207423 */ /* 0x000fc40000010020 */
[----:B------:R-:W-:Y:S01]  /*d6b0*/  FFMA.FTZ R36, R25, R36, 0.20512372255325317383 ;  /* 0x3e520bf419247423 */ /* 0x000fe20000010024 */
[----:B------:R-:W1:Y:S01]  /*d6c0*/  LDS.64 R182, [R200] ;  /* 0x00000000c8b67984 */ /* 0x000e620000000a00 */
[----:B------:R-:W-:Y:S02]  /*d6d0*/  FADD R210, R22, R37 ;  /* 0x0000002516d27221 */ /* 0x000fe40000000000 */
[----:B------:R-:W-:Y:S01]  /*d6e0*/  FFMA.FTZ R6, R41, R6, 0.48089820146560668945 ;  /* 0x3ef6384a29067423 */ /* 0x000fe20000010006 */
[----:B------:R-:W2:Y:S01]  /*d6f0*/  LDS.64 R178, [R196] ;  /* 0x00000000c4b27984 */ /* 0x000ea20000000a00 */
[----:B------:R-:W-:Y:S02]  /*d700*/  @P3 IMAD.MOV.U32 R8, RZ, RZ, 0x7f800000 ;  /* 0x7f800000ff083424 */ /* 0x000fe400078e00ff */
[----:B------:R-:W-:Y:S01]  /*d710*/  @P2 FFMA.FTZ R210, R238, R7, +INF ;  /* 0x7f800000eed22423 */ /* 0x000fe20000010007 */
[----:B------:R-:W-:Y:S01]  /*d720*/  ISETP.GE.U32.AND P2, PT, R242, 0x7f800000, PT ;  /* 0x7f800000f200780c */ /* 0x000fe20003f46070 */
[----:B------:R-:W-:Y:S01]  /*d730*/  FFMA.FTZ R24, R33, R24, -0.36067417263984680176 ;  /* 0xbeb8aa4921187423 */ /* 0x000fe20000010018 */
[----:B------:R-:W-:Y:S01]  /*d740*/  @P4 MOV R7, 0x7f800000 ;  /* 0x7f80000000074802 */ /* 0x000fe20000000f00 */
[----:B------:R-:W-:Y:S01]  /*d750*/  FADD R207, R26, R23 ;  /* 0x000000171acf7221 */ /* 0x000fe20000000000 */
[----:B------:R-:W3:Y:S01]  /*d760*/  LDS.64 R176, [R190] ;  /* 0x00000000beb07984 */ /* 0x000ee20000000a00 */
[----:B------:R-:W-:-:S02]  /*d770*/  FFMA.FTZ R28, R39, R28, 0.20512372255325317383 ;  /* 0x3e520bf4271c7423 */ /* 0x000fc4000001001c */
[----:B------:R-:W-:Y:S01]  /*d780*/  FFMA.FTZ R32, R19, R32, 0.20512372255325317383 ;  /* 0x3e520bf413207423 */ /* 0x000fe20000010020 */
[----:B------:R-:W4:Y:S01]  /*d790*/  LDS.64 R166, [R204+0x800] ;  /* 0x00080000cca67984 */ /* 0x000f220000000a00 */
[----:B------:R-:W-:Y:S02]  /*d7a0*/  FFMA.FTZ R36, R25, R36, -0.24046532809734344482 ;  /* 0xbe763c8b19247423 */ /* 0x000fe40000010024 */
[----:B------:R-:W-:Y:S01]  /*d7b0*/  @P6 FFMA.FTZ R207, R237, R10, +INF ;  /* 0x7f800000edcf6423 */ /* 0x000fe2000001000a */
[----:B------:R-:W-:Y:S01]  /*d7c0*/  ISETP.GE.U32.AND P6, PT, R239, 0x7f800000, PT ;  /* 0x7f800000ef00780c */ /* 0x000fe20003fc6070 */
[----:B------:R-:W-:Y:S01]  /*d7d0*/  FFMA.FTZ R6, R41, R6, -0.72134751081466674805 ;  /* 0xbf38aa3b29067423 */ /* 0x000fe20000010006 */
[----:B------:R-:W-:Y:S01]  /*d7e0*/  MOV R10, c[0x0][0x1c8] ;  /* 0x00007200000a7a02 */ /* 0x000fe20000000f00 */
[----:B------:R-:W-:Y:S01]  /*d7f0*/  @P3 FFMA.FTZ R203, R5, R8, +INF ;  /* 0x7f80000005cb3423 */ /* 0x000fe20000010008 */
[----:B------:R-:W-:Y:S01]  /*d800*/  ISETP.GE.U32.AND P3, PT, R241, 0x7f800000, PT ;  /* 0x7f800000f100780c */ /* 0x000fe20003f66070 */
[----:B------:R-:W-:Y:S01]  /*d810*/  FFMA.FTZ R24, R33, R24, 0.48089820146560668945 ;  /* 0x3ef6384a21187423 */ /* 0x000fe20000010018 */
[----:B------:R-:W5:Y:S01]  /*d820*/  LDS.64 R164, [R200+0x800] ;  /* 0x00080000c8a47984 */ /* 0x000f620000000a00 */
[----:B------:R-:W-:-:S02]  /*d830*/  FFMA.FTZ R28, R39, R28, -0.24046532809734344482 ;  /* 0xbe763c8b271c7423 */ /* 0x000fc4000001001c */
[----:B------:R-:W-:Y:S01]  /*d840*/  FFMA.FTZ R32, R19, R32, -0.24046532809734344482 ;  /* 0xbe763c8b13207423 */ /* 0x000fe20000010020 */
[----:B------:R-:W0:Y:S01]  /*d850*/  LDS.64 R158, [R196+0x800] ;  /* 0x00080000c49e7984 */ /* 0x000e220000000a00 */
[----:B------:R-:W-:Y:S02]  /*d860*/  FFMA.FTZ R36, R25, R36, 0.28857114911079406738 ;  /* 0x3e93bf9919247423 */ /* 0x000fe40000010024 */
[----:B------:R-:W-:Y:S01]  /*d870*/  FMUL R6, R41, R6 ;  /* 0x0000000629067220 */ /* 0x000fe20000400000 */
[----:B------:R-:W0:Y:S01]  /*d880*/  LDS.64 R156, [R190+0x800] ;  /* 0x00080000be9c7984 */ /* 0x000e220000000a00 */
[----:B------:R-:W-:Y:S02]  /*d890*/  FADD R234, R17, R18 ;  /* 0x0000001211ea7221 */ /* 0x000fe40000000000 */
[----:B------:R-:W-:Y:S01]  /*d8a0*/  @P4 FFMA.FTZ R234, R240, R7, +INF ;  /* 0x7f800000f0ea4423 */ /* 0x000fe20000010007 */
[----:B------:R-:W-:Y:S01]  /*d8b0*/  ISETP.GE.U32.AND P4, PT, R244, 0x7f800000, PT ;  /* 0x7f800000f400780c */ /* 0x000fe20003f86070 */
[----:B------:R-:W-:Y:S01]  /*d8c0*/  FFMA.FTZ R24, R33, R24, -0.72134751081466674805 ;  /* 0xbf38aa3b21187423 */ /* 0x000fe20000010018 */
[----:B------:R-:W0:Y:S01]  /*d8d0*/  LDS.64 R154, [R204+0x1000] ;  /* 0x00100000cc9a7984 */ /* 0x000e220000000a00 */
[----:B------:R-:W-:-:S02]  /*d8e0*/  FFMA.FTZ R28, R39, R28, 0.28857114911079406738 ;  /* 0x3e93bf99271c7423 */ /* 0x000fc4000001001c */
[----:B------:R-:W-:Y:S01]  /*d8f0*/  FFMA.FTZ R32, R19, R32, 0.28857114911079406738 ;  /* 0x3e93bf9913207423 */ /* 0x000fe20000010020 */
[----:B------:R-:W0:Y:S01]  /*d900*/  LDS.64 R152, [R200+0x1000] ;  /* 0x00100000c8987984 */ /* 0x000e220000000a00 */
[----:B------:R-:W-:Y:S02]  /*d910*/  FFMA.FTZ R36, R25, R36, -0.36067417263984680176 ;  /* 0xbeb8aa4919247423 */ /* 0x000fe40000010024 */
[----:B------:R-:W-:Y:S01]  /*d920*/  FMUL R6, R41, R6 ;  /* 0x0000000629067220 */ /* 0x000fe20000400000 */
[----:B------:R-:W0:Y:S01]  /*d930*/  LDS.64 R150, [R196+0x1000] ;  /* 0x00100000c4967984 */ /* 0x000e220000000a00 */
[----:B------:R-:W-:Y:S02]  /*d940*/  FMUL R24, R33, R24 ;  /* 0x0000001821187220 */ /* 0x000fe40000400000 */
[----:B------:R-:W-:Y:S01]  /*d950*/  @P2 IMAD.MOV.U32 R7, RZ, RZ, 0x7f800000 ;  /* 0x7f800000ff072424 */ /* 0x000fe200078e00ff */
[----:B------:R-:W0:Y:S01]  /*d960*/  LDS.64 R148, [R190+0x1000] ;  /* 0x00100000be947984 */ /* 0x000e220000000a00 */
[----:B------:R-:W-:-:S02]  /*d970*/  FFMA.FTZ R28, R39, R28, -0.36067417263984680176 ;  /* 0xbeb8aa49271c7423 */ /* 0x000fc4000001001c */
[----:B------:R-:W-:Y:S01]  /*d980*/  FFMA.FTZ R32, R19, R32, -0.36067417263984680176 ;  /* 0xbeb8aa4913207423 */ /* 0x000fe20000010020 */
[----:B------:R-:W0:Y:S01]  /*d990*/  LDS.64 R146, [R204+0x1800] ;  /* 0x00180000cc927984 */ /* 0x000e220000000a00 */
[----:B------:R-:W-:Y:S02]  /*d9a0*/  FFMA.FTZ R36, R25, R36, 0.48089820146560668945 ;  /* 0x3ef6384a19247423 */ /* 0x000fe40000010024 */
[----:B------:R-:W-:Y:S01]  /*d9b0*/  FFMA.FTZ R0, R41, 1.4426950216293334961, R6 ;  /* 0x3fb8aa3b29007823 */ /* 0x000fe20000010006 */
[----:B------:R-:W0:Y:S01]  /*d9c0*/  LDS.64 R144, [R200+0x1800] ;  /* 0x00180000c8907984 */ /* 0x000e220000000a00 */
[----:B------:R-:W-:Y:S02]  /*d9d0*/  FADD R248, R248, R29 ;  /* 0x0000001df8f87221 */ /* 0x000fe40000000000 */
[----:B------:R-:W-:Y:S01]  /*d9e0*/  @P6 IMAD.MOV.U32 R6, RZ, RZ, 0x7f800000 ;  /* 0x7f800000ff066424 */ /* 0x000fe200078e00ff */
[----:B------:R-:W0:Y:S01]  /*d9f0*/  LDS.64 R142, [R196+0x1800] ;  /* 0x00180000c48e7984 */ /* 0x000e220000000a00 */
[----:B------:R-:W-:-:S02]  /*da00*/  FMUL R24, R33, R24 ;  /* 0x0000001821187220 */ /* 0x000fc40000400000 */
[----:B------:R-:W-:Y:S01]  /*da10*/  @P3 IMAD.MOV.U32 R8, RZ, RZ, 0x7f800000 ;  /* 0x7f800000ff083424 */ /* 0x000fe200078e00ff */
[----:B------:R-:W0:Y:S01]  /*da20*/  LDS.64 R140, [R190+0x1800] ;  /* 0x00180000be8c7984 */ /* 0x000e220000000a00 */
[----:B------:R-:W-:Y:S01]  /*da30*/  @P2 FFMA.FTZ R248, R242, R7, +INF ;  /* 0x7f800000f2f82423 */ /* 0x000fe20000010007 */
[----:B------:R-:W-:Y:S01]  /*da40*/  ISETP.GE.U32.AND P2, PT, R247, 0x7f800000, PT ;  /* 0x7f800000f700780c */ /* 0x000fe20003f46070 */
[----:B------:R-:W-:Y:S01]  /*da50*/  FFMA.FTZ R28, R39, R28, 0.48089820146560668945 ;  /* 0x3ef6384a271c7423 */ /* 0x000fe2000001001c */
[----:B------:R-:W0:Y:S01]  /*da60*/  LDS.64 R138, [R204+0x2000] ;  /* 0x00200000cc8a7984 */ /* 0x000e220000000a00 */
[----:B------:R-:W-:Y:S02]  /*da70*/  FFMA.FTZ R32, R19, R32, 0.48089820146560668945 ;  /* 0x3ef6384a13207423 */ /* 0x000fe40000010020 */
[----:B------:R-:W-:Y:S01]  /*da80*/  FFMA.FTZ R36, R25, R36, -0.72134751081466674805 ;  /* 0xbf38aa3b19247423 */ /* 0x000fe20000010024 */
[----:B------:R-:W0:Y:S01]  /*da90*/  LDS.64 R136, [R200+0x2000] ;  /* 0x00200000c8887984 */ /* 0x000e220000000a00 */
[----:B------:R-:W-:-:S02]  /*daa0*/  FADD R211, R21, R12 ;  /* 0x0000000c15d37221 */ /* 0x000fc40000000000 */
[----:B------:R-:W-:Y:S01]  /*dab0*/  FADD R235, R15, R20 ;  /* 0x000000140feb7221 */ /* 0x000fe20000000000 */
[----:B------:R-:W0:Y:S01]  /*dac0*/  LDS.64 R134, [R196+0x2000] ;  /* 0x00200000c4867984 */ /* 0x000e220000000a00 */
[----:B------:R-:W-:Y:S01]  /*dad0*/  @P6 FFMA.FTZ R211, R239, R6, +INF ;  /* 0x7f800000efd36423 */ /* 0x000fe20000010006 */
[----:B------:R-:W-:Y:S01]  /*dae0*/  ISETP.GE.U32.AND P6, PT, R243, 0x7f800000, PT ;  /* 0x7f800000f300780c */ /* 0x000fe20003fc6070 */
[----:B------:R-:W-:Y:S01]  /*daf0*/  FFMA.FTZ R33, R33, 1.4426950216293334961, R24 ;  /* 0x3fb8aa3b21217823 */ /* 0x000fe20000010018 */
[----:B------:R-:W0:Y:S01]  /*db00*/  LDS.64 R132, [R190+0x2000] ;  /* 0x00200000be847984 */ /* 0x000e220000000a00 */
[----:B------:R-:W-:Y:S01]  /*db10*/  @P3 FFMA.FTZ R235, R241, R8, +INF ;  /* 0x7f800000f1eb3423 */ /* 0x000fe20000010008 */
[----:B------:R-:W-:Y:S01]  /*db20*/  ISETP.GE.U32.AND P3, PT, R245, 0x7f800000, PT ;  /* 0x7f800000f500780c */ /* 0x000fe20003f66070 */
[----:B------:R-:W-:Y:S01]  /*db30*/  FFMA.FTZ R28, R39, R28, -0.72134751081466674805 ;  /* 0xbf38aa3b271c7423 */ /* 0x000fe2000001001c */
[----:B------:R-:W0:Y:S01]  /*db40*/  LDS.64 R232, [R204+0x2800] ;  /* 0x00280000cce87984 */ /* 0x000e220000000a00 */
[----:B------:R-:W-:-:S02]  /*db50*/  FFMA.FTZ R32, R19, R32, -0.72134751081466674805 ;  /* 0xbf38aa3b13207423 */ /* 0x000fc40000010020 */
[----:B------:R-:W-:Y:S01]  /*db60*/  FMUL R36, R25, R36 ;  /* 0x0000002419247220 */ /* 0x000fe20000400000 */
[----:B------:R-:W0:Y:S01]  /*db70*/  LDS.64 R230, [R200+0x2800] ;  /* 0x00280000c8e67984 */ /* 0x000e220000000a00 */
[----:B------:R-:W-:Y:S02]  /*db80*/  @P4 IMAD.MOV.U32 R9, RZ, RZ, 0x7f800000 ;  /* 0x7f800000ff094424 */ /* 0x000fe400078e00ff */
[----:B------:R-:W-:Y:S01]  /*db90*/  IMAD R7, R197, c[0x0][0x1c8], RZ ;  /* 0x00007200c5077a24 */ /* 0x000fe200078e02ff */
[----:B------:R-:W-:Y:S01]  /*dba0*/  @P6 MOV R6, 0x7f800000 ;  /* 0x7f80000000066802 */ /* 0x000fe20000000f00 */
[----:B------:R-:W-:Y:S01]  /*dbb0*/  FADD R250, R250, R33 ;  /* 0x00000021fafa7221 */ /* 0x000fe20000000000 */
[----:B------:R-:W0:Y:S01]  /*dbc0*/  LDS.64 R228, [R196+0x2800] ;  /* 0x00280000c4e47984 */ /* 0x000e220000000a00 */
[----:B------:R-:W-:Y:S02]  /*dbd0*/  FMUL R28, R39, R28 ;  /* 0x0000001c271c7220 */ /* 0x000fe40000400000 */
[----:B------:R-:W-:Y:S01]  /*dbe0*/  FMUL R32, R19, R32 ;  /* 0x0000002013207220 */ /* 0x000fe20000400000 */
[----:B------:R-:W0:Y:S01]  /*dbf0*/  LDS.64 R224, [R190+0x2800] ;  /* 0x00280000bee07984 */ /* 0x000e220000000a00 */
[----:B------:R-:W-:-:S02]  /*dc00*/  FMUL R36, R25, R36 ;  /* 0x0000002419247220 */ /* 0x000fc40000400000 */
[----:B------:R-:W-:Y:S01]  /*dc10*/  @P4 FFMA.FTZ R250, R244, R9, +INF ;  /* 0x7f800000f4fa4423 */ /* 0x000fe20000010009 */
[----:B------:R-:W1:Y:S01]  /*dc20*/  LDS.64 R220, [R204+0x3000] ;  /* 0x00300000ccdc7984 */ /* 0x000e620000000a00 */
[C---:B------:R-:W-:Y:S02]  /*dc30*/  IMAD R9, R10.reuse, 0x2, R7 ;  /* 0x000000020a097824 */ /* 0x040fe400078e0207 */
[----:B------:R-:W-:Y:S01]  /*dc40*/  FMUL R28, R39, R28 ;  /* 0x0000001c271c7220 */ /* 0x000fe20000400000 */
[----:B------:R-:W2:Y:S01]  /*dc50*/  LDS.64 R216, [R200+0x3000] ;  /* 0x00300000c8d87984 */ /* 0x000ea20000000a00 */
[----:B------:R-:W-:Y:S01]  /*dc60*/  FMUL R32, R19, R32 ;  /* 0x0000002013207220 */ /* 0x000fe20000400000 */
[----:B------:R-:W-:Y:S01]  /*dc70*/  LEA R11, R10, R9, 0x1 ;  /* 0x000000090a0b7211 */ /* 0x000fe200078e08ff */
[----:B------:R-:W-:Y:S01]  /*dc80*/  FFMA.FTZ R25, R25, 1.4426950216293334961, R36 ;  /* 0x3fb8aa3b19197823 */ /* 0x000fe20000010024 */
[----:B------:R-:W3:Y:S01]  /*dc90*/  LDS.64 R212, [R196+0x3000] ;  /* 0x00300000c4d47984 */ /* 0x000ee20000000a00 */
[----:B------:R-:W-:-:S02]  /*dca0*/  @P2 IMAD.MOV.U32 R12, RZ, RZ, 0x7f800000 ;  /* 0x7f800000ff0c2424 */ /* 0x000fc400078e00ff */
[----:B------:R-:W-:Y:S01]  /*dcb0*/  FFMA.FTZ R28, R39, 1.4426950216293334961, R28 ;  /* 0x3fb8aa3b271c7823 */ /* 0x000fe2000001001c */
[----:B------:R-:W3:Y:S01]  /*dcc0*/  LDS.64 R208, [R190+0x3000] ;  /* 0x00300000bed07984 */ /* 0x000ee20000000a00 */
[----:B------:R-:W-:Y:S02]  /*dcd0*/  FFMA.FTZ R32, R19, 1.4426950216293334961, R32 ;  /* 0x3fb8aa3b13207823 */ /* 0x000fe40000010020 */
[----:B------:R-:W-:Y:S01]  /*dce0*/  FADD R252, R252, R25 ;  /* 0x00000019fcfc7221 */ /* 0x000fe20000000000 */
[----:B------:R-:W4:Y:S01]  /*dcf0*/  LDS.64 R204, [R204+0x3800] ;  /* 0x00380000cccc7984 */ /* 0x000f220000000a00 */
[----:B------:R-:W-:Y:S02]  /*dd00*/  @P3 IMAD.MOV.U32 R8, RZ, RZ, 0x7f800000 ;  /* 0x7f800000ff083424 */ /* 0x000fe400078e00ff */
[----:B------:R-:W-:Y:S01]  /*dd10*/  @P2 FFMA.FTZ R252, R247, R12, +INF ;  /* 0x7f800000f7fc2423 */ /* 0x000fe2000001000c */
[-C--:B------:R-:W-:Y:S01]  /*dd20*/  LEA R12, P2, R11, R3.reuse, 0x1 ;  /* 0x000000030b0c7211 */ /* 0x080fe200078408ff */
[C---:B------:R-:W-:Y:S01]  /*dd30*/  IMAD R15, R10.reuse, 0x2, R11 ;  /* 0x000000020a0f7824 */ /* 0x040fe200078e020b */
[----:B------:R-:W5:Y:S01]  /*dd40*/  LDS.64 R200, [R200+0x3800] ;  /* 0x00380000c8c87984 */ /* 0x000f620000000a00 */
[----:B------:R-:W-:Y:S01]  /*dd50*/  FADD R249, R249, R28 ;  /* 0x0000001cf9f97221 */ /* 0x000fe20000000000 */
[----:B------:R-:W-:Y:S01]  /*dd60*/  LEA.HI.X.SX32 R13, R11, R4, 0x1, P2 ;  /* 0x000000040b0d7211 */ /* 0x000fe200010f0eff */
[----:B------:R-:W-:Y:S01]  /*dd70*/  FADD R251, R251, R32 ;  /* 0x00000020fbfb7221 */ /* 0x000fe20000000000 */
[-C--:B------:R-:W-:Y:S01]  /*dd80*/  LEA R14, P2, R15, R3.reuse, 0x1 ;  /* 0x000000030f0e7211 */ /* 0x080fe200078408ff */
[----:B------:R-:W-:Y:S01]  /*dd90*/  @P6 FFMA.FTZ R249, R243, R6, +INF ;  /* 0x7f800000f3f96423 */ /* 0x000fe20000010006 */
[----:B------:R-:W5:Y:S01]  /*dda0*/  LDS.64 R196, [R196+0x3800] ;  /* 0x00380000c4c47984 */ /* 0x000f620000000a00 */
[----:B------:R-:W-:Y:S01]  /*ddb0*/  @P3 FFMA.FTZ R251, R245, R8, +INF ;  /* 0x7f800000f5fb3423 */ /* 0x000fe20000010008 */
[-C--:B------:R-:W-:Y:S01]  /*ddc0*/  LEA R6, P3, R7, R3.reuse, 0x1 ;  /* 0x0000000307067211 */ /* 0x080fe200078608ff */
[----:B------:R-:W-:Y:S01]  /*ddd0*/  IMAD R11, R10, 0x2, R15 ;  /* 0x000000020a0b7824 */ /* 0x000fe200078e020f */
[----:B------:R-:W-:Y:S01]  /*dde0*/  LEA R8, P4, R9, R3, 0x1 ;  /* 0x0000000309087211 */ /* 0x000fe200078808ff */
[----:B------:R-:W5:Y:S01]  /*ddf0*/  LDS.64 R190, [R190+0x3800] ;  /* 0x00380000bebe7984 */ /* 0x000f620000000a00 */
[----:B------:R-:W-:-:S02]  /*de00*/  LEA.HI.X.SX32 R7, R7, R4, 0x1, P3 ;  /* 0x0000000407077211 */ /* 0x000fc400018f0eff */
[-C--:B------:R-:W-:Y:S02]  /*de10*/  LEA.HI.X.SX32 R9, R9, R4.reuse, 0x1, P4 ;  /* 0x0000000409097211 */ /* 0x080fe400020f0eff */
[----:B------:R-:W-:Y:S01]  /*de20*/  LEA R19, R10, R11, 0x1 ;  /* 0x0000000b0a137211 */ /* 0x000fe200078e08ff */
[----:B0-----:R0:W-:Y:S01]  /*de30*/  STG.E.U16 [R6.64], R184 ;  /* 0x000000b806007986 */ /* 0x0011e2000c101506 */
[-C--:B------:R-:W-:Y:S02]  /*de40*/  LEA.HI.X.SX32 R15, R15, R4.reuse, 0x1, P2 ;  /* 0x000000040f0f7211 */ /* 0x080fe400010f0eff */
[CC--:B------:R-:W-:Y:S01]  /*de50*/  LEA R16, P2, R11.reuse, R3.reuse, 0x1 ;  /* 0x000000030b107211 */ /* 0x0c0fe200078408ff */
[----:B-1----:R1:W-:Y:S03]  /*de60*/  STG.E.U16 [R8.64], R182 ;  /* 0x000000b608007986 */ /* 0x0023e6000c101506 */
[----:B------:R-:W-:Y:S01]  /*de70*/  LEA.HI.X.SX32 R17, R11, R4, 0x1, P2 ;  /* 0x000000040b117211 */ /* 0x000fe200010f0eff */
[----:B--2---:R2:W-:Y:S01]  /*de80*/  STG.E.U16 [R12.64], R178 ;  /* 0x000000b20c007986 */ /* 0x0045e2000c101506 */
[----:B0-----:R-:W-:-:S03]  /*de90*/  LEA R6, P2, R19, R3, 0x1 ;  /* 0x0000000313067211 */ /* 0x001fc600078408ff */
[----:B---3--:R0:W-:Y:S01]  /*dea0*/  STG.E.U16 [R14.64], R176 ;  /* 0x000000b00e007986 */ /* 0x0081e2000c101506 */
[----:B------:R-:W-:Y:S01]  /*deb0*/  PRMT R184, R184, 0x7632, R184 ;  /* 0x00007632b8b87816 */ /* 0x000fe200000000b8 */
[C---:B-1----:R-:W-:Y:S01]  /*dec0*/  IMAD R9, R10.reuse, 0x2, R19 ;  /* 0x000000020a097824 */ /* 0x042fe200078e0213 */
[----:B------:R-:W-:Y:S01]  /*ded0*/  LEA.HI.X.SX32 R7, R19, R4, 0x1, P2 ;  /* 0x0000000413077211 */ /* 0x000fe200010f0eff */
[----:B----4-:R1:W-:Y:S02]  /*dee0*/  STG.E.U16 [R16.64], R166 ;  /* 0x000000a610007986 */ /* 0x0103e4000c101506 */
[----:B------:R-:W-:Y:S01]  /*def0*/  IMAD R11, R10, 0x2, R9 ;  /* 0x000000020a0b7824 */ /* 0x000fe200078e0209 */
[-C--:B------:R-:W-:Y:S01]  /*df00*/  LEA R8, P2, R9, R3.reuse, 0x1 ;  /* 0x0000000309087211 */ /* 0x080fe200078408ff */
[----:B-----5:R3:W-:Y:S01]  /*df10*/  STG.E.U16 [R6.64], R164 ;  /* 0x000000a406007986 */ /* 0x0207e2000c101506 */
[----:B--2---:R-:W-:Y:S02]  /*df20*/  PRMT R178, R178, 0x7632, R178 ;  /* 0x00007632b2b27816 */ /* 0x004fe400000000b2 */
[----:B------:R-:W-:-:S02]  /*df30*/  LEA R12, P3, R11, R3, 0x1 ;  /* 0x000000030b0c7211 */ /* 0x000fc400078608ff */
[C---:B0-----:R-:W-:Y:S02]  /*df40*/  LEA R15, R10.reuse, R11, 0x1 ;  /* 0x0000000b0a0f7211 */ /* 0x041fe400078e08ff */
[-C--:B------:R-:W-:Y:S02]  /*df50*/  LEA.HI.X.SX32 R9, R9, R4.reuse, 0x1, P2 ;  /* 0x0000000409097211 */ /* 0x080fe400010f0eff */
[-C--:B------:R-:W-:Y:S01]  /*df60*/  LEA.HI.X.SX32 R13, R11, R4.reuse, 0x1, P3 ;  /* 0x000000040b0d7211 */ /* 0x080fe200018f0eff */
[----:B------:R-:W-:Y:S01]  /*df70*/  IMAD R11, R10, 0x2, R15 ;  /* 0x000000020a0b7824 */ /* 0x000fe200078e020f */
[CC--:B------:R-:W-:Y:S01]  /*df80*/  LEA R14, P2, R15.reuse, R3.reuse, 0x1 ;  /* 0x000000030f0e7211 */ /* 0x0c0fe200078408ff */
[----:B------:R0:W-:Y:S01]  /*df90*/  STG.E.U16 [R8.64], R158 ;  /* 0x0000009e08007986 */ /* 0x0001e2000c101506 */
[----:B------:R-:W-:Y:S01]  /*dfa0*/  PRMT R176, R176, 0x7632, R176 ;  /* 0x00007632b0b07816 */ /* 0x000fe200000000b0 */
[----:B------:R-:W-:Y:S01]  /*dfb0*/  IMAD R19, R10, 0x2, R11 ;  /* 0x000000020a137824 */ /* 0x000fe200078e020b */
[----:B------:R-:W-:Y:S01]  /*dfc0*/  LEA.HI.X.SX32 R15, R15, R4, 0x1, P2 ;  /* 0x000000040f0f7211 */ /* 0x000fe200010f0eff */
[----:B------:R2:W-:Y:S01]  /*dfd0*/  STG.E.U16 [R12.64], R156 ;  /* 0x0000009c0c007986 */ /* 0x0005e2000c101506 */
[----:B-1----:R-:W-:-:S02]  /*dfe0*/  LEA R16, P2, R11, R3, 0x1 ;  /* 0x000000030b107211 */ /* 0x002fc400078408ff */
[----:B------:R-:W-:Y:S01]  /*dff0*/  PRMT R166, R166, 0x7632, R166 ;  /* 0x00007632a6a67816 */ /* 0x000fe200000000a6 */
[----:B------:R1:W-:Y:S01]  /*e000*/  STG.E.U16 [R14.64], R154 ;  /* 0x0000009a0e007986 */ /* 0x0003e2000c101506 */
[-C--:B------:R-:W-:Y:S02]  /*e010*/  LEA.HI.X.SX32 R17, R11, R4.reuse, 0x1, P2 ;  /* 0x000000040b117211 */ /* 0x080fe400010f0eff */
[C---:B---3--:R-:W-:Y:S02]  /*e020*/  LEA R6, P2, R19.reuse, R3, 0x1 ;  /* 0x0000000313067211 */ /* 0x048fe400078408ff */
[C---:B0-----:R-:W-:Y:S01]  /*e030*/  LEA R9, R10.reuse, R19, 0x1 ;  /* 0x000000130a097211 */ /* 0x041fe200078e08ff */
[----:B------:R0:W-:Y:S01]  /*e040*/  STG.E.U16 [R16.64], R152 ;  /* 0x0000009810007986 */ /* 0x0001e2000c101506 */
[-C--:B------:R-:W-:Y:S02]  /*e050*/  LEA.HI.X.SX32 R7, R19, R4.reuse, 0x1, P2 ;  /* 0x0000000413077211 */ /* 0x080fe400010f0eff */
[CC--:B------:R-:W-:Y:S01]  /*e060*/  LEA R8, P2, R9.reuse, R3.reuse, 0x1 ;  /* 0x0000000309087211 */ /* 0x0c0fe200078408ff */
[----:B------:R-:W-:Y:S01]  /*e070*/  IMAD R11, R10, 0x2, R9 ;  /* 0x000000020a0b7824 */ /* 0x000fe200078e0209 */
[----:B------:R-:W-:Y:S01]  /*e080*/  PRMT R158, R158, 0x7632, R158 ;  /* 0x000076329e9e7816 */ /* 0x000fe2000000009e */
[----:B------:R3:W-:Y:S01]  /*e090*/  STG.E.U16 [R6.64], R150 ;  /* 0x0000009606007986 */ /* 0x0007e2000c101506 */
[----:B------:R-:W-:Y:S01]  /*e0a0*/  LEA.HI.X.SX32 R9, R9, R4, 0x1, P2 ;  /* 0x0000000409097211 */ /* 0x000fe200010f0eff */
[----:B------:R-:W-:Y:S01]  /*e0b0*/  IMAD R19, R10, 0x2, R11 ;  /* 0x000000020a137824 */ /* 0x000fe200078e020b */
[----:B--2---:R-:W-:-:S02]  /*e0c0*/  LEA R12, P2, R11, R3, 0x1 ;  /* 0x000000030b0c7211 */ /* 0x004fc400078408ff */
[----:B------:R-:W-:Y:S01]  /*e0d0*/  PRMT R156, R156, 0x7632, R156 ;  /* 0x000076329c9c7816 */ /* 0x000fe2000000009c */
[----:B------:R2:W-:Y:S01]  /*e0e0*/  STG.E.U16 [R8.64], R148 ;  /* 0x0000009408007986 */ /* 0x0005e2000c101506 */
[-C--:B------:R-:W-:Y:S02]  /*e0f0*/  LEA.HI.X.SX32 R13, R11, R4.reuse, 0x1, P2 ;  /* 0x000000040b0d7211 */ /* 0x080fe400010f0eff */
[C---:B-1----:R-:W-:Y:S02]  /*e100*/  LEA R14, P2, R19.reuse, R3, 0x1 ;  /* 0x00000003130e7211 */ /* 0x042fe400078408ff */
[C---:B------:R-:W-:Y:S01]  /*e110*/  LEA R11, R10.reuse, R19, 0x1 ;  /* 0x000000130a0b7211 */ /* 0x040fe200078e08ff */
[----:B------:R1:W-:Y:S01]  /*e120*/  STG.E.U16 [R12.64], R146 ;  /* 0x000000920c007986 */ /* 0x0003e2000c101506 */
[-C--:B------:R-:W-:Y:S02]  /*e130*/  LEA.HI.X.SX32 R15, R19, R4.reuse, 0x1, P2 ;  /* 0x00000004130f7211 */ /* 0x080fe400010f0eff */
[CC--:B0-----:R-:W-:Y:S01]  /*e140*/  LEA R16, P2, R11.reuse, R3.reuse, 0x1 ;  /* 0x000000030b107211 */ /* 0x0c1fe200078408ff */
[----:B------:R-:W-:Y:S01]  /*e150*/  IMAD R19, R10, 0x2, R11 ;  /* 0x000000020a137824 */ /* 0x000fe200078e020b */
[----:B------:R-:W-:Y:S01]  /*e160*/  PRMT R154, R154, 0x7632, R154 ;  /* 0x000076329a9a7816 */ /* 0x000fe2000000009a */
[----:B------:R0:W-:Y:S01]  /*e170*/  STG.E.U16 [R14.64], R144 ;  /* 0x000000900e007986 */ /* 0x0001e2000c101506 */
[----:B------:R-:W-:Y:S01]  /*e180*/  LEA.HI.X.SX32 R17, R11, R4, 0x1, P2 ;  /* 0x000000040b117211 */ /* 0x000fe200010f0eff */
[----:B------:R-:W-:Y:S01]  /*e190*/  IMAD R11, R10, 0x2, R19 ;  /* 0x000000020a0b7824 */ /* 0x000fe200078e0213 */
[----:B---3--:R-:W-:-:S02]  /*e1a0*/  LEA R6, P2, R19, R3, 0x1 ;  /* 0x0000000313067211 */ /* 0x008fc400078408ff */
[----:B------:R-:W-:Y:S01]  /*e1b0*/  PRMT R150, R150, 0x7632, R150 ;  /* 0x0000763296967816 */ /* 0x000fe20000000096 */
[----:B------:R3:W-:Y:S01]  /*e1c0*/  STG.E.U16 [R16.64], R142 ;  /* 0x0000008e10007986 */ /* 0x0007e2000c101506 */
[C---:B------:R-:W-:Y:S02]  /*e1d0*/  LEA R21, R10.reuse, R11, 0x1 ;  /* 0x0000000b0a157211 */ /* 0x040fe400078e08ff */
[-C--:B------:R-:W-:Y:S02]  /*e1e0*/  LEA.HI.X.SX32 R7, R19, R4.reuse, 0x1, P2 ;  /* 0x0000000413077211 */ /* 0x080fe400010f0eff */
[C---:B--2---:R-:W-:Y:S01]  /*e1f0*/  LEA R8, P2, R11.reuse, R3, 0x1 ;  /* 0x000000030b087211 */ /* 0x044fe200078408ff */
[----:B------:R-:W-:Y:S01]  /*e200*/  IMAD R19, R10, 0x2, R21 ;  /* 0x000000020a137824 */ /* 0x000fe200078e0215 */
[----:B------:R-:W-:Y:S01]  /*e210*/  PRMT R148, R148, 0x7632, R148 ;  /* 0x0000763294947816 */ /* 0x000fe20000000094 */
[----:B------:R2:W-:Y:S01]  /*e220*/  STG.E.U16 [R6.64], R140 ;  /* 0x0000008c06007986 */ /* 0x0005e2000c101506 */
[----:B------:R-:W-:-:S02]  /*e230*/  LEA.HI.X.SX32 R9, R11, R4, 0x1, P2 ;  /* 0x000000040b097211 */ /* 0x000fc400010f0eff */
[----:B------:R-:W-:Y:S02]  /*e240*/  LEA R23, R10, R19, 0x1 ;  /* 0x000000130a177211 */ /* 0x000fe400078e08ff */
[CC--:B-1----:R-:W-:Y:S01]  /*e250*/  LEA R12, P2, R21.reuse, R3.reuse, 0x1 ;  /* 0x00000003150c7211 */ /* 0x0c2fe200078408ff */
[----:B------:R1:W-:Y:S01]  /*e260*/  STG.E.U16 [R8.64], R138 ;  /* 0x0000008a08007986 */ /* 0x0003e2000c101506 */
[----:B------:R-:W-:Y:S01]  /*e270*/  PRMT R146, R146, 0x7632, R146 ;  /* 0x0000763292927816 */ /* 0x000fe20000000092 */
[C---:B------:R-:W-:Y:S01]  /*e280*/  IMAD R11, R10.reuse, 0x2, R23 ;  /* 0x000000020a0b7824 */ /* 0x040fe200078e0217 */
[-C--:B------:R-:W-:Y:S02]  /*e290*/  LEA.HI.X.SX32 R13, R21, R4.reuse, 0x1, P2 ;  /* 0x00000004150d7211 */ /* 0x080fe400010f0eff */
[C---:B0-----:R-:W-:Y:S02]  /*e2a0*/  LEA R14, P2, R19.reuse, R3, 0x1 ;  /* 0x00000003130e7211 */ /* 0x041fe400078408ff */
[----:B------:R-:W-:Y:S01]  /*e2b0*/  LEA R21, R10, R11, 0x1 ;  /* 0x0000000b0a157211 */ /* 0x000fe200078e08ff */
[----:B------:R0:W-:Y:S01]  /*e2c0*/  STG.E.U16 [R12.64], R136 ;  /* 0x000000880c007986 */ /* 0x0001e2000c101506 */
[----:B------:R-:W-:-:S02]  /*e2d0*/  LEA.HI.X.SX32 R15, R19, R4, 0x1, P2 ;  /* 0x00000004130f7211 */ /* 0x000fc400010f0eff */
[C---:B---3--:R-:W-:Y:S01]  /*e2e0*/  LEA R16, P2, R23.reuse, R3, 0x1 ;  /* 0x0000000317107211 */ /* 0x048fe200078408ff */
[----:B------:R-:W-:Y:S01]  /*e2f0*/  IMAD R25, R10, 0x2, R21 ;  /* 0x000000020a197824 */ /* 0x000fe200078e0215 */
[----:B------:R-:W-:Y:S01]  /*e300*/  PRMT R142, R142, 0x7632, R142 ;  /* 0x000076328e8e7816 */ /* 0x000fe2000000008e */
[----:B------:R3:W-:Y:S01]  /*e310*/  STG.E.U16 [R14.64], R134 ;  /* 0x000000860e007986 */ /* 0x0007e2000c101506 */
[-C--:B------:R-:W-:Y:S02]  /*e320*/  LEA.HI.X.SX32 R17, R23, R4.reuse, 0x1, P2 ;  /* 0x0000000417117211 */ /* 0x080fe400010f0eff */
[----:B------:R-:W-:Y:S02]  /*e330*/  LEA R19, R10, R25, 0x1 ;  /* 0x000000190a137211 */ /* 0x000fe400078e08ff */
[C---:B--2---:R-:W-:Y:S01]  /*e340*/  LEA R6, P2, R11.reuse, R3, 0x1 ;  /* 0x000000030b067211 */ /* 0x044fe200078408ff */
[----:B------:R2:W-:Y:S01]  /*e350*/  STG.E.U16 [R16.64], R132 ;  /* 0x0000008410007986 */ /* 0x0005e2000c101506 */
[----:B------:R-:W-:Y:S01]  /*e360*/  PRMT R140, R140, 0x7632, R140 ;  /* 0x000076328c8c7816 */ /* 0x000fe2000000008c */
[----:B------:R-:W-:Y:S01]  /*e370*/  IMAD R27, R10, 0x2, R19 ;  /* 0x000000020a1b7824 */ /* 0x000fe200078e0213 */
[----:B------:R-:W-:-:S02]  /*e380*/  LEA.HI.X.SX32 R7, R11, R4, 0x1, P2 ;  /* 0x000000040b077211 */ /* 0x000fc400010f0eff */
[C---:B-1----:R-:W-:Y:S02]  /*e390*/  LEA R8, P2, R21.reuse, R3, 0x1 ;  /* 0x0000000315087211 */ /* 0x042fe400078408ff */
[C---:B------:R-:W-:Y:S01]  /*e3a0*/  LEA R23, R10.reuse, R27, 0x1 ;  /* 0x0000001b0a177211 */ /* 0x040fe200078e08ff */
[----:B------:R1:W-:Y:S01]  /*e3b0*/  STG.E.U16 [R6.64], R232 ;  /* 0x000000e806007986 */ /* 0x0003e2000c101506 */
[-C--:B------:R-:W-:Y:S02]  /*e3c0*/  LEA.HI.X.SX32 R9, R21, R4.reuse, 0x1, P2 ;  /* 0x0000000415097211 */ /* 0x080fe400010f0eff */
[C---:B0-----:R-:W-:Y:S01]  /*e3d0*/  LEA R12, P2, R25.reuse, R3, 0x1 ;  /* 0x00000003190c7211 */ /* 0x041fe200078408ff */
[----:B------:R-:W-:Y:S01]  /*e3e0*/  IMAD R11, R10, 0x2, R23 ;  /* 0x000000020a0b7824 */ /* 0x000fe200078e0217 */
[----:B------:R-:W-:Y:S01]  /*e3f0*/  PRMT R138, R138, 0x7632, R138 ;  /* 0x000076328a8a7816 */ /* 0x000fe2000000008a */
[----:B------:R0:W-:Y:S01]  /*e400*/  STG.E.U16 [R8.64], R230 ;  /* 0x000000e608007986 */ /* 0x0001e2000c101506 */
[----:B------:R-:W-:-:S02]  /*e410*/  LEA.HI.X.SX32 R13, R25, R4, 0x1, P2 ;  /* 0x00000004190d7211 */ /* 0x000fc400010f0eff */
[C---:B------:R-:W-:Y:S02]  /*e420*/  LEA R29, R10.reuse, R11, 0x1 ;  /* 0x0000000b0a1d7211 */ /* 0x040fe400078e08ff */
[-C--:B---3--:R-:W-:Y:S01]  /*e430*/  LEA R14, P2, R19, R3.reuse, 0x1 ;  /* 0x00000003130e7211 */ /* 0x088fe200078408ff */
[----:B------:R3:W-:Y:S01]  /*e440*/  STG.E.U16 [R12.64], R228 ;  /* 0x000000e40c007986 */ /* 0x0007e2000c101506 */
[-C--:B--2---:R-:W-:Y:S01]  /*e450*/  LEA R16, P3, R29, R3.reuse, 0x1 ;  /* 0x000000031d107211 */ /* 0x084fe200078608ff */
[C---:B------:R-:W-:Y:S01]  /*e460*/  IMAD R21, R10.reuse, 0x2, R29 ;  /* 0x000000020a157824 */ /* 0x040fe200078e021d */
[-C--:B------:R-:W-:Y:S02]  /*e470*/  LEA.HI.X.SX32 R15, R19, R4.reuse, 0x1, P2 ;  /* 0x00000004130f7211 */ /* 0x080fe400010f0eff */
[C---:B-1----:R-:W-:Y:S02]  /*e480*/  LEA R6, P2, R27.reuse, R3, 0x1 ;  /* 0x000000031b067211 */ /* 0x042fe400078408ff */
[----:B------:R-:W-:Y:S01]  /*e490*/  LEA R25, R10, R21, 0x1 ;  /* 0x000000150a197211 */ /* 0x000fe200078e08ff */
[----:B------:R1:W-:Y:S01]  /*e4a0*/  STG.E.U16 [R14.64], R224 ;  /* 0x000000e00e007986 */ /* 0x0003e2000c101506 */
[----:B------:R-:W-:-:S02]  /*e4b0*/  LEA.HI.X.SX32 R7, R27, R4, 0x1, P2 ;  /* 0x000000041b077211 */ /* 0x000fc400010f0eff */
[----:B0-----:R-:W-:Y:S01]  /*e4c0*/  LEA R8, P2, R23, R3, 0x1 ;  /* 0x0000000317087211 */ /* 0x001fe200078408ff */
[C---:B------:R-:W-:Y:S01]  /*e4d0*/  IMAD R31, R10.reuse, 0x2, R25 ;  /* 0x000000020a1f7824 */ /* 0x040fe200078e0219 */
[-C--:B------:R-:W-:Y:S01]  /*e4e0*/  LEA.HI.X.SX32 R17, R29, R4.reuse, 0x1, P3 ;  /* 0x000000041d117211 */ /* 0x080fe200018f0eff */
[----:B------:R0:W-:Y:S01]  /*e4f0*/  STG.E.U16 [R6.64], R220 ;  /* 0x000000dc06007986 */ /* 0x0001e2000c101506 */
[-C--:B------:R-:W-:Y:S02]  /*e500*/  LEA.HI.X.SX32 R9, R23, R4.reuse, 0x1, P2 ;  /* 0x0000000417097211 */ /* 0x080fe400010f0eff */
[----:B------:R-:W-:Y:S02]  /*e510*/  LEA R33, R10, R31, 0x1 ;  /* 0x0000001f0a217211 */ /* 0x000fe400078e08ff */
[C---:B---3--:R-:W-:Y:S01]  /*e520*/  LEA R12, P2, R11.reuse, R3, 0x1 ;  /* 0x000000030b0c7211 */ /* 0x048fe200078408ff */
        /* <DEDUP_REMOVED lines=8> */
[-C--:B0-----:R-:W-:Y:S01]  /*e5b0*/  LEA R6, P2, R25, R3.reuse, 0x1 ;  /* 0x0000000319067211 */ /* 0x081fe200078408ff */
[----:B------:R-:W-:Y:S01]  /*e5c0*/  IMAD R35, R10, 0x2, R27 ;  /* 0x000000020a237824 */ /* 0x000fe200078e021b */
[----:B--2---:R-:W-:Y:S01]  /*e5d0*/  LEA R8, P3, R31, R3, 0x1 ;  /* 0x000000031f087211 */ /* 0x004fe200078608ff */
[----:B------:R0:W-:Y:S01]  /*e5e0*/  STG.E.U16 [R16.64], R208 ;  /* 0x000000d010007986 */ /* 0x0001e2000c101506 */
[----:B------:R-:W-:-:S02]  /*e5f0*/  LEA.HI.X.SX32 R7, R25, R4, 0x1, P2 ;  /* 0x0000000419077211 */ /* 0x000fc400010f0eff */
[C---:B------:R-:W-:Y:S01]  /*e600*/  LEA R23, R10.reuse, R35, 0x1 ;  /* 0x000000230a177211 */ /* 0x040fe200078e08ff */
[----:B------:R2:W-:Y:S01]  /*e610*/  STG.E.U16 [R14.64], R204 ;  /* 0x000000cc0e007986 */ /* 0x0005e2000c101506 */
[-C--:B------:R-:W-:Y:S02]  /*e620*/  LEA.HI.X.SX32 R9, R31, R4.reuse, 0x1, P3 ;  /* 0x000000041f097211 */ /* 0x080fe400018f0eff */
[C---:B-1----:R-:W-:Y:S01]  /*e630*/  LEA R12, P2, R33.reuse, R3, 0x1 ;  /* 0x00000003210c7211 */ /* 0x042fe200078408ff */
[----:B------:R-:W-:Y:S01]  /*e640*/  IMAD R37, R10, 0x2, R23 ;  /* 0x000000020a257824 */ /* 0x000fe200078e0217 */
[----:B------:R1:W-:Y:S01]  /*e650*/  STG.E.U16 [R6.64], R200 ;  /* 0x000000c806007986 */ /* 0x0003e2000c101506 */
[----:B------:R-:W-:Y:S02]  /*e660*/  PRMT R132, R132, 0x7632, R132 ;  /* 0x0000763284847816 */ /* 0x000fe40000000084 */
[----:B------:R-:W-:Y:S01]  /*e670*/  LEA.HI.X.SX32 R13, R33, R4, 0x1, P2 ;  /* 0x00000004210d7211 */ /* 0x000fe200010f0eff */
[----:B------:R-:W-:Y:S01]  /*e680*/  STG.E.U16 [R8.64], R196 ;  /* 0x000000c408007986 */ /* 0x000fe2000c101506 */
[----:B------:R-:W-:-:S02]  /*e690*/  LEA R11, R10, R37, 0x1 ;  /* 0x000000250a0b7211 */ /* 0x000fc400078e08ff */
[CC--:B0-----:R-:W-:Y:S01]  /*e6a0*/  LEA R16, P2, R19.reuse, R3.reuse, 0x1 ;  /* 0x0000000313107211 */ /* 0x0c1fe200078408ff */
[----:B------:R-:W-:Y:S02]  /*e6b0*/  STG.E.U16 [R12.64], R190 ;  /* 0x000000be0c007986 */ /* 0x000fe4000c101506 */
[C---:B------:R-:W-:Y:S01]  /*e6c0*/  IMAD R29, R10.reuse, 0x2, R11 ;  /* 0x000000020a1d7824 */ /* 0x040fe200078e020b */
[-C--:B------:R-:W-:Y:S02]  /*e6d0*/  LEA.HI.X.SX32 R17, R19, R4.reuse, 0x1, P2 ;  /* 0x0000000413117211 */ /* 0x080fe400010f0eff */
[C---:B--2---:R-:W-:Y:S02]  /*e6e0*/  LEA R14, P2, R27.reuse, R3, 0x1 ;  /* 0x000000031b0e7211 */ /* 0x044fe400078408ff */
[----:B------:R-:W-:Y:S01]  /*e6f0*/  LEA R21, R10, R29, 0x1 ;  /* 0x0000001d0a157211 */ /* 0x000fe200078e08ff */
[----:B------:R0:W-:Y:S01]  /*e700*/  STG.E.U16 [R16.64], R184 ;  /* 0x000000b810007986 */ /* 0x0001e2000c101506 */
[----:B------:R-:W-:-:S02]  /*e710*/  LEA.HI.X.SX32 R15, R27, R4, 0x1, P2 ;  /* 0x000000041b0f7211 */ /* 0x000fc400010f0eff */
[----:B-1----:R-:W-:Y:S01]  /*e720*/  PRMT R7, R182, 0x7632, R7 ;  /* 0x00007632b6077816 */ /* 0x002fe20000000007 */
[C---:B------:R-:W-:Y:S01]  /*e730*/  IMAD R39, R10.reuse, 0x2, R21 ;  /* 0x000000020a277824 */ /* 0x040fe200078e0215 */
[----:B------:R-:W-:Y:S01]  /*e740*/  LEA R6, P2, R35, R3, 0x1 ;  /* 0x0000000323067211 */ /* 0x000fe200078408ff */
[----:B------:R-:W-:Y:S02]  /*e750*/  IMAD.MOV.U32 R182, RZ, RZ, R235 ;  /* 0x000000ffffb67224 */ /* 0x000fe400078e00eb */
[----:B------:R1:W-:Y:S01]  /*e760*/  STG.E.U16 [R14.64], R7 ;  /* 0x000000070e007986 */ /* 0x0003e2000c101506 */
[----:B------:R-:W-:Y:S01]  /*e770*/  LEA R25, R10, R39, 0x1 ;  /* 0x000000270a197211 */ /* 0x000fe200078e08ff */
[----:B0-----:R-:W-:-:S04]  /*e780*/  IMAD.MOV.U32 R184, RZ, RZ, R234 ;  /* 0x000000ffffb87224 */ /* 0x001fc800078e00ea */
[----:B------:R-:W-:-:S05]  /*e790*/  IMAD R31, R10, 0x2, R25 ;  /* 0x000000020a1f7824 */ /* 0x000fca00078e0219 */
[C---:B------:R-:W-:Y:S02]  /*e7a0*/  LEA R33, R10.reuse, R31, 0x1 ;  /* 0x0000001f0a217211 */ /* 0x040fe400078e08ff */
[-C--:B-1----:R-:W-:Y:S02]  /*e7b0*/  LEA.HI.X.SX32 R7, R35, R4.reuse, 0x1, P2 ;  /* 0x0000000423077211 */ /* 0x082fe400010f0eff */
[C---:B------:R-:W-:Y:S01]  /*e7c0*/  LEA R8, P2, R23.reuse, R3, 0x1 ;  /* 0x0000000317087211 */ /* 0x040fe200078408ff */
[C---:B------:R-:W-:Y:S02]  /*e7d0*/  IMAD R41, R10.reuse, 0x2, R33 ;  /* 0x000000020a297824 */ /* 0x040fe400078e0221 */
[----:B------:R0:W-:Y:S01]  /*e7e0*/  STG.E.U16 [R6.64], R178 ;  /* 0x000000b206007986 */ /* 0x0001e2000c101506 */
[----:B------:R-:W-:Y:S02]  /*e7f0*/  LEA.HI.X.SX32 R9, R23, R4, 0x1, P2 ;  /* 0x0000000417097211 */ /* 0x000fe400010f0eff */
[----:B------:R-:W-:-:S02]  /*e800*/  LEA R19, R10, R41, 0x1 ;  /* 0x000000290a137211 */ /* 0x000fc400078e08ff */
[C---:B------:R-:W-:Y:S01]  /*e810*/  LEA R12, P2, R37.reuse, R3, 0x1 ;  /* 0x00000003250c7211 */ /* 0x040fe200078408ff */
[----:B------:R1:W-:Y:S01]  /*e820*/  STG.E.U16 [R8.64], R176 ;  /* 0x000000b008007986 */ /* 0x0003e2000c101506 */
[C---:B------:R-:W-:Y:S02]  /*e830*/  LEA R27, R10.reuse, R19, 0x1 ;  /* 0x000000130a1b7211 */ /* 0x040fe400078e08ff */
[-C--:B------:R-:W-:Y:S02]  /*e840*/  LEA.HI.X.SX32 R13, R37, R4.reuse, 0x1, P2 ;  /* 0x00000004250d7211 */ /* 0x080fe400010f0eff */
[----:B------:R-:W-:Y:S01]  /*e850*/  LEA R43, R10, R27, 0x1 ;  /* 0x0000001b0a2b7211 */ /* 0x000fe200078e08ff */
[----:B0-----:R-:W0:Y:S01]  /*e860*/  S2R R178, SR_TID.X ;  /* 0x0000000000b27919 */ /* 0x001e220000002100 */
[CC--:B------:R-:W-:Y:S02]  /*e870*/  LEA R14, P2, R11.reuse, R3.reuse, 0x1 ;  /* 0x000000030b0e7211 */ /* 0x0c0fe400078408ff */
[----:B------:R-:W-:Y:S01]  /*e880*/  PRMT R7, R164, 0x7632, R7 ;  /* 0x00007632a4077816 */ /* 0x000fe20000000007 */
[C---:B------:R-:W-:Y:S01]  /*e890*/  IMAD R35, R10.reuse, 0x2, R43 ;  /* 0x000000020a237824 */ /* 0x040fe200078e022b */
[----:B------:R-:W-:Y:S01]  /*e8a0*/  LEA.HI.X.SX32 R15, R11, R4, 0x1, P2 ;  /* 0x000000040b0f7211 */ /* 0x000fe200010f0eff */
[----:B------:R2:W-:Y:S01]  /*e8b0*/  STG.E.U16 [R12.64], R166 ;  /* 0x000000a60c007986 */ /* 0x0005e2000c101506 */
[----:B------:R-:W-:Y:S01]  /*e8c0*/  LEA R6, P2, R29, R3, 0x1 ;  /* 0x000000031d067211 */ /* 0x000fe200078408ff */
[----:B------:R-:W-:Y:S01]  /*e8d0*/  IMAD.MOV.U32 R164, RZ, RZ, R210 ;  /* 0x000000ffffa47224 */ /* 0x000fe200078e00d2 */
[----:B------:R-:W-:Y:S01]  /*e8e0*/  LEA R45, R10, R35, 0x1 ;  /* 0x000000230a2d7211 */ /* 0x000fe200078e08ff */
[----:B------:R3:W-:Y:S01]  /*e8f0*/  STG.E.U16 [R14.64], R7 ;  /* 0x000000070e007986 */ /* 0x0007e2000c101506 */
[----:B-1----:R-:W-:-:S03]  /*e900*/  MOV R176, R211 ;  /* 0x000000d300b07202 */ /* 0x002fc60000000f00 */
[----:B------:R-:W-:-:S04]  /*e910*/  IMAD R17, R10, 0x2, R45 ;  /* 0x000000020a117824 */ /* 0x000fc800078e022d */
[C---:B------:R-:W-:Y:S02]  /*e920*/  IMAD R23, R10.reuse, 0x2, R17 ;  /* 0x000000020a177824 */ /* 0x040fe400078e0211 */
[----:B--2---:R-:W-:Y:S01]  /*e930*/  IMAD.MOV.U32 R166, RZ, RZ, R207 ;  /* 0x000000ffffa67224 */ /* 0x004fe200078e00cf */
[-C--:B---3--:R-:W-:Y:S02]  /*e940*/  LEA.HI.X.SX32 R7, R29, R4.reuse, 0x1, P2 ;  /* 0x000000041d077211 */ /* 0x088fe400010f0eff */
[C---:B------:R-:W-:Y:S02]  /*e950*/  LEA R37, R10.reuse, R23, 0x1 ;  /* 0x000000170a257211 */ /* 0x040fe400078e08ff */
[C---:B------:R-:W-:Y:S01]  /*e960*/  LEA R8, P2, R21.reuse, R3, 0x1 ;  /* 0x0000000315087211 */ /* 0x040fe200078408ff */
[----:B------:R1:W-:Y:S01]  /*e970*/  STG.E.U16 [R6.64], R158 ;  /* 0x0000009e06007986 */ /* 0x0003e2000c101506 */
[----:B------:R-:W-:Y:S02]  /*e980*/  LEA R11, R10, R37, 0x1 ;  /* 0x000000250a0b7211 */ /* 0x000fe400078e08ff */
[----:B------:R-:W-:-:S02]  /*e990*/  LEA.HI.X.SX32 R9, R21, R4, 0x1, P2 ;  /* 0x0000000415097211 */ /* 0x000fc400010f0eff */
[C---:B------:R-:W-:Y:S02]  /*e9a0*/  LEA R47, R10.reuse, R11, 0x1 ;  /* 0x0000000b0a2f7211 */ /* 0x040fe400078e08ff */
[-C--:B------:R-:W-:Y:S01]  /*e9b0*/  LEA R12, P2, R39, R3.reuse, 0x1 ;  /* 0x00000003270c7211 */ /* 0x080fe200078408ff */
[----:B------:R2:W-:Y:S01]  /*e9c0*/  STG.E.U16 [R8.64], R156 ;  /* 0x0000009c08007986 */ /* 0x0005e2000c101506 */
[-C--:B------:R-:W-:Y:S01]  /*e9d0*/  LEA R218, P4, R47, R3.reuse, 0x1 ;  /* 0x000000032fda7211 */ /* 0x080fe200078808ff */
[C---:B------:R-:W-:Y:S01]  /*e9e0*/  IMAD R29, R10.reuse, 0x2, R47 ;  /* 0x000000020a1d7824 */ /* 0x040fe200078e022f */
[-C--:B------:R-:W-:Y:S01]  /*e9f0*/  LEA.HI.X.SX32 R13, R39, R4.reuse, 0x1, P2 ;  /* 0x00000004270d7211 */ /* 0x080fe200010f0eff */
[----:B-1----:R-:W-:Y:S01]  /*ea00*/  IMAD.MOV.U32 R158, RZ, RZ, R206 ;  /* 0x000000ffff9e7224 */ /* 0x002fe200078e00ce */
[C---:B------:R-:W-:Y:S02]  /*ea10*/  LEA R14, P2, R25.reuse, R3, 0x1 ;  /* 0x00000003190e7211 */ /* 0x040fe400078408ff */
[----:B------:R-:W-:Y:S01]  /*ea20*/  LEA R21, R10, R29, 0x1 ;  /* 0x0000001d0a157211 */ /* 0x000fe200078e08ff */
[----:B------:R1:W-:Y:S01]  /*ea30*/  STG.E.U16 [R12.64], R154 ;  /* 0x0000009a0c007986 */ /* 0x0003e2000c101506 */
[----:B------:R-:W-:-:S02]  /*ea40*/  LEA.HI.X.SX32 R15, R25, R4, 0x1, P2 ;  /* 0x00000004190f7211 */ /* 0x000fc400010f0eff */
[----:B------:R-:W-:Y:S01]  /*ea50*/  LEA R49, R10, R21, 0x1 ;  /* 0x000000150a317211 */ /* 0x000fe200078e08ff */
[----:B--2---:R-:W-:Y:S01]  /*ea60*/  IMAD.MOV.U32 R156, RZ, RZ, R203 ;  /* 0x000000ffff9c7224 */ /* 0x004fe200078e00cb */
[----:B------:R-:W-:Y:S01]  /*ea70*/  PRMT R7, R152, 0x7632, R7 ;  /* 0x0000763298077816 */ /* 0x000fe20000000007 */
[----:B------:R-:W-:Y:S01]  /*ea80*/  IMAD.MOV.U32 R152, RZ, RZ, R202 ;  /* 0x000000ffff987224 */ /* 0x000fe200078e00ca */
[C---:B------:R-:W-:Y:S02]  /*ea90*/  LEA R39, R10.reuse, R49, 0x1 ;  /* 0x000000310a277211 */ /* 0x040fe400078e08ff */
[----:B------:R-:W-:Y:S01]  /*eaa0*/  LEA R6, P2, R31, R3, 0x1 ;  /* 0x000000031f067211 */ /* 0x000fe200078408ff */
[----:B------:R2:W-:Y:S01]  /*eab0*/  STG.E.U16 [R14.64], R7 ;  /* 0x000000070e007986 */ /* 0x0005e2000c101506 */
[----:B------:R-:W-:Y:S01]  /*eac0*/  LEA R51, R10, R39, 0x1 ;  /* 0x000000270a337211 */ /* 0x000fe200078e08ff */
[----:B-1----:R-:W-:Y:S01]  /*ead0*/  IMAD.MOV.U32 R154, RZ, RZ, R199 ;  /* 0x000000ffff9a7224 */ /* 0x002fe200078e00c7 */
[----:B------:R-:W-:-:S02]  /*eae0*/  LEA.HI.X.SX32 R219, R47, R4, 0x1, P4 ;  /* 0x000000042fdb7211 */ /* 0x000fc400020f0eff */
[----:B------:R-:W-:Y:S02]  /*eaf0*/  LEA R25, R10, R51, 0x1 ;  /* 0x000000330a197211 */ /* 0x000fe400078e08ff */
[----:B------:R-:W-:-:S03]  /*eb00*/  LEA R206, P4, R49, R3, 0x1 ;  /* 0x0000000331ce7211 */ /* 0x000fc600078808ff */
[C---:B------:R-:W-:Y:S01]  /*eb10*/  IMAD R53, R10.reuse, 0x2, R25 ;  /* 0x000000020a357824 */ /* 0x040fe200078e0219 */
[-C--:B------:R-:W-:Y:S02]  /*eb20*/  LEA.HI.X.SX32 R207, R49, R4.reuse, 0x1, P4 ;  /* 0x0000000431cf7211 */ /* 0x080fe400020f0eff */
[-C--:B--2---:R-:W-:Y:S02]  /*eb30*/  LEA.HI.X.SX32 R7, R31, R4.reuse, 0x1, P2 ;  /* 0x000000041f077211 */ /* 0x084fe400010f0eff */
[C---:B------:R-:W-:Y:S02]  /*eb40*/  LEA R8, P2, R33.reuse, R3, 0x1 ;  /* 0x0000000321087211 */ /* 0x040fe400078408ff */
[C---:B------:R-:W-:Y:S01]  /*eb50*/  LEA R31, R10.reuse, R53, 0x1 ;  /* 0x000000350a1f7211 */ /* 0x040fe200078e08ff */
[----:B------:R1:W-:Y:S01]  /*eb60*/  STG.E.U16 [R6.64], R150 ;  /* 0x0000009606007986 */ /* 0x0003e2000c101506 */
[-C--:B------:R-:W-:Y:S02]  /*eb70*/  LEA.HI.X.SX32 R9, R33, R4.reuse, 0x1, P2 ;  /* 0x0000000421097211 */ /* 0x080fe400010f0eff */
[-C--:B------:R-:W-:Y:S01]  /*eb80*/  LEA R12, P2, R41, R3.reuse, 0x1 ;  /* 0x00000003290c7211 */ /* 0x080fe200078408ff */
[C---:B------:R-:W-:Y:S01]  /*eb90*/  IMAD R33, R10.reuse, 0x2, R31 ;  /* 0x000000020a217824 */ /* 0x040fe200078e021f */
[-C--:B------:R-:W-:Y:S01]  /*eba0*/  LEA R194, P4, R25, R3.reuse, 0x1 ;  /* 0x0000000319c27211 */ /* 0x080fe200078808ff */
[----:B------:R2:W-:Y:S01]  /*ebb0*/  STG.E.U16 [R8.64], R148 ;  /* 0x0000009408007986 */ /* 0x0005e2000c101506 */
[----:B------:R-:W-:Y:S01]  /*ebc0*/  LEA.HI.X.SX32 R13, R41, R4, 0x1, P2 ;  /* 0x00000004290d7211 */ /* 0x000fe200010f0eff */
[----:B------:R-:W-:Y:S01]  /*ebd0*/  IMAD R55, R10, 0x2, R33 ;  /* 0x000000020a377824 */ /* 0x000fe200078e0221 */
[----:B------:R-:W-:-:S02]  /*ebe0*/  LEA R14, P2, R19, R3, 0x1 ;  /* 0x00000003130e7211 */ /* 0x000fc400078408ff */
[-C--:B------:R-:W-:Y:S01]  /*ebf0*/  LEA.HI.X.SX32 R195, R25, R4.reuse, 0x1, P4 ;  /* 0x0000000419c37211 */ /* 0x080fe200020f0eff */
[----:B------:R-:W-:Y:S01]  /*ec00*/  STG.E.U16 [R12.64], R146 ;  /* 0x000000920c007986 */ /* 0x000fe2000c101506 */
[----:B------:R-:W-:Y:S02]  /*ec10*/  LEA R41, R10, R55, 0x1 ;  /* 0x000000370a297211 */ /* 0x000fe400078e08ff */
[----:B------:R-:W-:Y:S02]  /*ec20*/  LEA.HI.X.SX32 R15, R19, R4, 0x1, P2 ;  /* 0x00000004130f7211 */ /* 0x000fe400010f0eff */
[----:B-1----:R-:W-:Y:S01]  /*ec30*/  PRMT R7, R144, 0x7632, R7 ;  /* 0x0000763290077816 */ /* 0x002fe20000000007 */
[----:B------:R-:W-:Y:S01]  /*ec40*/  IMAD R19, R10, 0x2, R41 ;  /* 0x000000020a137824 */ /* 0x000fe200078e0229 */
[----:B------:R-:W-:Y:S01]  /*ec50*/  LEA R6, P2, R27, R3, 0x1 ;  /* 0x000000031b067211 */ /* 0x000fe200078408ff */
[----:B--2---:R-:W1:Y:S01]  /*ec60*/  S2R R148, SR_TID.X ;  /* 0x0000000000947919 */ /* 0x004e620000002100 */
[----:B------:R-:W-:-:S02]  /*ec70*/  MOV R150, R198 ;  /* 0x000000c600967202 */ /* 0x000fc40000000f00 */
[----:B------:R-:W-:Y:S01]  /*ec80*/  LEA R57, R10, R19, 0x1 ;  /* 0x000000130a397211 */ /* 0x000fe200078e08ff */
[----:B------:R2:W-:Y:S01]  /*ec90*/  STG.E.U16 [R14.64], R7 ;  /* 0x000000070e007986 */ /* 0x0005e2000c101506 */
[----:B------:R-:W-:-:S04]  /*eca0*/  LEA R188, P4, R33, R3, 0x1 ;  /* 0x0000000321bc7211 */ /* 0x000fc800078808ff */
[----:B------:R-:W-:Y:S02]  /*ecb0*/  LEA.HI.X.SX32 R189, R33, R4, 0x1, P4 ;  /* 0x0000000421bd7211 */ /* 0x000fe400020f0eff */
[----:B------:R-:W-:-:S04]  /*ecc0*/  LEA R120, P4, R19, R3, 0x1 ;  /* 0x0000000313787211 */ /* 0x000fc800078808ff */
[-C--:B------:R-:W-:Y:S02]  /*ecd0*/  LEA.HI.X.SX32 R121, R19, R4.reuse, 0x1, P4 ;  /* 0x0000000413797211 */ /* 0x080fe400020f0eff */
[----:B--2---:R-:W-:Y:S01]  /*ece0*/  LEA.HI.X.SX32 R7, R27, R4, 0x1, P2 ;  /* 0x000000041b077211 */ /* 0x004fe200010f0eff */
[----:B------:R-:W-:Y:S01]  /*ecf0*/  IMAD R27, R10, 0x2, R57 ;  /* 0x000000020a1b7824 */ /* 0x000fe200078e0239 */
[----:B------:R-:W-:-:S03]  /*ed00*/  LEA R8, P2, R43, R3, 0x1 ;  /* 0x000000032b087211 */ /* 0x000fc600078408ff */
[----:B------:R2:W-:Y:S01]  /*ed10*/  STG.E.U16 [R6.64], R142 ;  /* 0x0000008e06007986 */ /* 0x0005e2000c101506 */
[C---:B------:R-:W-:Y:S02]  /*ed20*/  LEA R59, R10.reuse, R27, 0x1 ;  /* 0x0000001b0a3b7211 */ /* 0x040fe400078e08ff */
[-C--:B------:R-:W-:Y:S02]  /*ed30*/  LEA.HI.X.SX32 R9, R43, R4.reuse, 0x1, P2 ;  /* 0x000000042b097211 */ /* 0x080fe400010f0eff */
[-C--:B------:R-:W-:Y:S01]  /*ed40*/  LEA R12, P2, R35, R3.reuse, 0x1 ;  /* 0x00000003230c7211 */ /* 0x080fe200078408ff */
[C---:B------:R-:W-:Y:S01]  /*ed50*/  IMAD R43, R10.reuse, 0x2, R59 ;  /* 0x000000020a2b7824 */ /* 0x040fe200078e023b */
[----:B------:R-:W-:Y:S01]  /*ed60*/  LEA R108, P4, R59, R3, 0x1 ;  /* 0x000000033b6c7211 */ /* 0x000fe200078808ff */
[----:B------:R3:W-:Y:S01]  /*ed70*/  STG.E.U16 [R8.64], R140 ;  /* 0x0000008c08007986 */ /* 0x0007e2000c101506 */
[----:B------:R-:W-:Y:S02]  /*ed80*/  LEA.HI.X.SX32 R13, R35, R4, 0x1, P2 ;  /* 0x00000004230d7211 */ /* 0x000fe400010f0eff */
[----:B------:R-:W-:-:S02]  /*ed90*/  LEA R61, R10, R43, 0x1 ;  /* 0x0000002b0a3d7211 */ /* 0x000fc400078e08ff */
[CC--:B------:R-:W-:Y:S01]  /*eda0*/  LEA R14, P2, R45.reuse, R3.reuse, 0x1 ;  /* 0x000000032d0e7211 */ /* 0x0c0fe200078408ff */
[----:B------:R-:W-:Y:S01]  /*edb0*/  STG.E.U16 [R12.64], R138 ;  /* 0x0000008a0c007986 */ /* 0x000fe2000c101506 */
[----:B--2---:R-:W-:Y:S01]  /*edc0*/  PRMT R7, R136, 0x7632, R7 ;  /* 0x0000763288077816 */ /* 0x004fe20000000007 */
[C---:B------:R-:W-:Y:S01]  /*edd0*/  IMAD R35, R10.reuse, 0x2, R61 ;  /* 0x000000020a237824 */ /* 0x040fe200078e023d */
[----:B------:R-:W-:Y:S02]  /*ede0*/  LEA.HI.X.SX32 R15, R45, R4, 0x1, P2 ;  /* 0x000000042d0f7211 */ /* 0x000fe400010f0eff */
[----:B------:R-:W-:Y:S02]  /*edf0*/  LEA R6, P2, R17, R3, 0x1 ;  /* 0x0000000311067211 */ /* 0x000fe400078408ff */
[----:B------:R-:W-:Y:S01]  /*ee00*/  LEA R45, R10, R35, 0x1 ;  /* 0x000000230a2d7211 */ /* 0x000fe200078e08ff */
[----:B------:R2:W-:Y:S01]  /*ee10*/  STG.E.U16 [R14.64], R7 ;  /* 0x000000070e007986 */ /* 0x0005e2000c101506 */
[----:B---3--:R-:W-:-:S02]  /*ee20*/  LEA R8, P3, R23, R3, 0x1 ;  /* 0x0000000317087211 */ /* 0x008fc400078608ff */
[-C--:B------:R-:W-:Y:S01]  /*ee30*/  LEA.HI.X.SX32 R109, R59, R4.reuse, 0x1, P4 ;  /* 0x000000043b6d7211 */ /* 0x080fe200020f0eff */
[----:B------:R-:W-:Y:S01]  /*ee40*/  IMAD R63, R10, 0x2, R45 ;  /* 0x000000020a3f7824 */ /* 0x000fe200078e022d */
[-C--:B------:R-:W-:Y:S02]  /*ee50*/  LEA.HI.X.SX32 R9, R23, R4.reuse, 0x1, P3 ;  /* 0x0000000417097211 */ /* 0x080fe400018f0eff */
[-C--:B------:R-:W-:Y:S02]  /*ee60*/  LEA R222, P3, R11, R3.reuse, 0x1 ;  /* 0x000000030bde7211 */ /* 0x080fe400078608ff */
[----:B------:R-:W-:Y:S02]  /*ee70*/  LEA R96, P4, R35, R3, 0x1 ;  /* 0x0000000323607211 */ /* 0x000fe400078808ff */
[-C--:B------:R-:W-:Y:S02]  /*ee80*/  LEA.HI.X.SX32 R223, R11, R4.reuse, 0x1, P3 ;  /* 0x000000040bdf7211 */ /* 0x080fe400018f0eff */
[----:B--2---:R-:W-:-:S02]  /*ee90*/  LEA.HI.X.SX32 R7, R17, R4, 0x1, P2 ;  /* 0x0000000411077211 */ /* 0x004fc400010f0eff */
[C---:B------:R-:W-:Y:S02]  /*eea0*/  LEA R17, R10.reuse, R63, 0x1 ;  /* 0x0000003f0a117211 */ /* 0x040fe400078e08ff */
[-C--:B------:R-:W-:Y:S01]  /*eeb0*/  LEA R226, P2, R37, R3.reuse, 0x1 ;  /* 0x0000000325e27211 */ /* 0x080fe200078408ff */
[----:B------:R2:W-:Y:S01]  /*eec0*/  STG.E.U16 [R6.64], R134 ;  /* 0x0000008606007986 */ /* 0x0005e2000c101506 */
[----:B------:R-:W-:Y:S01]  /*eed0*/  LEA R210, P3, R21, R3, 0x1 ;  /* 0x0000000315d27211 */ /* 0x000fe200078608ff */
[C---:B------:R-:W-:Y:S01]  /*eee0*/  IMAD R23, R10.reuse, 0x2, R17 ;  /* 0x000000020a177824 */ /* 0x040fe200078e0211 */
[-C--:B------:R-:W-:Y:S01]  /*eef0*/  LEA.HI.X.SX32 R227, R37, R4.reuse, 0x1, P2 ;  /* 0x0000000425e37211 */ /* 0x080fe200010f0eff */
[----:B------:R3:W-:Y:S01]  /*ef00*/  STG.E.U16 [R8.64], R132 ;  /* 0x0000008408007986 */ /* 0x0007e2000c101506 */
[----:B------:R-:W-:Y:S02]  /*ef10*/  LEA.HI.X.SX32 R211, R21, R4, 0x1, P3 ;  /* 0x0000000415d37211 */ /* 0x000fe400018f0eff */
[----:B------:R-:W-:-:S02]  /*ef20*/  LEA R13, R10, R23, 0x1 ;  /* 0x000000170a0d7211 */ /* 0x000fc400078e08ff */
[-C--:B------:R-:W-:Y:S02]  /*ef30*/  LEA R214, P2, R29, R3.reuse, 0x1 ;  /* 0x000000031dd67211 */ /* 0x080fe400078408ff */
[----:B------:R-:W-:Y:S01]  /*ef40*/  LEA R198, P3, R51, R3, 0x1 ;  /* 0x0000000333c67211 */ /* 0x000fe200078608ff */
[C---:B------:R-:W-:Y:S01]  /*ef50*/  IMAD R15, R10.reuse, 0x2, R13 ;  /* 0x000000020a0f7824 */ /* 0x040fe200078e020d */
[-C--:B------:R-:W-:Y:S02]  /*ef60*/  LEA.HI.X.SX32 R215, R29, R4.reuse, 0x1, P2 ;  /* 0x000000041dd77211 */ /* 0x080fe400010f0eff */
[----:B------:R-:W-:Y:S02]  /*ef70*/  LEA.HI.X.SX32 R199, R51, R4, 0x1, P3 ;  /* 0x0000000433c77211 */ /* 0x000fe400018f0eff */
[----:B------:R-:W-:Y:S02]  /*ef80*/  LEA R11, R10, R15, 0x1 ;  /* 0x0000000f0a0b7211 */ /* 0x000fe400078e08ff */
[----:B------:R-:W-:-:S02]  /*ef90*/  LEA R192, P3, R31, R3, 0x1 ;  /* 0x000000031fc07211 */ /* 0x000fc400078608ff */
[----:B------:R-:W-:Y:S01]  /*efa0*/  LEA R202, P2, R39, R3, 0x1 ;  /* 0x0000000327ca7211 */ /* 0x000fe200078408ff */
[C---:B--2---:R-:W-:Y:S01]  /*efb0*/  IMAD R7, R10.reuse, 0x2, R11 ;  /* 0x000000020a077824 */ /* 0x044fe200078e020b */
[-C--:B------:R-:W-:Y:S02]  /*efc0*/  LEA.HI.X.SX32 R193, R31, R4.reuse, 0x1, P3 ;  /* 0x000000041fc17211 */ /* 0x080fe400018f0eff */
[-C--:B------:R-:W-:Y:S02]  /*efd0*/  LEA.HI.X.SX32 R203, R39, R4.reuse, 0x1, P2 ;  /* 0x0000000427cb7211 */ /* 0x080fe400010f0eff */
[C---:B---3--:R-:W-:Y:S02]  /*efe0*/  LEA R9, R10.reuse, R7, 0x1 ;  /* 0x000000070a097211 */ /* 0x048fe400078e08ff */
[-C--:B------:R-:W-:Y:S02]  /*eff0*/  LEA R186, P2, R53, R3.reuse, 0x1 ;  /* 0x0000000335ba7211 */ /* 0x080fe400078408ff */
[----:B------:R-:W-:Y:S01]  /*f000*/  LEA R124, P3, R41, R3, 0x1 ;  /* 0x00000003297c7211 */ /* 0x000fe200078608ff */
[----:B------:R-:W-:Y:S01]  /*f010*/  IMAD R21, R10, 0x2, R9 ;  /* 0x000000020a157824 */ /* 0x000fe200078e0209 */
[----:B------:R-:W-:-:S02]  /*f020*/  LEA.HI.X.SX32 R187, R53, R4, 0x1, P2 ;  /* 0x0000000435bb7211 */ /* 0x000fc400010f0eff */
[-C--:B------:R-:W-:Y:S02]  /*f030*/  LEA.HI.X.SX32 R125, R41, R4.reuse, 0x1, P3 ;  /* 0x00000004297d7211 */ /* 0x080fe400018f0eff */
[C---:B------:R-:W-:Y:S02]  /*f040*/  LEA R29, R10.reuse, R21, 0x1 ;  /* 0x000000150a1d7211 */ /* 0x040fe400078e08ff */
[-C--:B------:R-:W-:Y:S02]  /*f050*/  LEA R128, P2, R55, R3.reuse, 0x1 ;  /* 0x0000000337807211 */ /* 0x080fe400078408ff */
[----:B------:R-:W-:Y:S01]  /*f060*/  LEA R112, P3, R27, R3, 0x1 ;  /* 0x000000031b707211 */ /* 0x000fe200078608ff */
[----:B------:R-:W-:Y:S01]  /*f070*/  IMAD R25, R10, 0x2, R29 ;  /* 0x000000020a197824 */ /* 0x000fe200078e021d */
[-C--:B------:R-:W-:Y:S02]  /*f080*/  LEA.HI.X.SX32 R129, R55, R4.reuse, 0x1, P2 ;  /* 0x0000000437817211 */ /* 0x080fe400010f0eff */
[----:B------:R-:W-:-:S02]  /*f090*/  LEA.HI.X.SX32 R113, R27, R4, 0x1, P3 ;  /* 0x000000041b717211 */ /* 0x000fc400018f0eff */
[C---:B------:R-:W-:Y:S02]  /*f0a0*/  LEA R31, R10.reuse, R25, 0x1 ;  /* 0x000000190a1f7211 */ /* 0x040fe400078e08ff */
[-C--:B------:R-:W-:Y:S02]  /*f0b0*/  LEA R116, P2, R57, R3.reuse, 0x1 ;  /* 0x0000000339747211 */ /* 0x080fe400078408ff */
[-C--:B------:R-:W-:Y:S01]  /*f0c0*/  LEA.HI.X.SX32 R97, R35, R4.reuse, 0x1, P4 ;  /* 0x0000000423617211 */ /* 0x080fe200020f0eff */
[C---:B------:R-:W-:Y:S01]  /*f0d0*/  IMAD R33, R10.reuse, 0x2, R31 ;  /* 0x000000020a217824 */ /* 0x040fe200078e021f */
[----:B------:R-:W-:Y:S02]  /*f0e0*/  LEA.HI.X.SX32 R117, R57, R4, 0x1, P2 ;  /* 0x0000000439757211 */ /* 0x000fe400010f0eff */
[----:B------:R-:W-:Y:S02]  /*f0f0*/  LEA R104, P2, R43, R3, 0x1 ;  /* 0x000000032b687211 */ /* 0x000fe400078408ff */
[----:B------:R-:W-:-:S02]  /*f100*/  LEA R37, R10, R33, 0x1 ;  /* 0x000000210a257211 */ /* 0x000fc400078e08ff */
[-C--:B------:R-:W-:Y:S02]  /*f110*/  LEA.HI.X.SX32 R105, R43, R4.reuse, 0x1, P2 ;  /* 0x000000042b697211 */ /* 0x080fe400010f0eff */
[-C--:B------:R-:W-:Y:S01]  /*f120*/  LEA R92, P2, R45, R3.reuse, 0x1 ;  /* 0x000000032d5c7211 */ /* 0x080fe200078408ff */
[C---:B------:R-:W-:Y:S01]  /*f130*/  IMAD R19, R10.reuse, 0x2, R37 ;  /* 0x000000020a137824 */ /* 0x040fe200078e0225 */
[----:B------:R-:W-:Y:S02]  /*f140*/  LEA R84, P4, R17, R3, 0x1 ;  /* 0x0000000311547211 */ /* 0x000fe400078808ff */
[----:B------:R-:W-:Y:S02]  /*f150*/  LEA.HI.X.SX32 R93, R45, R4, 0x1, P2 ;  /* 0x000000042d5d7211 */ /* 0x000fe400010f0eff */
[----:B------:R-:W-:Y:S02]  /*f160*/  LEA R27, R10, R19, 0x1 ;  /* 0x000000130a1b7211 */ /* 0x000fe400078e08ff */
[----:B------:R-:W-:-:S02]  /*f170*/  LEA R80, P2, R23, R3, 0x1 ;  /* 0x0000000317507211 */ /* 0x000fc400078408ff */
[-C--:B------:R-:W-:Y:S01]  /*f180*/  LEA.HI.X.SX32 R85, R17, R4.reuse, 0x1, P4 ;  /* 0x0000000411557211 */ /* 0x080fe200020f0eff */
[C---:B------:R-:W-:Y:S01]  /*f190*/  IMAD R39, R10.reuse, 0x2, R27 ;  /* 0x000000020a277824 */ /* 0x040fe200078e021b */
[-C--:B------:R-:W-:Y:S02]  /*f1a0*/  LEA.HI.X.SX32 R81, R23, R4.reuse, 0x1, P2 ;  /* 0x0000000417517211 */ /* 0x080fe400010f0eff */
[C---:B------:R-:W-:Y:S02]  /*f1b0*/  LEA R72, P4, R15.reuse, R3, 0x1 ;  /* 0x000000030f487211 */ /* 0x040fe400078808ff */
[C---:B------:R-:W-:Y:S02]  /*f1c0*/  LEA R43, R10.reuse, R39, 0x1 ;  /* 0x000000270a2b7211 */ /* 0x040fe400078e08ff */
[----:B------:R-:W-:Y:S02]  /*f1d0*/  LEA.HI.X.SX32 R73, R15, R4, 0x1, P4 ;  /* 0x000000040f497211 */ /* 0x000fe400020f0eff */
[-C--:B------:R-:W-:Y:S01]  /*f1e0*/  LEA R68, P2, R11, R3.reuse, 0x1 ;  /* 0x000000030b447211 */ /* 0x080fe200078408ff */
[----:B------:R-:W-:Y:S01]  /*f1f0*/  IMAD R35, R10, 0x2, R43 ;  /* 0x000000020a237824 */ /* 0x000fe200078e022b */
[----:B------:R-:W-:-:S02]  /*f200*/  LEA R100, P3, R61, R3, 0x1 ;  /* 0x000000033d647211 */ /* 0x000fc400078608ff */
[-C--:B------:R-:W-:Y:S02]  /*f210*/  LEA.HI.X.SX32 R69, R11, R4.reuse, 0x1, P2 ;  /* 0x000000040b457211 */ /* 0x080fe400010f0eff */
[C---:B------:R-:W-:Y:S02]  /*f220*/  LEA R47, R10.reuse, R35, 0x1 ;  /* 0x000000230a2f7211 */ /* 0x040fe400078e08ff */
[-C--:B------:R-:W-:Y:S02]  /*f230*/  LEA.HI.X.SX32 R101, R61, R4.reuse, 0x1, P3 ;  /* 0x000000043d657211 */ /* 0x080fe400018f0eff */
[-C--:B------:R-:W-:Y:S01]  /*f240*/  LEA R88, P3, R63, R3.reuse, 0x1 ;  /* 0x000000033f587211 */ /* 0x080fe200078608ff */
[----:B------:R-:W-:Y:S01]  /*f250*/  IMAD R51, R10, 0x2, R47 ;  /* 0x000000020a337824 */ /* 0x000fe200078e022f */
[----:B------:R-:W-:Y:S02]  /*f260*/  LEA R56, P2, R21, R3, 0x1 ;  /* 0x0000000315387211 */ /* 0x000fe400078408ff */
        /* <DEDUP_REMOVED lines=8> */
[-C--:B------:R-:W-:Y:S02]  /*f2f0*/  LEA R44, P2, R31, R3.reuse, 0x1 ;  /* 0x000000031f2c7211 */ /* 0x080fe400078408ff */
[-C--:B------:R-:W-:Y:S01]  /*f300*/  LEA.HI.X.SX32 R65, R7, R4.reuse, 0x1, P3 ;  /* 0x0000000407417211 */ /* 0x080fe200018f0eff */
[C---:B------:R-:W-:Y:S01]  /*f310*/  IMAD R55, R10.reuse, 0x2, R11 ;  /* 0x000000020a377824 */ /* 0x040fe200078e020b */
[----:B------:R-:W-:Y:S02]  /*f320*/  LEA R52, P3, R29, R3, 0x1 ;  /* 0x000000031d347211 */ /* 0x000fe400078608ff */
[-C--:B------:R-:W-:Y:S02]  /*f330*/  LEA.HI.X.SX32 R45, R31, R4.reuse, 0x1, P2 ;  /* 0x000000041f2d7211 */ /* 0x080fe400010f0eff */
[----:B------:R-:W-:Y:S02]  /*f340*/  LEA R59, R10, R55, 0x1 ;  /* 0x000000370a3b7211 */ /* 0x000fe400078e08ff */
[----:B------:R-:W-:-:S02]  /*f350*/  LEA.HI.X.SX32 R53, R29, R4, 0x1, P3 ;  /* 0x000000041d357211 */ /* 0x000fc400018f0eff */
[-C--:B------:R-:W-:Y:S01]  /*f360*/  LEA R40, P3, R33, R3.reuse, 0x1 ;  /* 0x0000000321287211 */ /* 0x080fe200078608ff */
[C---:B------:R-:W-:Y:S01]  /*f370*/  IMAD R63, R10.reuse, 0x2, R59 ;  /* 0x000000020a3f7824 */ /* 0x040fe200078e023b */
[-C--:B------:R-:W-:Y:S02]  /*f380*/  LEA R60, P4, R9, R3.reuse, 0x1 ;  /* 0x00000003093c7211 */ /* 0x080fe400078808ff */
[----:B------:R-:W-:Y:S02]  /*f390*/  LEA R32, P2, R19, R3, 0x1 ;  /* 0x0000000313207211 */ /* 0x000fe400078408ff */
[C---:B------:R-:W-:Y:S02]  /*f3a0*/  LEA R31, R10.reuse, R63, 0x1 ;  /* 0x0000003f0a1f7211 */ /* 0x040fe400078e08ff */
[-C--:B------:R-:W-:Y:S02]  /*f3b0*/  LEA.HI.X.SX32 R41, R33, R4.reuse, 0x1, P3 ;  /* 0x0000000421297211 */ /* 0x080fe400018f0eff */
[-C--:B------:R-:W-:Y:S01]  /*f3c0*/  LEA.HI.X.SX32 R61, R9, R4.reuse, 0x1, P4 ;  /* 0x00000004093d7211 */ /* 0x080fe200020f0eff */
[----:B------:R-:W-:Y:S01]  /*f3d0*/  IMAD R67, R10, 0x2, R31 ;  /* 0x000000020a437824 */ /* 0x000fe200078e021f */
[----:B------:R-:W-:-:S02]  /*f3e0*/  LEA.HI.X.SX32 R33, R19, R4, 0x1, P2 ;  /* 0x0000000413217211 */ /* 0x000fc400010f0eff */
[-C--:B------:R-:W-:Y:S02]  /*f3f0*/  LEA R48, P4, R25, R3.reuse, 0x1 ;  /* 0x0000000319307211 */ /* 0x080fe400078808ff */
[----:B------:R-:W-:Y:S02]  /*f400*/  LEA R28, P3, R27, R3, 0x1 ;  /* 0x000000031b1c7211 */ /* 0x000fe400078608ff */
[C---:B------:R-:W-:Y:S02]  /*f410*/  LEA R19, R10.reuse, R67, 0x1 ;  /* 0x000000430a137211 */ /* 0x040fe400078e08ff */
[-C--:B------:R-:W-:Y:S02]  /*f420*/  LEA.HI.X.SX32 R49, R25, R4.reuse, 0x1, P4 ;  /* 0x0000000419317211 */ /* 0x080fe400020f0eff */
[----:B------:R-:W-:Y:S01]  /*f430*/  LEA.HI.X.SX32 R29, R27, R4, 0x1, P3 ;  /* 0x000000041b1d7211 */ /* 0x000fe200018f0eff */
[----:B------:R-:W-:Y:S01]  /*f440*/  IMAD R27, R10, 0x2, R19 ;  /* 0x000000020a1b7824 */ /* 0x000fe200078e0213 */
[----:B------:R-:W-:-:S02]  /*f450*/  LEA R36, P4, R37, R3, 0x1 ;  /* 0x0000000325247211 */ /* 0x000fc400078808ff */
[-C--:B------:R-:W-:Y:S02]  /*f460*/  LEA R16, P3, R35, R3.reuse, 0x1 ;  /* 0x0000000323107211 */ /* 0x080fe400078608ff */
[-C--:B------:R-:W-:Y:S02]  /*f470*/  LEA.HI.X.SX32 R37, R37, R4.reuse, 0x1, P4 ;  /* 0x0000000425257211 */ /* 0x080fe400020f0eff */
[-C--:B------:R-:W-:Y:S02]  /*f480*/  LEA.HI.X.SX32 R17, R35, R4.reuse, 0x1, P3 ;  /* 0x0000000423117211 */ /* 0x080fe400018f0eff */
[C---:B------:R-:W-:Y:S02]  /*f490*/  LEA R24, P4, R39.reuse, R3, 0x1 ;  /* 0x0000000327187211 */ /* 0x040fe400078808ff */
[----:B------:R-:W-:Y:S02]  /*f4a0*/  LEA R35, R10, R27, 0x1 ;  /* 0x0000001b0a237211 */ /* 0x000fe400078e08ff */
[----:B------:R-:W-:-:S02]  /*f4b0*/  LEA.HI.X.SX32 R25, R39, R4, 0x1, P4 ;  /* 0x0000000427197211 */ /* 0x000fc400020f0eff */
[-C--:B------:R-:W-:Y:S01]  /*f4c0*/  LEA R20, P2, R43, R3.reuse, 0x1 ;  /* 0x000000032b147211 */ /* 0x080fe200078408ff */
[----:B------:R-:W-:Y:S01]  /*f4d0*/  IMAD R39, R10, 0x2, R35 ;  /* 0x000000020a277824 */ /* 0x000fe200078e0223 */
[-C--:B------:R-:W-:Y:S02]  /*f4e0*/  LEA R12, P4, R47, R3.reuse, 0x1 ;  /* 0x000000032f0c7211 */ /* 0x080fe400078808ff */
[----:B------:R-:W-:Y:S02]  /*f4f0*/  LEA R6, P3, R23, R3, 0x1 ;  /* 0x0000000317067211 */ /* 0x000fe400078608ff */
[-C--:B------:R-:W-:Y:S02]  /*f500*/  LEA.HI.X.SX32 R21, R43, R4.reuse, 0x1, P2 ;  /* 0x000000042b157211 */ /* 0x080fe400010f0eff */
[-C--:B------:R-:W-:Y:S02]  /*f510*/  LEA.HI.X.SX32 R13, R47, R4.reuse, 0x1, P4 ;  /* 0x000000042f0d7211 */ /* 0x080fe400020f0eff */
        /* <DEDUP_REMOVED lines=8> */
[----:B------:R-:W-:Y:S02]  /*f5a0*/  LEA R122, P3, R55, R3, 0x1 ;  /* 0x00000003377a7211 */ /* 0x000fe400078608ff */
[-C--:B------:R-:W-:Y:S02]  /*f5b0*/  LEA.HI.X.SX32 R127, R11, R4.reuse, 0x1, P2 ;  /* 0x000000040b7f7211 */ /* 0x080fe400010f0eff */
        /* <DEDUP_REMOVED lines=12> */
[-C--:B------:R-:W-:Y:S02]  /*f680*/  LEA.HI.X.SX32 R103, R19, R4.reuse, 0x1, P2 ;  /* 0x0000000413677211 */ /* 0x080fe400010f0eff */
        /* <DEDUP_REMOVED lines=9> */
[----:B------:R-:W-:Y:S02]  /*f720*/  LEA.HI.X.SX32 R87, R23, R4, 0x1, P3 ;  /* 0x0000000417577211 */ /* 0x000fe400018f0eff */
[-C--:B------:R-:W-:Y:S02]  /*f730*/  LEA R90, P2, R39, R3.reuse, 0x1 ;  /* 0x00000003275a7211 */ /* 0x080fe400078408ff */
[----:B------:R-:W-:Y:S02]  /*f740*/  LEA R82, P4, R15, R3, 0x1 ;  /* 0x000000030f527211 */ /* 0x000fe400078808ff */
[----:B------:R-:W-:-:S02]  /*f750*/  LEA R23, R10, R27, 0x1 ;  /* 0x0000001b0a177211 */ /* 0x000fc400078e08ff */
[-C--:B------:R-:W-:Y:S02]  /*f760*/  LEA.HI.X.SX32 R91, R39, R4.reuse, 0x1, P2 ;  /* 0x00000004275b7211 */ /* 0x080fe400010f0eff */
[-C--:B------:R-:W-:Y:S01]  /*f770*/  LEA.HI.X.SX32 R83, R15, R4.reuse, 0x1, P4 ;  /* 0x000000040f537211 */ /* 0x080fe200020f0eff */
[----:B------:R-:W-:Y:S01]  /*f780*/  IMAD R15, R10, 0x2, R23 ;  /* 0x000000020a0f7824 */ /* 0x000fe200078e0217 */
[-C--:B------:R-:W-:Y:S02]  /*f790*/  LEA R78, P2, R11, R3.reuse, 0x1 ;  /* 0x000000030b4e7211 */ /* 0x080fe400078408ff */
[-C--:B------:R-:W-:Y:S02]  /*f7a0*/  LEA R74, P3, R43, R3.reuse, 0x1 ;  /* 0x000000032b4a7211 */ /* 0x080fe400078608ff */
[----:B------:R-:W-:Y:S02]  /*f7b0*/  LEA.HI.X.SX32 R79, R11, R4, 0x1, P2 ;  /* 0x000000040b4f7211 */ /* 0x000fe400010f0eff */
[----:B------:R-:W-:-:S02]  /*f7c0*/  LEA R70, P4, R31, R3, 0x1 ;  /* 0x000000031f467211 */ /* 0x000fc400078808ff */
[C---:B------:R-:W-:Y:S02]  /*f7d0*/  LEA R11, R10.reuse, R15, 0x1 ;  /* 0x0000000f0a0b7211 */ /* 0x040fe400078e08ff */
[-C--:B------:R-:W-:Y:S02]  /*f7e0*/  LEA.HI.X.SX32 R75, R43, R4.reuse, 0x1, P3 ;  /* 0x000000042b4b7211 */ /* 0x080fe400018f0eff */
[-C--:B------:R-:W-:Y:S01]  /*f7f0*/  LEA.HI.X.SX32 R71, R31, R4.reuse, 0x1, P4 ;  /* 0x000000041f477211 */ /* 0x080fe200020f0eff */
[----:B------:R-:W-:Y:S01]  /*f800*/  IMAD R31, R10, 0x2, R11 ;  /* 0x000000020a1f7824 */ /* 0x000fe200078e020b */
[-C--:B------:R-:W-:Y:S02]  /*f810*/  LEA R62, P3, R19, R3.reuse, 0x1 ;  /* 0x00000003133e7211 */ /* 0x080fe400078608ff */
[----:B------:R-:W-:Y:S02]  /*f820*/  LEA R58, P4, R27, R3, 0x1 ;  /* 0x000000031b3a7211 */ /* 0x000fe400078808ff */
[----:B------:R-:W-:-:S02]  /*f830*/  LEA.HI.X.SX32 R63, R19, R4, 0x1, P3 ;  /* 0x00000004133f7211 */ /* 0x000fc400018f0eff */
[C---:B------:R-:W-:Y:S02]  /*f840*/  LEA R19, R10.reuse, R31, 0x1 ;  /* 0x0000001f0a137211 */ /* 0x040fe400078e08ff */
[-C--:B------:R-:W-:Y:S02]  /*f850*/  LEA.HI.X.SX32 R59, R27, R4.reuse, 0x1, P4 ;  /* 0x000000041b3b7211 */ /* 0x080fe400020f0eff */
[-C--:B------:R-:W-:Y:S01]  /*f860*/  LEA R66, P2, R47, R3.reuse, 0x1 ;  /* 0x000000032f427211 */ /* 0x080fe200078408ff */
[----:B------:R-:W-:Y:S01]  /*f870*/  IMAD R27, R10, 0x2, R19 ;  /* 0x000000020a1b7824 */ /* 0x000fe200078e0213 */
[----:B------:R-:W-:Y:S02]  /*f880*/  LEA R50, P3, R15, R3, 0x1 ;  /* 0x000000030f327211 */ /* 0x000fe400078608ff */
[-C--:B------:R-:W-:Y:S02]  /*f890*/  LEA.HI.X.SX32 R67, R47, R4.reuse, 0x1, P2 ;  /* 0x000000042f437211 */ /* 0x080fe400010f0eff */
[----:B------:R-:W-:-:S02]  /*f8a0*/  LEA.HI.X.SX32 R51, R15, R4, 0x1, P3 ;  /* 0x000000040f337211 */ /* 0x000fc400018f0eff */
[C---:B------:R-:W-:Y:S02]  /*f8b0*/  LEA R54, P2, R23.reuse, R3, 0x1 ;  /* 0x0000000317367211 */ /* 0x040fe400078408ff */
[C---:B------:R-:W-:Y:S02]  /*f8c0*/  LEA R15, R10.reuse, R27, 0x1 ;  /* 0x0000001b0a0f7211 */ /* 0x040fe400078e08ff */
[-C--:B------:R-:W-:Y:S02]  /*f8d0*/  LEA.HI.X.SX32 R55, R23, R4.reuse, 0x1, P2 ;  /* 0x0000000417377211 */ /* 0x080fe400010f0eff */
[-C--:B------:R-:W-:Y:S01]  /*f8e0*/  LEA R38, P3, R19, R3.reuse, 0x1 ;  /* 0x0000000313267211 */ /* 0x080fe200078608ff */
[----:B------:R-:W-:Y:S01]  /*f8f0*/  IMAD R23, R10, 0x2, R15 ;  /* 0x000000020a177824 */ /* 0x000fe200078e020f */
        /* <DEDUP_REMOVED lines=9> */
[C---:B------:R-:W-:Y:S02]  /*f990*/  LEA R15, R10.reuse, R11, 0x1 ;  /* 0x0000000b0a0f7211 */ /* 0x040fe400078e08ff */
[-C--:B------:R-:W-:Y:S02]  /*f9a0*/  LEA R34, P2, R27, R3.reuse, 0x1 ;  /* 0x000000031b227211 */ /* 0x080fe400078408ff */
[-C--:B------:R-:W-:Y:S01]  /*f9b0*/  LEA R22, P3, R19, R3.reuse, 0x1 ;  /* 0x0000000313167211 */ /* 0x080fe200078608ff */
[C---:B------:R-:W-:Y:S01]  /*f9c0*/  IMAD R132, R10.reuse, 0x2, R15 ;  /* 0x000000020a847824 */ /* 0x040fe200078e020f */
[----:B------:R-:W-:Y:S02]  /*f9d0*/  LEA.HI.X.SX32 R35, R27, R4, 0x1, P2 ;  /* 0x000000041b237211 */ /* 0x000fe400010f0eff */
[----:B------:R-:W-:Y:S02]  /*f9e0*/  LEA R26, P2, R23, R3, 0x1 ;  /* 0x00000003171a7211 */ /* 0x000fe400078408ff */
[----:B------:R-:W-:-:S02]  /*f9f0*/  LEA R134, R10, R132, 0x1 ;  /* 0x000000840a867211 */ /* 0x000fc400078e08ff */
[-C--:B------:R-:W-:Y:S02]  /*fa00*/  LEA.HI.X.SX32 R27, R23, R4.reuse, 0x1, P2 ;  /* 0x00000004171b7211 */ /* 0x080fe400010f0eff */
[-C--:B------:R-:W-:Y:S02]  /*fa10*/  LEA.HI.X.SX32 R23, R19, R4.reuse, 0x1, P3 ;  /* 0x0000000413177211 */ /* 0x080fe400018f0eff */
[-C--:B------:R-:W-:Y:S02]  /*fa20*/  LEA R18, P2, R11, R3.reuse, 0x1 ;  /* 0x000000030b127211 */ /* 0x080fe400078408ff */
[-C--:B------:R-:W-:Y:S02]  /*fa30*/  LEA R14, P3, R15, R3.reuse, 0x1 ;  /* 0x000000030f0e7211 */ /* 0x080fe400078608ff */
[-C--:B------:R-:W-:Y:S02]  /*fa40*/  LEA R10, P4, R132, R3.reuse, 0x1 ;  /* 0x00000003840a7211 */ /* 0x080fe400078808ff */
[----:B------:R-:W-:Y:S01]  /*fa50*/  LEA R234, P6, R134, R3, 0x1 ;  /* 0x0000000386ea7211 */ /* 0x000fe200078c08ff */
[----:B0-----:R-:W-:Y:S01]  /*fa60*/  IMAD.SHL.U32 R3, R178, 0x10, RZ ;  /* 0x00000010b2037824 */ /* 0x001fe200078e00ff */
[----:B------:R-:W-:-:S02]  /*fa70*/  LEA.HI.X.SX32 R19, R11, R4, 0x1, P2 ;  /* 0x000000040b137211 */ /* 0x000fc400010f0eff */
[-C--:B------:R-:W-:Y:S02]  /*fa80*/  LEA.HI.X.SX32 R15, R15, R4.reuse, 0x1, P3 ;  /* 0x000000040f0f7211 */ /* 0x080fe400018f0eff */
[-C--:B------:R-:W-:Y:S02]  /*fa90*/  LEA.HI.X.SX32 R11, R132, R4.reuse, 0x1, P4 ;  /* 0x00000004840b7211 */ /* 0x080fe400020f0eff */
[----:B------:R-:W-:Y:S02]  /*faa0*/  LEA.HI.X.SX32 R235, R134, R4, 0x1, P6 ;  /* 0x0000000486eb7211 */ /* 0x000fe400030f0eff */
[----:B------:R-:W-:Y:S02]  /*fab0*/  SHF.L.U32 R4, R178, 0x2, RZ ;  /* 0x00000002b2047819 */ /* 0x000fe400000006ff */
[----:B------:R-:W-:Y:S02]  /*fac0*/  SHF.R.U32.HI R132, RZ, 0x1, R178 ;  /* 0x00000001ff847819 */ /* 0x000fe400000116b2 */
[----:B------:R-:W-:-:S02]  /*fad0*/  LOP3.LUT R3, R3, 0x70, RZ, 0xc0, !PT ;  /* 0x0000007003037812 */ /* 0x000fc400078ec0ff */
[----:B------:R-:W-:Y:S02]  /*fae0*/  LOP3.LUT R4, R4, 0x180, RZ, 0xc0, !PT ;  /* 0x0000018004047812 */ /* 0x000fe400078ec0ff */
[----:B------:R-:W-:Y:S02]  /*faf0*/  LOP3.LUT R132, R132, 0xc, RZ, 0xc0, !PT ;  /* 0x0000000c84847812 */ /* 0x000fe400078ec0ff */
[----:B------:R-:W-:Y:S02]  /*fb00*/  PRMT R232, R232, 0x7632, R232 ;  /* 0x00007632e8e87816 */ /* 0x000fe400000000e8 */
[----:B------:R-:W-:Y:S01]  /*fb10*/  IADD3 R3, R132, R3, R4 ;  /* 0x0000000384037210 */ /* 0x000fe20007ffe004 */
[----:B------:R-:W-:Y:S01]  /*fb20*/  FADD R4, R2, R0 ;  /* 0x0000000002047221 */ /* 0x000fe20000000000 */
[----:B------:R-:W-:Y:S01]  /*fb30*/  PRMT R230, R230, 0x7632, R230 ;  /* 0x00007632e6e67816 */ /* 0x000fe200000000e6 */
[----:B------:R-:W2:Y:S01]  /*fb40*/  LDL.LU R0, [R1+0xec] ;  /* 0x0000ec0001007983 */ /* 0x000ea20000300800 */
[----:B------:R-:W-:-:S02]  /*fb50*/  PRMT R228, R228, 0x7632, R228 ;  /* 0x00007632e4e47816 */ /* 0x000fc400000000e4 */
[----:B------:R-:W-:Y:S01]  /*fb60*/  PRMT R224, R224, 0x7632, R224 ;  /* 0x00007632e0e07816 */ /* 0x000fe200000000e0 */
[----:B------:R-:W3:Y:S01]  /*fb70*/  LDL.LU R2, [R1+0xe8] ;  /* 0x0000e80001027983 */ /* 0x000ee20000300800 */
[----:B------:R-:W-:Y:S02]  /*fb80*/  PRMT R220, R220, 0x7632, R220 ;  /* 0x00007632dcdc7816 */ /* 0x000fe400000000dc */
[----:B------:R-:W-:Y:S01]  /*fb90*/  PRMT R216, R216, 0x7632, R216 ;  /* 0x00007632d8d87816 */ /* 0x000fe200000000d8 */
[----:B------:R-:W-:Y:S01]  /*fba0*/  STG.E.U16 [R226.64], R232 ;  /* 0x000000e8e2007986 */ /* 0x000fe2000c101506 */
[----:B------:R-:W-:Y:S02]  /*fbb0*/  PRMT R212, R212, 0x7632, R212 ;  /* 0x00007632d4d47816 */ /* 0x000fe400000000d4 */
[----:B------:R-:W-:Y:S01]  /*fbc0*/  PRMT R208, R208, 0x7632, R208 ;  /* 0x00007632d0d07816 */ /* 0x000fe200000000d0 */
[----:B------:R-:W-:Y:S01]  /*fbd0*/  STG.E.U16 [R222.64], R230 ;  /* 0x000000e6de007986 */ /* 0x000fe2000c101506 */
[----:B------:R-:W-:-:S02]  /*fbe0*/  PRMT R204, R204, 0x7632, R204 ;  /* 0x00007632cccc7816 */ /* 0x000fc400000000cc */
[----:B------:R-:W-:Y:S01]  /*fbf0*/  PRMT R200, R200, 0x7632, R200 ;  /* 0x00007632c8c87816 */ /* 0x000fe200000000c8 */
[----:B------:R-:W-:Y:S01]  /*fc00*/  STG.E.U16 [R218.64], R228 ;  /* 0x000000e4da007986 */ /* 0x000fe2000c101506 */
[----:B------:R-:W-:Y:S02]  /*fc10*/  PRMT R196, R196, 0x7632, R196 ;  /* 0x00007632c4c47816 */ /* 0x000fe400000000c4 */
[----:B------:R-:W-:Y:S01]  /*fc20*/  PRMT R190, R190, 0x7632, R190 ;  /* 0x00007632bebe7816 */ /* 0x000fe200000000be */
[----:B------:R-:W-:Y:S01]  /*fc30*/  STG.E.U16 [R214.64], R224 ;  /* 0x000000e0d6007986 */ /* 0x000fe2000c101506 */
[----:B------:R-:W-:Y:S02]  /*fc40*/  PRMT R142, R185, 0x7632, R142 ;  /* 0x00007632b98e7816 */ /* 0x000fe4000000008e */
[----:B------:R-:W-:Y:S01]  /*fc50*/  ISETP.GE.U32.AND P4, PT, R246, 0x7f800000, PT ;  /* 0x7f800000f600780c */ /* 0x000fe20003f86070 */
[----:B------:R-:W-:Y:S01]  /*fc60*/  STG.E.U16 [R210.64], R220 ;  /* 0x000000dcd2007986 */ /* 0x000fe2000c101506 */
[----:B------:R-:W-:-:S02]  /*fc70*/  FSETP.NEU.AND P3, PT, R5, RZ, PT ;  /* 0x000000ff0500720b */ /* 0x000fc40003f6d000 */
[----:B-1----:R-:W-:Y:S01]  /*fc80*/  LOP3.LUT R148, R148, 0xff, RZ, 0xc0, !PT ;  /* 0x000000ff94947812 */ /* 0x002fe200078ec0ff */
[----:B------:R-:W-:Y:S01]  /*fc90*/  STG.E.U16 [R206.64], R216 ;  /* 0x000000d8ce007986 */ /* 0x000fe2000c101506 */
[----:B------:R-:W-:Y:S02]  /*fca0*/  FSEL R132, R150, -INF , P5 ;  /* 0xff80000096847808 */ /* 0x000fe40002800000 */
[----:B------:R-:W-:Y:S01]  /*fcb0*/  FSEL R134, R152, -INF , P1 ;  /* 0xff80000098867808 */ /* 0x000fe20000800000 */
[----:B------:R-:W-:Y:S01]  /*fcc0*/  STG.E.U16 [R202.64], R212 ;  /* 0x000000d4ca007986 */ /* 0x000fe2000c101506 */
[----:B------:R-:W-:-:S03]  /*fcd0*/  ISETP.GE.U32.AND P2, PT, R148, 0x80, PT ;  /* 0x000000809400780c */ /* 0x000fc60003f46070 */
[----:B------:R-:W-:Y:S04]  /*fce0*/  STG.E.U16 [R198.64], R208 ;  /* 0x000000d0c6007986 */ /* 0x000fe8000c101506 */
[----:B------:R-:W-:Y:S04]  /*fcf0*/  STG.E.U16 [R194.64], R204 ;  /* 0x000000ccc2007986 */ /* 0x000fe8000c101506 */
[----:B------:R-:W-:Y:S04]  /*fd00*/  STG.E.U16 [R186.64], R200 ;  /* 0x000000c8ba007986 */ /* 0x000fe8000c101506 */
[----:B------:R-:W-:Y:S04]  /*fd10*/  STG.E.U16 [R192.64], R196 ;  /* 0x000000c4c0007986 */ /* 0x000fe8000c101506 */
[----:B------:R-:W-:Y:S04]  /*fd20*/  STG.E.U16 [R188.64], R190 ;  /* 0x000000bebc007986 */ /* 0x000fe8000c101506 */
[----:B------:R0:W-:Y:S04]  /*fd30*/  STG.E.U16 [R128.64], R185 ;  /* 0x000000b980007986 */ /* 0x0001e8000c101506 */
        /* <DEDUP_REMOVED lines=23> */
[----:B------:R5:W-:Y:S01]  /*feb0*/  STG.E.U16 [R32.64], R221 ;  /* 0x000000dd20007986 */ /* 0x000be2000c101506 */
[----:B0-----:R-:W-:-:S03]  /*fec0*/  PRMT R129, R183, 0x7632, R129 ;  /* 0x00007632b7817816 */ /* 0x001fc60000000081 */
[----:B------:R0:W-:Y:S01]  /*fed0*/  STG.E.U16 [R28.64], R217 ;  /* 0x000000d91c007986 */ /* 0x0001e2000c101506 */
[----:B-1----:R-:W-:-:S03]  /*fee0*/  PRMT R125, R179, 0x7632, R125 ;  /* 0x00007632b37d7816 */ /* 0x002fc6000000007d */
[----:B------:R1:W-:Y:S01]  /*fef0*/  STG.E.U16 [R24.64], R213 ;  /* 0x000000d518007986 */ /* 0x0003e2000c101506 */
[----:B----4-:R-:W-:-:S03]  /*ff00*/  PRMT R121, R177, 0x7632, R121 ;  /* 0x00007632b1797816 */ /* 0x010fc60000000079 */
[----:B------:R4:W-:Y:S01]  /*ff10*/  STG.E.U16 [R20.64], R209 ;  /* 0x000000d114007986 */ /* 0x0009e2000c101506 */
[----:B-----5:R-:W-:-:S03]  /*ff20*/  PRMT R117, R167, 0x7632, R117 ;  /* 0x00007632a7757816 */ /* 0x020fc60000000075 */
[----:B------:R5:W-:Y:S01]  /*ff30*/  STG.E.U16 [R16.64], R205 ;  /* 0x000000cd10007986 */ /* 0x000be2000c101506 */
[----:B------:R-:W-:-:S03]  /*ff40*/  PRMT R113, R165, 0x7632, R113 ;  /* 0x00007632a5717816 */ /* 0x000fc60000000071 */
        /* <DEDUP_REMOVED lines=8> */
[----:B------:R-:W-:Y:S01]  /*ffd0*/  STG.E.U16 [R126.64], R129 ;  /* 0x000000817e007986 */ /* 0x000fe2000c101506 */
        /* <DEDUP_REMOVED lines=14> */
[----:B------:R-:W-:-:S03]  /*100c0*/  @P4 IMAD.MOV.U32 R5, RZ, RZ, 0x7f800000 ;  /* 0x7f800000ff054424 */ /* 0x000fc600078e00ff */
        /* <DEDUP_REMOVED lines=9> */
[----:B------:R-:W-:Y:S01]  /*10160*/  @P4 FFMA.FTZ R4, R246, R5, +INF ;  /* 0x7f800000f6044423 */ /* 0x000fe20000010005 */
[----:B------:R-:W-:Y:S02]  /*10170*/  PRMT R49, R231, 0x7632, R49 ;  /* 0x00007632e7317816 */ /* 0x000fe40000000031 */
[----:B------:R-:W-:Y:S01]  /*10180*/  STG.E.U16 [R74.64], R77 ;  /* 0x0000004d4a007986 */ /* 0x000fe2000c101506 */
[----:B------:R-:W-:-:S03]  /*10190*/  FSETP.NEU.AND P4, PT, R236, RZ, PT ;  /* 0x000000ffec00720b */ /* 0x000fc60003f8d000 */
[----:B------:R-:W-:Y:S01]  /*101a0*/  STG.E.U16 [R70.64], R73 ;  /* 0x0000004946007986 */ /* 0x000fe2000c101506 */
[----:B------:R-:W-:-:S03]  /*101b0*/  PRMT R45, R229, 0x7632, R45 ;  /* 0x00007632e52d7816 */ /* 0x000fc6000000002d */
[----:B------:R-:W-:Y:S01]  /*101c0*/  STG.E.U16 [R66.64], R69 ;  /* 0x0000004542007986 */ /* 0x000fe2000c101506 */
[----:B------:R-:W-:-:S03]  /*101d0*/  PRMT R41, R225, 0x7632, R41 ;  /* 0x00007632e1297816 */ /* 0x000fc60000000029 */
[----:B------:R-:W-:Y:S01]  /*101e0*/  STG.E.U16 [R62.64], R65 ;  /* 0x000000413e007986 */ /* 0x000fe2000c101506 */
[----:B------:R-:W-:Y:S02]  /*101f0*/  FSEL R5, R154, -INF , P0 ;  /* 0xff8000009a057808 */ /* 0x000fe40000000000 */
[----:B------:R-:W-:Y:S01]  /*10200*/  PRMT R37, R221, 0x7632, R37 ;  /* 0x00007632dd257816 */ /* 0x000fe20000000025 */
[----:B------:R-:W-:Y:S01]  /*10210*/  STG.E.U16 [R58.64], R61 ;  /* 0x0000003d3a007986 */ /* 0x000fe2000c101506 */
[----:B------:R-:W-:Y:S02]  /*10220*/  FSETP.NEU.AND P0, PT, R238, RZ, PT ;  /* 0x000000ffee00720b */ /* 0x000fe40003f0d000 */
[----:B------:R-:W-:Y:S01]  /*10230*/  PRMT R33, R217, 0x7632, R33 ;  /* 0x00007632d9217816 */ /* 0x000fe20000000021 */
[----:B------:R-:W-:Y:S01]  /*10240*/  STG.E.U16 [R54.64], R57 ;  /* 0x0000003936007986 */ /* 0x000fe2000c101506 */
[----:B------:R-:W-:Y:S02]  /*10250*/  FSEL R136, R158, -INF , P4 ;  /* 0xff8000009e887808 */ /* 0x000fe40002000000 */
[----:B0-----:R-:W-:Y:S01]  /*10260*/  PRMT R29, R213, 0x7632, R29 ;  /* 0x00007632d51d7816 */ /* 0x001fe2000000001d */
[----:B------:R-:W-:Y:S01]  /*10270*/  STG.E.U16 [R50.64], R53 ;  /* 0x0000003532007986 */ /* 0x000fe2000c101506 */
[----:B------:R-:W-:-:S02]  /*10280*/  FSETP.NEU.AND P4, PT, R241, RZ, PT ;  /* 0x000000fff100720b */ /* 0x000fc40003f8d000 */
[----:B-1----:R-:W-:Y:S01]  /*10290*/  PRMT R25, R209, 0x7632, R25 ;  /* 0x00007632d1197816 */ /* 0x002fe20000000019 */
[----:B------:R-:W-:Y:S01]  /*102a0*/  STG.E.U16 [R46.64], R49 ;  /* 0x000000312e007986 */ /* 0x000fe2000c101506 */
[----:B----4-:R-:W-:-:S03]  /*102b0*/  PRMT R21, R205, 0x7632, R21 ;  /* 0x00007632cd157816 */ /* 0x010fc60000000015 */
[----:B------:R-:W-:Y:S01]  /*102c0*/  STG.E.U16 [R42.64], R45 ;  /* 0x0000002d2a007986 */ /* 0x000fe2000c101506 */
[----:B------:R-:W-:Y:S02]  /*102d0*/  FSEL R138, R164, -INF , P0 ;  /* 0xff800000a48a7808 */ /* 0x000fe40000000000 */
[----:B-----5:R-:W-:Y:S01]  /*102e0*/  PRMT R17, R201, 0x7632, R17 ;  /* 0x00007632c9117816 */ /* 0x020fe20000000011 */
[----:B------:R-:W-:Y:S01]  /*102f0*/  STG.E.U16 [R38.64], R41 ;  /* 0x0000002926007986 */ /* 0x000fe2000c101506 */
[----:B------:R-:W-:Y:S02]  /*10300*/  FSETP.NEU.AND P0, PT, R243, RZ, PT ;  /* 0x000000fff300720b */ /* 0x000fe40003f0d000 */
[----:B------:R-:W-:Y:S01]  /*10310*/  PRMT R13, R197, 0x7632, R13 ;  /* 0x00007632c50d7816 */ /* 0x000fe2000000000d */
[----:B------:R-:W-:Y:S01]  /*10320*/  STG.E.U16 [R34.64], R37 ;  /* 0x0000002522007986 */ /* 0x000fe2000c101506 */
[----:B------:R-:W-:Y:S02]  /*10330*/  FSEL R243, R182, -INF , P4 ;  /* 0xff800000b6f37808 */ /* 0x000fe40002000000 */
[----:B------:R-:W-:Y:S01]  /*10340*/  PRMT R9, R191, 0x7632, R9 ;  /* 0x00007632bf097816 */ /* 0x000fe20000000009 */
[----:B------:R-:W-:Y:S04]  /*10350*/  STG.E.U16 [R30.64], R33 ;  /* 0x000000211e007986 */ /* 0x000fe8000c101506 */
[----:B------:R-:W-:Y:S04]  /*10360*/  STG.E.U16 [R26.64], R29 ;  /* 0x0000001d1a007986 */ /* 0x000fe8000c101506 */
[----:B------:R-:W-:Y:S04]  /*10370*/  STG.E.U16 [R22.64], R25 ;  /* 0x0000001916007986 */ /* 0x000fe8000c101506 */
[----:B------:R-:W0:Y:S04]  /*10380*/  S2R R182, SR_TID.X ;  /* 0x0000000000b67919 */ /* 0x000e280000002100 */
[----:B------:R-:W-:Y:S04]  /*10390*/  STG.E.U16 [R18.64], R21 ;  /* 0x0000001512007986 */ /* 0x000fe8000c101506 */
[----:B------:R-:W-:Y:S04]  /*103a0*/  STG.E.U16 [R14.64], R17 ;  /* 0x000000110e007986 */ /* 0x000fe8000c101506 */
[----:B------:R-:W-:Y:S04]  /*103b0*/  STG.E.U16 [R10.64], R13 ;  /* 0x0000000d0a007986 */ /* 0x000fe8000c101506 */
[----:B------:R1:W-:Y:S01]  /*103c0*/  STG.E.U16 [R234.64], R9 ;  /* 0x00000009ea007986 */ /* 0x0003e2000c101506 */
[----:B------:R-:W-:-:S02]  /*103d0*/  FSETP.NEU.AND P5, PT, R237, RZ, PT ;  /* 0x000000ffed00720b */ /* 0x000fc40003fad000 */
[----:B------:R-:W-:Y:S02]  /*103e0*/  FSETP.NEU.AND P1, PT, R239, RZ, PT ;  /* 0x000000ffef00720b */ /* 0x000fe40003f2d000 */
[----:B------:R-:W-:Y:S02]  /*103f0*/  FSEL R237, R156, -INF , P3 ;  /* 0xff8000009ced7808 */ /* 0x000fe40001800000 */
[----:B------:R-:W-:Y:S02]  /*10400*/  FSEL R239, R166, -INF , P5 ;  /* 0xff800000a6ef7808 */ /* 0x000fe40002800000 */
[----:B------:R-:W-:Y:S02]  /*10410*/  FSETP.NEU.AND P3, PT, R240, RZ, PT ;  /* 0x000000fff000720b */ /* 0x000fe40003f6d000 */
[----:B------:R-:W-:Y:S02]  /*10420*/  FSETP.NEU.AND P5, PT, R242, RZ, PT ;  /* 0x000000fff200720b */ /* 0x000fe40003fad000 */
[----:B------:R-:W-:-:S02]  /*10430*/  FSEL R241, R176, -INF , P1 ;  /* 0xff800000b0f17808 */ /* 0x000fc40000800000 */
[----:B------:R-:W-:Y:S02]  /*10440*/  FSEL R140, R184, -INF , P3 ;  /* 0xff800000b88c7808 */ /* 0x000fe40001800000 */
[----:B------:R-:W-:Y:S02]  /*10450*/  FSEL R248, R248, -INF , P5 ;  /* 0xff800000f8f87808 */ /* 0x000fe40002800000 */
[----:B------:R-:W-:Y:S02]  /*10460*/  FSETP.NEU.AND P1, PT, R244, RZ, PT ;  /* 0x000000fff400720b */ /* 0x000fe40003f2d000 */
[----:B------:R-:W-:Y:S02]  /*10470*/  FSETP.NEU.AND P3, PT, R245, RZ, PT ;  /* 0x000000fff500720b */ /* 0x000fe40003f6d000 */
[----:B------:R-:W-:Y:S02]  /*10480*/  FSETP.NEU.AND P4, PT, R247, RZ, PT ;  /* 0x000000fff700720b */ /* 0x000fe40003f8d000 */
[----:B------:R-:W-:Y:S01]  /*10490*/  FSETP.NEU.AND P5, PT, R246, RZ, PT ;  /* 0x000000fff600720b */ /* 0x000fe20003fad000 */
[----:B------:R-:W-:Y:S01]  /*104a0*/  FFMA R133, R5, 0.69314718246459960938, R180 ;  /* 0x3f31721805857823 */ /* 0x000fe200000000b4 */
[----:B------:R-:W-:-:S02]  /*104b0*/  FSEL R249, R249, -INF , P0 ;  /* 0xff800000f9f97808 */ /* 0x000fc40000000000 */
[----:B------:R-:W-:Y:S02]  /*104c0*/  FSEL R250, R250, -INF , P1 ;  /* 0xff800000fafa7808 */ /* 0x000fe40000800000 */
[----:B------:R-:W-:Y:S02]  /*104d0*/  FSEL R251, R251, -INF , P3 ;  /* 0xff800000fbfb7808 */ /* 0x000fe40001800000 */
[----:B------:R-:W-:Y:S02]  /*104e0*/  FSEL R5, R252, -INF , P4 ;  /* 0xff800000fc057808 */ /* 0x000fe40002000000 */
[----:B------:R-:W-:Y:S01]  /*104f0*/  FSEL R7, R4, -INF , P5 ;  /* 0xff80000004077808 */ /* 0x000fe20002800000 */
[----:B------:R-:W-:Y:S01]  /*10500*/  FFMA R132, R132, 0.69314718246459960938, R181 ;  /* 0x3f31721884847823 */ /* 0x000fe200000000b5 */
[----:B0-----:R-:W-:Y:S01]  /*10510*/  LOP3.LUT R144, R182, 0x1c, RZ, 0xc0, !PT ;  /* 0x0000001cb6907812 */ /* 0x001fe200078ec0ff */
[----:B------:R-:W-:Y:S02]  /*10520*/  FFMA R134, R134, 0.69314718246459960938, R175 ;  /* 0x3f31721886867823 */ /* 0x000fe400000000af */
[----:B------:R-:W-:Y:S01]  /*10530*/  FFMA R135, R237, 0.69314718246459960938, R174 ;  /* 0x3f317218ed877823 */ /* 0x000fe200000000ae */
[----:B------:R-:W-:Y:S01]  /*10540*/  BAR.SYNC.DEFER_BLOCKING 0x0 ;  /* 0x0000000000007b1d */ /* 0x000fe20000010000 */
[----:B------:R-:W-:-:S02]  /*10550*/  FFMA R136, R136, 0.69314718246459960938, R173 ;  /* 0x3f31721888887823 */ /* 0x000fc400000000ad */
[----:B------:R-:W-:Y:S02]  /*10560*/  FFMA R137, R239, 0.69314718246459960938, R172 ;  /* 0x3f317218ef897823 */ /* 0x000fe400000000ac */
[----:B------:R-:W-:Y:S02]  /*10570*/  FFMA R138, R138, 0.69314718246459960938, R171 ;  /* 0x3f3172188a8a7823 */ /* 0x000fe400000000ab */
[----:B------:R-:W-:Y:S02]  /*10580*/  FFMA R139, R241, 0.69314718246459960938, R170 ;  /* 0x3f317218f18b7823 */ /* 0x000fe400000000aa */
[----:B------:R-:W-:Y:S02]  /*10590*/  FFMA R140, R140, 0.69314718246459960938, R169 ;  /* 0x3f3172188c8c7823 */ /* 0x000fe400000000a9 */
[----:B------:R-:W-:Y:S02]  /*105a0*/  FFMA R141, R243, 0.69314718246459960938, R168 ;  /* 0x3f317218f38d7823 */ /* 0x000fe400000000a8 */
[----:B------:R-:W-:-:S02]  /*105b0*/  FFMA R142, R248, 0.69314718246459960938, R163 ;  /* 0x3f317218f88e7823 */ /* 0x000fc400000000a3 */
[----:B------:R-:W-:Y:S02]  /*105c0*/  FFMA R143, R249, 0.69314718246459960938, R162 ;  /* 0x3f317218f98f7823 */ /* 0x000fe400000000a2 */
[----:B------:R-:W-:Y:S02]  /*105d0*/  FFMA R8, R250, 0.69314718246459960938, R161 ;  /* 0x3f317218fa087823 */ /* 0x000fe400000000a1 */
[----:B-1----:R-:W-:Y:S02]  /*105e0*/  FFMA R9, R251, 0.69314718246459960938, R160 ;  /* 0x3f317218fb097823 */ /* 0x002fe400000000a0 */
[----:B--2---:R-:W-:Y:S02]  /*105f0*/  FFMA R10, R5, 0.69314718246459960938, R0 ;  /* 0x3f317218050a7823 */ /* 0x004fe40000000000 */
[----:B---3--:R-:W-:Y:S01]  /*10600*/  FFMA R11, R7, 0.69314718246459960938, R2 ;  /* 0x3f317218070b7823 */ /* 0x008fe20000000002 */
[----:B------:R0:W-:Y:S04]  /*10610*/  STS.128 [R144.X4], R132 ;  /* 0x0000008490007388 */ /* 0x0001e80000004c00 */
[----:B------:R0:W-:Y:S04]  /*10620*/  STS.128 [R144.X4+0x80], R136 ;  /* 0x0000808890007388 */ /* 0x0001e80000004c00 */
[----:B------:R0:W-:Y:S04]  /*10630*/  STS.128 [R144.X4+0x100], R140 ;  /* 0x0001008c90007388 */ /* 0x0001e80000004c00 */
[----:B------:R0:W-:Y:S04]  /*10640*/  STS.128 [R144.X4+0x180], R8 ;  /* 0x0001800890007388 */ /* 0x0001e80000004c00 */
[----:B------:R-:W-:Y:S06]  /*10650*/  BAR.SYNC.DEFER_BLOCKING 0x0 ;  /* 0x0000000000007b1d */ /* 0x000fec0000010000 */
[----:B------:R-:W-:Y:S05]  /*10660*/  @P2 EXIT ;  /* 0x000000000000294d */ /* 0x000fea0003800000 */
[----:B0-----:R-:W0:Y:S04]  /*10670*/  S2R R182, SR_CTAID.X ;  /* 0x0000000000b67919 */ /* 0x001e280000002500 */
[----:B------:R-:W1:Y:S04]  /*10680*/  S2R R184, SR_CTAID.Y ;  /* 0x0000000000b87919 */ /* 0x000e680000002600 */
[----:B------:R-:W2:Y:S01]  /*10690*/  LDS R3, [R3] ;  /* 0x0000000003037984 */ /* 0x000ea20000000800 */
[----:B0-----:R-:W-:Y:S01]  /*106a0*/  SHF.L.U32 R182, R182, 0x7, RZ ;  /* 0x00000007b6b67819 */ /* 0x001fe200000006ff */
[----:B-1----:R-:W-:-:S03]  /*106b0*/  IMAD R0, R184, c[0x0][0x1cc], RZ ;  /* 0x00007300b8007a24 */ /* 0x002fc600078e02ff */
[----:B------:R-:W-:Y:S01]  /*106c0*/  LOP3.LUT R182, R182, 0x7f, R178, 0xf8, !PT ;  /* 0x0000007fb6b67812 */ /* 0x000fe200078ef8b2 */
[----:B------:R-:W-:-:S03]  /*106d0*/  IMAD.SHL.U32 R4, R0, 0x4, RZ ;  /* 0x0000000400047824 */ /* 0x000fc600078e00ff */
[----:B------:R-:W-:Y:S01]  /*106e0*/  SHF.L.U32 R5, R182, 0x2, RZ ;  /* 0x00000002b6057819 */ /* 0x000fe200000006ff */
[----:B------:R-:W-:-:S03]  /*106f0*/  IMAD.HI R0, R0, 0x4, RZ ;  /* 0x0000000400007827 */ /* 0x000fc600078e02ff */
[----:B------:R-:W-:Y:S01]  /*10700*/  IADD3 R4, P0, P1, R5, c[0x0][0x180], R4 ;  /* 0x0000600005047a10 */ /* 0x000fe2000791e004 */
[----:B------:R-:W-:-:S05]  /*10710*/  IMAD.HI R7, R182, 0x4, RZ ;  /* 0x00000004b6077827 */ /* 0x000fca00078e02ff */
[----:B------:R-:W-:-:S05]  /*10720*/  IADD3.X R5, R7, c[0x0][0x184], R0, P0, P1 ;  /* 0x0000610007057a10 */ /* 0x000fca00007e2400 */
[----:B--2---:R-:W-:Y:S01]  /*10730*/  STG.E [R4.64], R3 ;  /* 0x0000000304007986 */ /* 0x004fe2000c101906 */
[----:B------:R-:W-:Y:S05]  /*10740*/  EXIT ;  /* 0x000000000000794d */ /* 0x000fea0003800000 */
.L_x_2:
[----:B------:R-:W-:-:S00]  /*10750*/  BRA `(.L_x_2) ;  /* 0xfffffff000007947 */ /* 0x000fc0000383ffff */
[----:B------:R-:W-:-:S00]  /*10760*/  NOP ;  /* 0x0000000000007918 */ /* 0x000fc00000000000 */
        /* <DEDUP_REMOVED lines=9> */
.L_x_3:


//--------------------- .nv.global.init           --------------------------
	.section	.nv.global.init,"aw",@progbits
.nv.global.init:
	.type		_$_str,@object
	.size		_$_str,(.L_0 - _$_str)
_$_str:
        /*0000*/ 	.byte	0x5f, 0x5f, 0x43, 0x55, 0x44, 0x41, 0x5f, 0x46, 0x54, 0x5a, 0x00
.L_0:


//--------------------- .nv.shared.attn_fwd       --------------------------
	.section	.nv.shared.attn_fwd,"aw",@nobits
	.sectionflags	@""
	.align	16
